//
// Generated by NVIDIA NVVM Compiler
//
// Compiler Build ID: CL-36424714
// Cuda compilation tools, release 13.0, V13.0.88
// Based on NVVM 20.0.0
//

.version 9.0
.target sm_100
.address_size 64

	// .globl	_Z24softmax_one_warp_one_rowPfS_ii
// _ZZ31softmax_one_warp_one_row_float4PfS_iiE7warpMax has been demoted
// _ZZ31softmax_one_warp_one_row_float4PfS_iiE7warpSum has been demoted
// _ZZ25softmax_one_warp_four_rowPfS_iiE9globalMax has been demoted
// _ZZ25softmax_one_warp_four_rowPfS_iiE9globalSum has been demoted
// _ZZ32softmax_one_warp_four_row_float4PfS_iiE9globalMax has been demoted
// _ZZ32softmax_one_warp_four_row_float4PfS_iiE9globalSum has been demoted
// _ZZ31softmax_one_warp_two_row_float4PfS_iiE9globalMax has been demoted
// _ZZ31softmax_one_warp_two_row_float4PfS_iiE9globalSum has been demoted
// _ZZ24softmax_one_warp_two_rowPfS_iiE9globalMax has been demoted
// _ZZ24softmax_one_warp_two_rowPfS_iiE9globalSum has been demoted
// _ZZ7softmaxPfS_iiE3tmp has been demoted
// _ZZ7softmaxPfS_iiE9globalMax has been demoted
// _ZZ7softmaxPfS_iiE9globalSum has been demoted

.visible .entry _Z24softmax_one_warp_one_rowPfS_ii(
	.param .u64 .ptr .align 1 _Z24softmax_one_warp_one_rowPfS_ii_param_0,
	.param .u64 .ptr .align 1 _Z24softmax_one_warp_one_rowPfS_ii_param_1,
	.param .u32 _Z24softmax_one_warp_one_rowPfS_ii_param_2,
	.param .u32 _Z24softmax_one_warp_one_rowPfS_ii_param_3
)
{
	.reg .pred 	%p<36>;
	.reg .b32 	%r<131>;
	.reg .b32 	%f<299>;
	.reg .b64 	%rd<31>;

	ld.param.u64 	%rd7, [_Z24softmax_one_warp_one_rowPfS_ii_param_0];
	ld.param.u64 	%rd8, [_Z24softmax_one_warp_one_rowPfS_ii_param_1];
	ld.param.u32 	%r66, [_Z24softmax_one_warp_one_rowPfS_ii_param_3];
	cvta.to.global.u64 	%rd1, %rd8;
	cvta.to.global.u64 	%rd2, %rd7;
	mov.u32 	%r1, %ctaid.x;
	mov.u32 	%r130, %tid.x;
	setp.ge.s32 	%p1, %r130, %r66;
	mov.f32 	%f289, 0fFF7FFFFF;
	@%p1 bra 	$L__BB0_13;
	mul.lo.s32 	%r3, %r66, %r1;
	not.b32 	%r67, %r130;
	add.s32 	%r68, %r66, %r67;
	shr.u32 	%r69, %r68, 5;
	add.s32 	%r4, %r69, 1;
	and.b32  	%r5, %r4, 15;
	setp.lt.u32 	%p2, %r68, 480;
	mov.f32 	%f289, 0fFF7FFFFF;
	mov.u32 	%r113, %r130;
	@%p2 bra 	$L__BB0_4;
	and.b32  	%r70, %r4, 268435440;
	neg.s32 	%r111, %r70;
	add.s64 	%rd3, %rd2, 1024;
	add.s32 	%r110, %r130, %r3;
	mov.f32 	%f289, 0fFF7FFFFF;
	mov.u32 	%r113, %r130;
$L__BB0_3:
	.pragma "nounroll";
	mul.wide.s32 	%rd9, %r110, 4;
	add.s64 	%rd10, %rd3, %rd9;
	ld.global.f32 	%f33, [%rd10+-1024];
	max.f32 	%f34, %f289, %f33;
	ld.global.f32 	%f35, [%rd10+-896];
	max.f32 	%f36, %f34, %f35;
	ld.global.f32 	%f37, [%rd10+-768];
	max.f32 	%f38, %f36, %f37;
	ld.global.f32 	%f39, [%rd10+-640];
	max.f32 	%f40, %f38, %f39;
	ld.global.f32 	%f41, [%rd10+-512];
	max.f32 	%f42, %f40, %f41;
	ld.global.f32 	%f43, [%rd10+-384];
	max.f32 	%f44, %f42, %f43;
	ld.global.f32 	%f45, [%rd10+-256];
	max.f32 	%f46, %f44, %f45;
	ld.global.f32 	%f47, [%rd10+-128];
	max.f32 	%f48, %f46, %f47;
	ld.global.f32 	%f49, [%rd10];
	max.f32 	%f50, %f48, %f49;
	ld.global.f32 	%f51, [%rd10+128];
	max.f32 	%f52, %f50, %f51;
	ld.global.f32 	%f53, [%rd10+256];
	max.f32 	%f54, %f52, %f53;
	ld.global.f32 	%f55, [%rd10+384];
	max.f32 	%f56, %f54, %f55;
	ld.global.f32 	%f57, [%rd10+512];
	max.f32 	%f58, %f56, %f57;
	ld.global.f32 	%f59, [%rd10+640];
	max.f32 	%f60, %f58, %f59;
	ld.global.f32 	%f61, [%rd10+768];
	max.f32 	%f62, %f60, %f61;
	ld.global.f32 	%f63, [%rd10+896];
	max.f32 	%f289, %f62, %f63;
	add.s32 	%r113, %r113, 512;
	add.s32 	%r111, %r111, 16;
	add.s32 	%r110, %r110, 512;
	setp.ne.s32 	%p3, %r111, 0;
	@%p3 bra 	$L__BB0_3;
$L__BB0_4:
	setp.eq.s32 	%p4, %r5, 0;
	@%p4 bra 	$L__BB0_13;
	and.b32  	%r15, %r4, 7;
	setp.lt.u32 	%p5, %r5, 8;
	@%p5 bra 	$L__BB0_7;
	add.s32 	%r71, %r113, %r3;
	mul.wide.s32 	%rd11, %r71, 4;
	add.s64 	%rd12, %rd2, %rd11;
	ld.global.f32 	%f65, [%rd12];
	max.f32 	%f66, %f289, %f65;
	ld.global.f32 	%f67, [%rd12+128];
	max.f32 	%f68, %f66, %f67;
	ld.global.f32 	%f69, [%rd12+256];
	max.f32 	%f70, %f68, %f69;
	ld.global.f32 	%f71, [%rd12+384];
	max.f32 	%f72, %f70, %f71;
	ld.global.f32 	%f73, [%rd12+512];
	max.f32 	%f74, %f72, %f73;
	ld.global.f32 	%f75, [%rd12+640];
	max.f32 	%f76, %f74, %f75;
	ld.global.f32 	%f77, [%rd12+768];
	max.f32 	%f78, %f76, %f77;
	ld.global.f32 	%f79, [%rd12+896];
	max.f32 	%f289, %f78, %f79;
	add.s32 	%r113, %r113, 256;
$L__BB0_7:
	setp.eq.s32 	%p6, %r15, 0;
	@%p6 bra 	$L__BB0_13;
	and.b32  	%r18, %r4, 3;
	setp.lt.u32 	%p7, %r15, 4;
	@%p7 bra 	$L__BB0_10;
	add.s32 	%r72, %r113, %r3;
	mul.wide.s32 	%rd13, %r72, 4;
	add.s64 	%rd14, %rd2, %rd13;
	ld.global.f32 	%f81, [%rd14];
	max.f32 	%f82, %f289, %f81;
	ld.global.f32 	%f83, [%rd14+128];
	max.f32 	%f84, %f82, %f83;
	ld.global.f32 	%f85, [%rd14+256];
	max.f32 	%f86, %f84, %f85;
	ld.global.f32 	%f87, [%rd14+384];
	max.f32 	%f289, %f86, %f87;
	add.s32 	%r113, %r113, 128;
$L__BB0_10:
	setp.eq.s32 	%p8, %r18, 0;
	@%p8 bra 	$L__BB0_13;
	add.s32 	%r117, %r113, %r3;
	neg.s32 	%r116, %r18;
$L__BB0_12:
	.pragma "nounroll";
	mul.wide.s32 	%rd15, %r117, 4;
	add.s64 	%rd16, %rd2, %rd15;
	ld.global.f32 	%f88, [%rd16];
	max.f32 	%f289, %f289, %f88;
	add.s32 	%r117, %r117, 32;
	add.s32 	%r116, %r116, 1;
	setp.ne.s32 	%p9, %r116, 0;
	@%p9 bra 	$L__BB0_12;
$L__BB0_13:
	setp.ge.s32 	%p10, %r130, %r66;
	bar.sync 	0;
	mov.b32 	%r73, %f289;
	shfl.sync.down.b32	%r74|%p11, %r73, 16, 31, -1;
	mov.b32 	%f90, %r74;
	max.f32 	%f91, %f289, %f90;
	mov.b32 	%r75, %f91;
	shfl.sync.down.b32	%r76|%p12, %r75, 8, 31, -1;
	mov.b32 	%f92, %r76;
	max.f32 	%f93, %f91, %f92;
	mov.b32 	%r77, %f93;
	shfl.sync.down.b32	%r78|%p13, %r77, 4, 31, -1;
	mov.b32 	%f94, %r78;
	max.f32 	%f95, %f93, %f94;
	mov.b32 	%r79, %f95;
	shfl.sync.down.b32	%r80|%p14, %r79, 2, 31, -1;
	mov.b32 	%f96, %r80;
	max.f32 	%f97, %f95, %f96;
	mov.b32 	%r81, %f97;
	shfl.sync.down.b32	%r82|%p15, %r81, 1, 31, -1;
	mov.b32 	%f98, %r82;
	max.f32 	%f99, %f97, %f98;
	mov.b32 	%r83, %f99;
	shfl.sync.idx.b32	%r84|%p16, %r83, 0, 31, -1;
	mov.b32 	%f14, %r84;
	mov.f32 	%f298, 0f00000000;
	@%p10 bra 	$L__BB0_26;
	mul.lo.s32 	%r27, %r66, %r1;
	not.b32 	%r85, %r130;
	add.s32 	%r86, %r66, %r85;
	shr.u32 	%r87, %r86, 5;
	add.s32 	%r28, %r87, 1;
	and.b32  	%r29, %r28, 15;
	setp.lt.u32 	%p17, %r86, 480;
	mov.f32 	%f298, 0f00000000;
	mov.u32 	%r121, %r130;
	@%p17 bra 	$L__BB0_17;
	and.b32  	%r88, %r28, 268435440;
	neg.s32 	%r119, %r88;
	add.s64 	%rd4, %rd2, 1024;
	add.s32 	%r118, %r130, %r27;
	mov.f32 	%f298, 0f00000000;
	mov.u32 	%r121, %r130;
$L__BB0_16:
	.pragma "nounroll";
	mul.wide.s32 	%rd17, %r118, 4;
	add.s64 	%rd18, %rd4, %rd17;
	ld.global.f32 	%f103, [%rd18+-1024];
	sub.f32 	%f104, %f103, %f14;
	mul.f32 	%f105, %f104, 0f3FB8AA3B;
	ex2.approx.f32 	%f106, %f105;
	add.f32 	%f107, %f298, %f106;
	ld.global.f32 	%f108, [%rd18+-896];
	sub.f32 	%f109, %f108, %f14;
	mul.f32 	%f110, %f109, 0f3FB8AA3B;
	ex2.approx.f32 	%f111, %f110;
	add.f32 	%f112, %f107, %f111;
	ld.global.f32 	%f113, [%rd18+-768];
	sub.f32 	%f114, %f113, %f14;
	mul.f32 	%f115, %f114, 0f3FB8AA3B;
	ex2.approx.f32 	%f116, %f115;
	add.f32 	%f117, %f112, %f116;
	ld.global.f32 	%f118, [%rd18+-640];
	sub.f32 	%f119, %f118, %f14;
	mul.f32 	%f120, %f119, 0f3FB8AA3B;
	ex2.approx.f32 	%f121, %f120;
	add.f32 	%f122, %f117, %f121;
	ld.global.f32 	%f123, [%rd18+-512];
	sub.f32 	%f124, %f123, %f14;
	mul.f32 	%f125, %f124, 0f3FB8AA3B;
	ex2.approx.f32 	%f126, %f125;
	add.f32 	%f127, %f122, %f126;
	ld.global.f32 	%f128, [%rd18+-384];
	sub.f32 	%f129, %f128, %f14;
	mul.f32 	%f130, %f129, 0f3FB8AA3B;
	ex2.approx.f32 	%f131, %f130;
	add.f32 	%f132, %f127, %f131;
	ld.global.f32 	%f133, [%rd18+-256];
	sub.f32 	%f134, %f133, %f14;
	mul.f32 	%f135, %f134, 0f3FB8AA3B;
	ex2.approx.f32 	%f136, %f135;
	add.f32 	%f137, %f132, %f136;
	ld.global.f32 	%f138, [%rd18+-128];
	sub.f32 	%f139, %f138, %f14;
	mul.f32 	%f140, %f139, 0f3FB8AA3B;
	ex2.approx.f32 	%f141, %f140;
	add.f32 	%f142, %f137, %f141;
	ld.global.f32 	%f143, [%rd18];
	sub.f32 	%f144, %f143, %f14;
	mul.f32 	%f145, %f144, 0f3FB8AA3B;
	ex2.approx.f32 	%f146, %f145;
	add.f32 	%f147, %f142, %f146;
	ld.global.f32 	%f148, [%rd18+128];
	sub.f32 	%f149, %f148, %f14;
	mul.f32 	%f150, %f149, 0f3FB8AA3B;
	ex2.approx.f32 	%f151, %f150;
	add.f32 	%f152, %f147, %f151;
	ld.global.f32 	%f153, [%rd18+256];
	sub.f32 	%f154, %f153, %f14;
	mul.f32 	%f155, %f154, 0f3FB8AA3B;
	ex2.approx.f32 	%f156, %f155;
	add.f32 	%f157, %f152, %f156;
	ld.global.f32 	%f158, [%rd18+384];
	sub.f32 	%f159, %f158, %f14;
	mul.f32 	%f160, %f159, 0f3FB8AA3B;
	ex2.approx.f32 	%f161, %f160;
	add.f32 	%f162, %f157, %f161;
	ld.global.f32 	%f163, [%rd18+512];
	sub.f32 	%f164, %f163, %f14;
	mul.f32 	%f165, %f164, 0f3FB8AA3B;
	ex2.approx.f32 	%f166, %f165;
	add.f32 	%f167, %f162, %f166;
	ld.global.f32 	%f168, [%rd18+640];
	sub.f32 	%f169, %f168, %f14;
	mul.f32 	%f170, %f169, 0f3FB8AA3B;
	ex2.approx.f32 	%f171, %f170;
	add.f32 	%f172, %f167, %f171;
	ld.global.f32 	%f173, [%rd18+768];
	sub.f32 	%f174, %f173, %f14;
	mul.f32 	%f175, %f174, 0f3FB8AA3B;
	ex2.approx.f32 	%f176, %f175;
	add.f32 	%f177, %f172, %f176;
	ld.global.f32 	%f178, [%rd18+896];
	sub.f32 	%f179, %f178, %f14;
	mul.f32 	%f180, %f179, 0f3FB8AA3B;
	ex2.approx.f32 	%f181, %f180;
	add.f32 	%f298, %f177, %f181;
	add.s32 	%r121, %r121, 512;
	add.s32 	%r119, %r119, 16;
	add.s32 	%r118, %r118, 512;
	setp.ne.s32 	%p18, %r119, 0;
	@%p18 bra 	$L__BB0_16;
$L__BB0_17:
	setp.eq.s32 	%p19, %r29, 0;
	@%p19 bra 	$L__BB0_26;
	and.b32  	%r39, %r28, 7;
	setp.lt.u32 	%p20, %r29, 8;
	@%p20 bra 	$L__BB0_20;
	add.s32 	%r89, %r121, %r27;
	mul.wide.s32 	%rd19, %r89, 4;
	add.s64 	%rd20, %rd2, %rd19;
	ld.global.f32 	%f183, [%rd20];
	sub.f32 	%f184, %f183, %f14;
	mul.f32 	%f185, %f184, 0f3FB8AA3B;
	ex2.approx.f32 	%f186, %f185;
	add.f32 	%f187, %f298, %f186;
	ld.global.f32 	%f188, [%rd20+128];
	sub.f32 	%f189, %f188, %f14;
	mul.f32 	%f190, %f189, 0f3FB8AA3B;
	ex2.approx.f32 	%f191, %f190;
	add.f32 	%f192, %f187, %f191;
	ld.global.f32 	%f193, [%rd20+256];
	sub.f32 	%f194, %f193, %f14;
	mul.f32 	%f195, %f194, 0f3FB8AA3B;
	ex2.approx.f32 	%f196, %f195;
	add.f32 	%f197, %f192, %f196;
	ld.global.f32 	%f198, [%rd20+384];
	sub.f32 	%f199, %f198, %f14;
	mul.f32 	%f200, %f199, 0f3FB8AA3B;
	ex2.approx.f32 	%f201, %f200;
	add.f32 	%f202, %f197, %f201;
	ld.global.f32 	%f203, [%rd20+512];
	sub.f32 	%f204, %f203, %f14;
	mul.f32 	%f205, %f204, 0f3FB8AA3B;
	ex2.approx.f32 	%f206, %f205;
	add.f32 	%f207, %f202, %f206;
	ld.global.f32 	%f208, [%rd20+640];
	sub.f32 	%f209, %f208, %f14;
	mul.f32 	%f210, %f209, 0f3FB8AA3B;
	ex2.approx.f32 	%f211, %f210;
	add.f32 	%f212, %f207, %f211;
	ld.global.f32 	%f213, [%rd20+768];
	sub.f32 	%f214, %f213, %f14;
	mul.f32 	%f215, %f214, 0f3FB8AA3B;
	ex2.approx.f32 	%f216, %f215;
	add.f32 	%f217, %f212, %f216;
	ld.global.f32 	%f218, [%rd20+896];
	sub.f32 	%f219, %f218, %f14;
	mul.f32 	%f220, %f219, 0f3FB8AA3B;
	ex2.approx.f32 	%f221, %f220;
	add.f32 	%f298, %f217, %f221;
	add.s32 	%r121, %r121, 256;
$L__BB0_20:
	setp.eq.s32 	%p21, %r39, 0;
	@%p21 bra 	$L__BB0_26;
	and.b32  	%r42, %r28, 3;
	setp.lt.u32 	%p22, %r39, 4;
	@%p22 bra 	$L__BB0_23;
	add.s32 	%r90, %r121, %r27;
	mul.wide.s32 	%rd21, %r90, 4;
	add.s64 	%rd22, %rd2, %rd21;
	ld.global.f32 	%f223, [%rd22];
	sub.f32 	%f224, %f223, %f14;
	mul.f32 	%f225, %f224, 0f3FB8AA3B;
	ex2.approx.f32 	%f226, %f225;
	add.f32 	%f227, %f298, %f226;
	ld.global.f32 	%f228, [%rd22+128];
	sub.f32 	%f229, %f228, %f14;
	mul.f32 	%f230, %f229, 0f3FB8AA3B;
	ex2.approx.f32 	%f231, %f230;
	add.f32 	%f232, %f227, %f231;
	ld.global.f32 	%f233, [%rd22+256];
	sub.f32 	%f234, %f233, %f14;
	mul.f32 	%f235, %f234, 0f3FB8AA3B;
	ex2.approx.f32 	%f236, %f235;
	add.f32 	%f237, %f232, %f236;
	ld.global.f32 	%f238, [%rd22+384];
	sub.f32 	%f239, %f238, %f14;
	mul.f32 	%f240, %f239, 0f3FB8AA3B;
	ex2.approx.f32 	%f241, %f240;
	add.f32 	%f298, %f237, %f241;
	add.s32 	%r121, %r121, 128;
$L__BB0_23:
	setp.eq.s32 	%p23, %r42, 0;
	@%p23 bra 	$L__BB0_26;
	add.s32 	%r125, %r121, %r27;
	neg.s32 	%r124, %r42;
$L__BB0_25:
	.pragma "nounroll";
	mul.wide.s32 	%rd23, %r125, 4;
	add.s64 	%rd24, %rd2, %rd23;
	ld.global.f32 	%f242, [%rd24];
	sub.f32 	%f243, %f242, %f14;
	mul.f32 	%f244, %f243, 0f3FB8AA3B;
	ex2.approx.f32 	%f245, %f244;
	add.f32 	%f298, %f298, %f245;
	add.s32 	%r125, %r125, 32;
	add.s32 	%r124, %r124, 1;
	setp.ne.s32 	%p24, %r124, 0;
	@%p24 bra 	$L__BB0_25;
$L__BB0_26:
	setp.ge.s32 	%p25, %r130, %r66;
	bar.sync 	0;
	mov.b32 	%r91, %f298;
	shfl.sync.down.b32	%r92|%p26, %r91, 16, 31, -1;
	mov.b32 	%f246, %r92;
	add.f32 	%f247, %f298, %f246;
	mov.b32 	%r93, %f247;
	shfl.sync.down.b32	%r94|%p27, %r93, 8, 31, -1;
	mov.b32 	%f248, %r94;
	add.f32 	%f249, %f247, %f248;
	mov.b32 	%r95, %f249;
	shfl.sync.down.b32	%r96|%p28, %r95, 4, 31, -1;
	mov.b32 	%f250, %r96;
	add.f32 	%f251, %f249, %f250;
	mov.b32 	%r97, %f251;
	shfl.sync.down.b32	%r98|%p29, %r97, 2, 31, -1;
	mov.b32 	%f252, %r98;
	add.f32 	%f253, %f251, %f252;
	mov.b32 	%r99, %f253;
	shfl.sync.down.b32	%r100|%p30, %r99, 1, 31, -1;
	mov.b32 	%f254, %r100;
	add.f32 	%f255, %f253, %f254;
	mov.b32 	%r101, %f255;
	shfl.sync.idx.b32	%r102|%p31, %r101, 0, 31, -1;
	mov.b32 	%f28, %r102;
	@%p25 bra 	$L__BB0_33;
	mul.lo.s32 	%r51, %r66, %r1;
	not.b32 	%r103, %r130;
	add.s32 	%r52, %r66, %r103;
	and.b32  	%r104, %r52, 96;
	setp.eq.s32 	%p32, %r104, 96;
	@%p32 bra 	$L__BB0_30;
	shr.u32 	%r105, %r52, 5;
	add.s32 	%r106, %r105, 1;
	and.b32  	%r107, %r106, 3;
	add.s32 	%r127, %r130, %r51;
	neg.s32 	%r126, %r107;
	shl.b32 	%r108, %r106, 5;
	and.b32  	%r109, %r108, 96;
	add.s32 	%r130, %r130, %r109;
$L__BB0_29:
	.pragma "nounroll";
	mul.wide.s32 	%rd25, %r127, 4;
	add.s64 	%rd26, %rd1, %rd25;
	add.s64 	%rd27, %rd2, %rd25;
	ld.global.f32 	%f256, [%rd27];
	sub.f32 	%f257, %f256, %f14;
	mul.f32 	%f258, %f257, 0f3FB8AA3B;
	ex2.approx.f32 	%f259, %f258;
	div.rn.f32 	%f260, %f259, %f28;
	st.global.f32 	[%rd26], %f260;
	add.s32 	%r127, %r127, 32;
	add.s32 	%r126, %r126, 1;
	setp.ne.s32 	%p33, %r126, 0;
	@%p33 bra 	$L__BB0_29;
$L__BB0_30:
	setp.lt.u32 	%p34, %r52, 96;
	@%p34 bra 	$L__BB0_33;
	add.s64 	%rd5, %rd2, 256;
	add.s32 	%r129, %r130, %r51;
	add.s64 	%rd6, %rd1, 256;
$L__BB0_32:
	mul.wide.s32 	%rd28, %r129, 4;
	add.s64 	%rd29, %rd5, %rd28;
	add.s64 	%rd30, %rd6, %rd28;
	ld.global.f32 	%f261, [%rd29+-256];
	sub.f32 	%f262, %f261, %f14;
	mul.f32 	%f263, %f262, 0f3FB8AA3B;
	ex2.approx.f32 	%f264, %f263;
	div.rn.f32 	%f265, %f264, %f28;
	st.global.f32 	[%rd30+-256], %f265;
	ld.global.f32 	%f266, [%rd29+-128];
	sub.f32 	%f267, %f266, %f14;
	mul.f32 	%f268, %f267, 0f3FB8AA3B;
	ex2.approx.f32 	%f269, %f268;
	div.rn.f32 	%f270, %f269, %f28;
	st.global.f32 	[%rd30+-128], %f270;
	ld.global.f32 	%f271, [%rd29];
	sub.f32 	%f272, %f271, %f14;
	mul.f32 	%f273, %f272, 0f3FB8AA3B;
	ex2.approx.f32 	%f274, %f273;
	div.rn.f32 	%f275, %f274, %f28;
	st.global.f32 	[%rd30], %f275;
	ld.global.f32 	%f276, [%rd29+128];
	sub.f32 	%f277, %f276, %f14;
	mul.f32 	%f278, %f277, 0f3FB8AA3B;
	ex2.approx.f32 	%f279, %f278;
	div.rn.f32 	%f280, %f279, %f28;
	st.global.f32 	[%rd30+128], %f280;
	add.s32 	%r130, %r130, 128;
	add.s32 	%r129, %r129, 128;
	setp.lt.s32 	%p35, %r130, %r66;
	@%p35 bra 	$L__BB0_32;
$L__BB0_33:
	ret;

}
	// .globl	_Z31softmax_one_warp_one_row_float4PfS_ii
.visible .entry _Z31softmax_one_warp_one_row_float4PfS_ii(
	.param .u64 .ptr .align 1 _Z31softmax_one_warp_one_row_float4PfS_ii_param_0,
	.param .u64 .ptr .align 1 _Z31softmax_one_warp_one_row_float4PfS_ii_param_1,
	.param .u32 _Z31softmax_one_warp_one_row_float4PfS_ii_param_2,
	.param .u32 _Z31softmax_one_warp_one_row_float4PfS_ii_param_3
)
{
	.reg .pred 	%p<34>;
	.reg .b32 	%r<116>;
	.reg .b32 	%f<692>;
	.reg .b64 	%rd<31>;
	// demoted variable
	.shared .align 4 .f32 _ZZ31softmax_one_warp_one_row_float4PfS_iiE7warpMax;
	// demoted variable
	.shared .align 4 .f32 _ZZ31softmax_one_warp_one_row_float4PfS_iiE7warpSum;
	ld.param.u64 	%rd7, [_Z31softmax_one_warp_one_row_float4PfS_ii_param_0];
	ld.param.u64 	%rd8, [_Z31softmax_one_warp_one_row_float4PfS_ii_param_1];
	ld.param.u32 	%r53, [_Z31softmax_one_warp_one_row_float4PfS_ii_param_3];
	cvta.to.global.u64 	%rd1, %rd8;
	cvta.to.global.u64 	%rd2, %rd7;
	mov.u32 	%r1, %ctaid.x;
	mov.u32 	%r54, %tid.x;
	and.b32  	%r2, %r54, 31;
	shl.b32 	%r55, %r54, 2;
	and.b32  	%r115, %r55, 124;
	setp.ge.s32 	%p1, %r115, %r53;
	mov.f32 	%f655, 0fFF7FFFFF;
	mov.f32 	%f656, %f655;
	mov.f32 	%f657, %f655;
	mov.f32 	%f658, %f655;
	@%p1 bra 	$L__BB1_12;
	mul.lo.s32 	%r4, %r53, %r1;
	not.b32 	%r56, %r115;
	add.s32 	%r5, %r53, %r56;
	shr.u32 	%r57, %r5, 7;
	add.s32 	%r6, %r57, 1;
	and.b32  	%r7, %r6, 7;
	setp.lt.u32 	%p2, %r5, 896;
	mov.f32 	%f658, 0fFF7FFFFF;
	mov.u32 	%r102, %r115;
	mov.f32 	%f657, %f658;
	mov.f32 	%f656, %f658;
	mov.f32 	%f655, %f658;
	@%p2 bra 	$L__BB1_4;
	and.b32  	%r58, %r6, 67108856;
	neg.s32 	%r100, %r58;
	add.s64 	%rd3, %rd2, 2048;
	add.s32 	%r99, %r4, %r115;
	mov.f32 	%f658, 0fFF7FFFFF;
	mov.u32 	%r102, %r115;
$L__BB1_3:
	.pragma "nounroll";
	mul.wide.s32 	%rd9, %r99, 4;
	add.s64 	%rd10, %rd3, %rd9;
	ld.global.v4.f32 	{%f108, %f109, %f110, %f111}, [%rd10+-2048];
	max.f32 	%f112, %f655, %f108;
	max.f32 	%f113, %f656, %f109;
	max.f32 	%f114, %f657, %f110;
	max.f32 	%f115, %f658, %f111;
	ld.global.v4.f32 	{%f116, %f117, %f118, %f119}, [%rd10+-1536];
	max.f32 	%f120, %f112, %f116;
	max.f32 	%f121, %f113, %f117;
	max.f32 	%f122, %f114, %f118;
	max.f32 	%f123, %f115, %f119;
	ld.global.v4.f32 	{%f124, %f125, %f126, %f127}, [%rd10+-1024];
	max.f32 	%f128, %f120, %f124;
	max.f32 	%f129, %f121, %f125;
	max.f32 	%f130, %f122, %f126;
	max.f32 	%f131, %f123, %f127;
	ld.global.v4.f32 	{%f132, %f133, %f134, %f135}, [%rd10+-512];
	max.f32 	%f136, %f128, %f132;
	max.f32 	%f137, %f129, %f133;
	max.f32 	%f138, %f130, %f134;
	max.f32 	%f139, %f131, %f135;
	ld.global.v4.f32 	{%f140, %f141, %f142, %f143}, [%rd10];
	max.f32 	%f144, %f136, %f140;
	max.f32 	%f145, %f137, %f141;
	max.f32 	%f146, %f138, %f142;
	max.f32 	%f147, %f139, %f143;
	ld.global.v4.f32 	{%f148, %f149, %f150, %f151}, [%rd10+512];
	max.f32 	%f152, %f144, %f148;
	max.f32 	%f153, %f145, %f149;
	max.f32 	%f154, %f146, %f150;
	max.f32 	%f155, %f147, %f151;
	ld.global.v4.f32 	{%f156, %f157, %f158, %f159}, [%rd10+1024];
	max.f32 	%f160, %f152, %f156;
	max.f32 	%f161, %f153, %f157;
	max.f32 	%f162, %f154, %f158;
	max.f32 	%f163, %f155, %f159;
	ld.global.v4.f32 	{%f164, %f165, %f166, %f167}, [%rd10+1536];
	max.f32 	%f655, %f160, %f164;
	max.f32 	%f656, %f161, %f165;
	max.f32 	%f657, %f162, %f166;
	max.f32 	%f658, %f163, %f167;
	add.s32 	%r102, %r102, 1024;
	add.s32 	%r100, %r100, 8;
	add.s32 	%r99, %r99, 1024;
	setp.ne.s32 	%p3, %r100, 0;
	@%p3 bra 	$L__BB1_3;
$L__BB1_4:
	setp.eq.s32 	%p4, %r7, 0;
	@%p4 bra 	$L__BB1_12;
	setp.lt.u32 	%p5, %r7, 4;
	@%p5 bra 	$L__BB1_7;
	add.s32 	%r59, %r102, %r4;
	mul.wide.s32 	%rd11, %r59, 4;
	add.s64 	%rd12, %rd2, %rd11;
	ld.global.v4.f32 	{%f169, %f170, %f171, %f172}, [%rd12];
	max.f32 	%f173, %f655, %f169;
	max.f32 	%f174, %f656, %f170;
	max.f32 	%f175, %f657, %f171;
	max.f32 	%f176, %f658, %f172;
	ld.global.v4.f32 	{%f177, %f178, %f179, %f180}, [%rd12+512];
	max.f32 	%f181, %f173, %f177;
	max.f32 	%f182, %f174, %f178;
	max.f32 	%f183, %f175, %f179;
	max.f32 	%f184, %f176, %f180;
	ld.global.v4.f32 	{%f185, %f186, %f187, %f188}, [%rd12+1024];
	max.f32 	%f189, %f181, %f185;
	max.f32 	%f190, %f182, %f186;
	max.f32 	%f191, %f183, %f187;
	max.f32 	%f192, %f184, %f188;
	ld.global.v4.f32 	{%f193, %f194, %f195, %f196}, [%rd12+1536];
	max.f32 	%f655, %f189, %f193;
	max.f32 	%f656, %f190, %f194;
	max.f32 	%f657, %f191, %f195;
	max.f32 	%f658, %f192, %f196;
	add.s32 	%r102, %r102, 512;
$L__BB1_7:
	and.b32  	%r60, %r6, 3;
	setp.eq.s32 	%p6, %r60, 0;
	@%p6 bra 	$L__BB1_12;
	setp.eq.s32 	%p7, %r60, 1;
	@%p7 bra 	$L__BB1_10;
	add.s32 	%r61, %r102, %r4;
	mul.wide.s32 	%rd13, %r61, 4;
	add.s64 	%rd14, %rd2, %rd13;
	ld.global.v4.f32 	{%f198, %f199, %f200, %f201}, [%rd14];
	max.f32 	%f202, %f655, %f198;
	max.f32 	%f203, %f656, %f199;
	max.f32 	%f204, %f657, %f200;
	max.f32 	%f205, %f658, %f201;
	ld.global.v4.f32 	{%f206, %f207, %f208, %f209}, [%rd14+512];
	max.f32 	%f655, %f202, %f206;
	max.f32 	%f656, %f203, %f207;
	max.f32 	%f657, %f204, %f208;
	max.f32 	%f658, %f205, %f209;
	add.s32 	%r102, %r102, 256;
$L__BB1_10:
	and.b32  	%r62, %r5, 128;
	setp.ne.s32 	%p8, %r62, 0;
	@%p8 bra 	$L__BB1_12;
	add.s32 	%r63, %r102, %r4;
	mul.wide.s32 	%rd15, %r63, 4;
	add.s64 	%rd16, %rd2, %rd15;
	ld.global.v4.f32 	{%f210, %f211, %f212, %f213}, [%rd16];
	max.f32 	%f655, %f655, %f210;
	max.f32 	%f656, %f656, %f211;
	max.f32 	%f657, %f657, %f212;
	max.f32 	%f658, %f658, %f213;
$L__BB1_12:
	max.f32 	%f214, %f655, %f656;
	max.f32 	%f215, %f657, %f658;
	max.f32 	%f216, %f214, %f215;
	mov.b32 	%r64, %f216;
	shfl.sync.down.b32	%r65|%p9, %r64, 16, 31, -1;
	mov.b32 	%f217, %r65;
	max.f32 	%f218, %f216, %f217;
	mov.b32 	%r66, %f218;
	shfl.sync.down.b32	%r67|%p10, %r66, 8, 31, -1;
	mov.b32 	%f219, %r67;
	max.f32 	%f220, %f218, %f219;
	mov.b32 	%r68, %f220;
	shfl.sync.down.b32	%r69|%p11, %r68, 4, 31, -1;
	mov.b32 	%f221, %r69;
	max.f32 	%f222, %f220, %f221;
	mov.b32 	%r70, %f222;
	shfl.sync.down.b32	%r71|%p12, %r70, 2, 31, -1;
	mov.b32 	%f223, %r71;
	max.f32 	%f224, %f222, %f223;
	mov.b32 	%r72, %f224;
	shfl.sync.down.b32	%r73|%p13, %r72, 1, 31, -1;
	mov.b32 	%f225, %r73;
	max.f32 	%f49, %f224, %f225;
	setp.ne.s32 	%p14, %r2, 0;
	@%p14 bra 	$L__BB1_14;
	st.shared.f32 	[_ZZ31softmax_one_warp_one_row_float4PfS_iiE7warpMax], %f49;
$L__BB1_14:
	setp.ge.s32 	%p15, %r115, %r53;
	bar.sync 	0;
	mov.f32 	%f691, 0f00000000;
	@%p15 bra 	$L__BB1_27;
	mul.lo.s32 	%r21, %r53, %r1;
	ld.shared.f32 	%f50, [_ZZ31softmax_one_warp_one_row_float4PfS_iiE7warpMax];
	not.b32 	%r74, %r115;
	add.s32 	%r22, %r53, %r74;
	shr.u32 	%r75, %r22, 7;
	add.s32 	%r23, %r75, 1;
	and.b32  	%r24, %r23, 7;
	setp.lt.u32 	%p16, %r22, 896;
	mov.f32 	%f690, 0f00000000;
	mov.u32 	%r108, %r115;
	mov.f32 	%f689, %f690;
	mov.f32 	%f688, %f690;
	mov.f32 	%f687, %f690;
	@%p16 bra 	$L__BB1_18;
	and.b32  	%r76, %r23, 67108856;
	neg.s32 	%r106, %r76;
	add.s64 	%rd4, %rd2, 2048;
	add.s32 	%r105, %r21, %r115;
	mov.f32 	%f690, 0f00000000;
	mov.u32 	%r108, %r115;
$L__BB1_17:
	.pragma "nounroll";
	mul.wide.s32 	%rd17, %r105, 4;
	add.s64 	%rd18, %rd4, %rd17;
	ld.global.v4.f32 	{%f230, %f231, %f232, %f233}, [%rd18+-2048];
	sub.f32 	%f234, %f230, %f50;
	mul.f32 	%f235, %f234, 0f3FB8AA3B;
	ex2.approx.f32 	%f236, %f235;
	add.f32 	%f237, %f687, %f236;
	sub.f32 	%f238, %f231, %f50;
	mul.f32 	%f239, %f238, 0f3FB8AA3B;
	ex2.approx.f32 	%f240, %f239;
	add.f32 	%f241, %f688, %f240;
	sub.f32 	%f242, %f232, %f50;
	mul.f32 	%f243, %f242, 0f3FB8AA3B;
	ex2.approx.f32 	%f244, %f243;
	add.f32 	%f245, %f689, %f244;
	sub.f32 	%f246, %f233, %f50;
	mul.f32 	%f247, %f246, 0f3FB8AA3B;
	ex2.approx.f32 	%f248, %f247;
	add.f32 	%f249, %f690, %f248;
	ld.global.v4.f32 	{%f250, %f251, %f252, %f253}, [%rd18+-1536];
	sub.f32 	%f254, %f250, %f50;
	mul.f32 	%f255, %f254, 0f3FB8AA3B;
	ex2.approx.f32 	%f256, %f255;
	add.f32 	%f257, %f237, %f256;
	sub.f32 	%f258, %f251, %f50;
	mul.f32 	%f259, %f258, 0f3FB8AA3B;
	ex2.approx.f32 	%f260, %f259;
	add.f32 	%f261, %f241, %f260;
	sub.f32 	%f262, %f252, %f50;
	mul.f32 	%f263, %f262, 0f3FB8AA3B;
	ex2.approx.f32 	%f264, %f263;
	add.f32 	%f265, %f245, %f264;
	sub.f32 	%f266, %f253, %f50;
	mul.f32 	%f267, %f266, 0f3FB8AA3B;
	ex2.approx.f32 	%f268, %f267;
	add.f32 	%f269, %f249, %f268;
	ld.global.v4.f32 	{%f270, %f271, %f272, %f273}, [%rd18+-1024];
	sub.f32 	%f274, %f270, %f50;
	mul.f32 	%f275, %f274, 0f3FB8AA3B;
	ex2.approx.f32 	%f276, %f275;
	add.f32 	%f277, %f257, %f276;
	sub.f32 	%f278, %f271, %f50;
	mul.f32 	%f279, %f278, 0f3FB8AA3B;
	ex2.approx.f32 	%f280, %f279;
	add.f32 	%f281, %f261, %f280;
	sub.f32 	%f282, %f272, %f50;
	mul.f32 	%f283, %f282, 0f3FB8AA3B;
	ex2.approx.f32 	%f284, %f283;
	add.f32 	%f285, %f265, %f284;
	sub.f32 	%f286, %f273, %f50;
	mul.f32 	%f287, %f286, 0f3FB8AA3B;
	ex2.approx.f32 	%f288, %f287;
	add.f32 	%f289, %f269, %f288;
	ld.global.v4.f32 	{%f290, %f291, %f292, %f293}, [%rd18+-512];
	sub.f32 	%f294, %f290, %f50;
	mul.f32 	%f295, %f294, 0f3FB8AA3B;
	ex2.approx.f32 	%f296, %f295;
	add.f32 	%f297, %f277, %f296;
	sub.f32 	%f298, %f291, %f50;
	mul.f32 	%f299, %f298, 0f3FB8AA3B;
	ex2.approx.f32 	%f300, %f299;
	add.f32 	%f301, %f281, %f300;
	sub.f32 	%f302, %f292, %f50;
	mul.f32 	%f303, %f302, 0f3FB8AA3B;
	ex2.approx.f32 	%f304, %f303;
	add.f32 	%f305, %f285, %f304;
	sub.f32 	%f306, %f293, %f50;
	mul.f32 	%f307, %f306, 0f3FB8AA3B;
	ex2.approx.f32 	%f308, %f307;
	add.f32 	%f309, %f289, %f308;
	ld.global.v4.f32 	{%f310, %f311, %f312, %f313}, [%rd18];
	sub.f32 	%f314, %f310, %f50;
	mul.f32 	%f315, %f314, 0f3FB8AA3B;
	ex2.approx.f32 	%f316, %f315;
	add.f32 	%f317, %f297, %f316;
	sub.f32 	%f318, %f311, %f50;
	mul.f32 	%f319, %f318, 0f3FB8AA3B;
	ex2.approx.f32 	%f320, %f319;
	add.f32 	%f321, %f301, %f320;
	sub.f32 	%f322, %f312, %f50;
	mul.f32 	%f323, %f322, 0f3FB8AA3B;
	ex2.approx.f32 	%f324, %f323;
	add.f32 	%f325, %f305, %f324;
	sub.f32 	%f326, %f313, %f50;
	mul.f32 	%f327, %f326, 0f3FB8AA3B;
	ex2.approx.f32 	%f328, %f327;
	add.f32 	%f329, %f309, %f328;
	ld.global.v4.f32 	{%f330, %f331, %f332, %f333}, [%rd18+512];
	sub.f32 	%f334, %f330, %f50;
	mul.f32 	%f335, %f334, 0f3FB8AA3B;
	ex2.approx.f32 	%f336, %f335;
	add.f32 	%f337, %f317, %f336;
	sub.f32 	%f338, %f331, %f50;
	mul.f32 	%f339, %f338, 0f3FB8AA3B;
	ex2.approx.f32 	%f340, %f339;
	add.f32 	%f341, %f321, %f340;
	sub.f32 	%f342, %f332, %f50;
	mul.f32 	%f343, %f342, 0f3FB8AA3B;
	ex2.approx.f32 	%f344, %f343;
	add.f32 	%f345, %f325, %f344;
	sub.f32 	%f346, %f333, %f50;
	mul.f32 	%f347, %f346, 0f3FB8AA3B;
	ex2.approx.f32 	%f348, %f347;
	add.f32 	%f349, %f329, %f348;
	ld.global.v4.f32 	{%f350, %f351, %f352, %f353}, [%rd18+1024];
	sub.f32 	%f354, %f350, %f50;
	mul.f32 	%f355, %f354, 0f3FB8AA3B;
	ex2.approx.f32 	%f356, %f355;
	add.f32 	%f357, %f337, %f356;
	sub.f32 	%f358, %f351, %f50;
	mul.f32 	%f359, %f358, 0f3FB8AA3B;
	ex2.approx.f32 	%f360, %f359;
	add.f32 	%f361, %f341, %f360;
	sub.f32 	%f362, %f352, %f50;
	mul.f32 	%f363, %f362, 0f3FB8AA3B;
	ex2.approx.f32 	%f364, %f363;
	add.f32 	%f365, %f345, %f364;
	sub.f32 	%f366, %f353, %f50;
	mul.f32 	%f367, %f366, 0f3FB8AA3B;
	ex2.approx.f32 	%f368, %f367;
	add.f32 	%f369, %f349, %f368;
	ld.global.v4.f32 	{%f370, %f371, %f372, %f373}, [%rd18+1536];
	sub.f32 	%f374, %f370, %f50;
	mul.f32 	%f375, %f374, 0f3FB8AA3B;
	ex2.approx.f32 	%f376, %f375;
	add.f32 	%f687, %f357, %f376;
	sub.f32 	%f377, %f371, %f50;
	mul.f32 	%f378, %f377, 0f3FB8AA3B;
	ex2.approx.f32 	%f379, %f378;
	add.f32 	%f688, %f361, %f379;
	sub.f32 	%f380, %f372, %f50;
	mul.f32 	%f381, %f380, 0f3FB8AA3B;
	ex2.approx.f32 	%f382, %f381;
	add.f32 	%f689, %f365, %f382;
	sub.f32 	%f383, %f373, %f50;
	mul.f32 	%f384, %f383, 0f3FB8AA3B;
	ex2.approx.f32 	%f385, %f384;
	add.f32 	%f690, %f369, %f385;
	add.s32 	%r108, %r108, 1024;
	add.s32 	%r106, %r106, 8;
	add.s32 	%r105, %r105, 1024;
	setp.ne.s32 	%p17, %r106, 0;
	@%p17 bra 	$L__BB1_17;
$L__BB1_18:
	setp.eq.s32 	%p18, %r24, 0;
	@%p18 bra 	$L__BB1_26;
	setp.lt.u32 	%p19, %r24, 4;
	@%p19 bra 	$L__BB1_21;
	add.s32 	%r77, %r108, %r21;
	mul.wide.s32 	%rd19, %r77, 4;
	add.s64 	%rd20, %rd2, %rd19;
	ld.global.v4.f32 	{%f387, %f388, %f389, %f390}, [%rd20];
	sub.f32 	%f391, %f387, %f50;
	mul.f32 	%f392, %f391, 0f3FB8AA3B;
	ex2.approx.f32 	%f393, %f392;
	add.f32 	%f394, %f687, %f393;
	sub.f32 	%f395, %f388, %f50;
	mul.f32 	%f396, %f395, 0f3FB8AA3B;
	ex2.approx.f32 	%f397, %f396;
	add.f32 	%f398, %f688, %f397;
	sub.f32 	%f399, %f389, %f50;
	mul.f32 	%f400, %f399, 0f3FB8AA3B;
	ex2.approx.f32 	%f401, %f400;
	add.f32 	%f402, %f689, %f401;
	sub.f32 	%f403, %f390, %f50;
	mul.f32 	%f404, %f403, 0f3FB8AA3B;
	ex2.approx.f32 	%f405, %f404;
	add.f32 	%f406, %f690, %f405;
	ld.global.v4.f32 	{%f407, %f408, %f409, %f410}, [%rd20+512];
	sub.f32 	%f411, %f407, %f50;
	mul.f32 	%f412, %f411, 0f3FB8AA3B;
	ex2.approx.f32 	%f413, %f412;
	add.f32 	%f414, %f394, %f413;
	sub.f32 	%f415, %f408, %f50;
	mul.f32 	%f416, %f415, 0f3FB8AA3B;
	ex2.approx.f32 	%f417, %f416;
	add.f32 	%f418, %f398, %f417;
	sub.f32 	%f419, %f409, %f50;
	mul.f32 	%f420, %f419, 0f3FB8AA3B;
	ex2.approx.f32 	%f421, %f420;
	add.f32 	%f422, %f402, %f421;
	sub.f32 	%f423, %f410, %f50;
	mul.f32 	%f424, %f423, 0f3FB8AA3B;
	ex2.approx.f32 	%f425, %f424;
	add.f32 	%f426, %f406, %f425;
	ld.global.v4.f32 	{%f427, %f428, %f429, %f430}, [%rd20+1024];
	sub.f32 	%f431, %f427, %f50;
	mul.f32 	%f432, %f431, 0f3FB8AA3B;
	ex2.approx.f32 	%f433, %f432;
	add.f32 	%f434, %f414, %f433;
	sub.f32 	%f435, %f428, %f50;
	mul.f32 	%f436, %f435, 0f3FB8AA3B;
	ex2.approx.f32 	%f437, %f436;
	add.f32 	%f438, %f418, %f437;
	sub.f32 	%f439, %f429, %f50;
	mul.f32 	%f440, %f439, 0f3FB8AA3B;
	ex2.approx.f32 	%f441, %f440;
	add.f32 	%f442, %f422, %f441;
	sub.f32 	%f443, %f430, %f50;
	mul.f32 	%f444, %f443, 0f3FB8AA3B;
	ex2.approx.f32 	%f445, %f444;
	add.f32 	%f446, %f426, %f445;
	ld.global.v4.f32 	{%f447, %f448, %f449, %f450}, [%rd20+1536];
	sub.f32 	%f451, %f447, %f50;
	mul.f32 	%f452, %f451, 0f3FB8AA3B;
	ex2.approx.f32 	%f453, %f452;
	add.f32 	%f687, %f434, %f453;
	sub.f32 	%f454, %f448, %f50;
	mul.f32 	%f455, %f454, 0f3FB8AA3B;
	ex2.approx.f32 	%f456, %f455;
	add.f32 	%f688, %f438, %f456;
	sub.f32 	%f457, %f449, %f50;
	mul.f32 	%f458, %f457, 0f3FB8AA3B;
	ex2.approx.f32 	%f459, %f458;
	add.f32 	%f689, %f442, %f459;
	sub.f32 	%f460, %f450, %f50;
	mul.f32 	%f461, %f460, 0f3FB8AA3B;
	ex2.approx.f32 	%f462, %f461;
	add.f32 	%f690, %f446, %f462;
	add.s32 	%r108, %r108, 512;
$L__BB1_21:
	and.b32  	%r78, %r23, 3;
	setp.eq.s32 	%p20, %r78, 0;
	@%p20 bra 	$L__BB1_26;
	setp.eq.s32 	%p21, %r78, 1;
	@%p21 bra 	$L__BB1_24;
	add.s32 	%r79, %r108, %r21;
	mul.wide.s32 	%rd21, %r79, 4;
	add.s64 	%rd22, %rd2, %rd21;
	ld.global.v4.f32 	{%f464, %f465, %f466, %f467}, [%rd22];
	sub.f32 	%f468, %f464, %f50;
	mul.f32 	%f469, %f468, 0f3FB8AA3B;
	ex2.approx.f32 	%f470, %f469;
	add.f32 	%f471, %f687, %f470;
	sub.f32 	%f472, %f465, %f50;
	mul.f32 	%f473, %f472, 0f3FB8AA3B;
	ex2.approx.f32 	%f474, %f473;
	add.f32 	%f475, %f688, %f474;
	sub.f32 	%f476, %f466, %f50;
	mul.f32 	%f477, %f476, 0f3FB8AA3B;
	ex2.approx.f32 	%f478, %f477;
	add.f32 	%f479, %f689, %f478;
	sub.f32 	%f480, %f467, %f50;
	mul.f32 	%f481, %f480, 0f3FB8AA3B;
	ex2.approx.f32 	%f482, %f481;
	add.f32 	%f483, %f690, %f482;
	ld.global.v4.f32 	{%f484, %f485, %f486, %f487}, [%rd22+512];
	sub.f32 	%f488, %f484, %f50;
	mul.f32 	%f489, %f488, 0f3FB8AA3B;
	ex2.approx.f32 	%f490, %f489;
	add.f32 	%f687, %f471, %f490;
	sub.f32 	%f491, %f485, %f50;
	mul.f32 	%f492, %f491, 0f3FB8AA3B;
	ex2.approx.f32 	%f493, %f492;
	add.f32 	%f688, %f475, %f493;
	sub.f32 	%f494, %f486, %f50;
	mul.f32 	%f495, %f494, 0f3FB8AA3B;
	ex2.approx.f32 	%f496, %f495;
	add.f32 	%f689, %f479, %f496;
	sub.f32 	%f497, %f487, %f50;
	mul.f32 	%f498, %f497, 0f3FB8AA3B;
	ex2.approx.f32 	%f499, %f498;
	add.f32 	%f690, %f483, %f499;
	add.s32 	%r108, %r108, 256;
$L__BB1_24:
	and.b32  	%r80, %r22, 128;
	setp.ne.s32 	%p22, %r80, 0;
	@%p22 bra 	$L__BB1_26;
	add.s32 	%r81, %r108, %r21;
	mul.wide.s32 	%rd23, %r81, 4;
	add.s64 	%rd24, %rd2, %rd23;
	ld.global.v4.f32 	{%f500, %f501, %f502, %f503}, [%rd24];
	sub.f32 	%f504, %f500, %f50;
	mul.f32 	%f505, %f504, 0f3FB8AA3B;
	ex2.approx.f32 	%f506, %f505;
	add.f32 	%f687, %f687, %f506;
	sub.f32 	%f507, %f501, %f50;
	mul.f32 	%f508, %f507, 0f3FB8AA3B;
	ex2.approx.f32 	%f509, %f508;
	add.f32 	%f688, %f688, %f509;
	sub.f32 	%f510, %f502, %f50;
	mul.f32 	%f511, %f510, 0f3FB8AA3B;
	ex2.approx.f32 	%f512, %f511;
	add.f32 	%f689, %f689, %f512;
	sub.f32 	%f513, %f503, %f50;
	mul.f32 	%f514, %f513, 0f3FB8AA3B;
	ex2.approx.f32 	%f515, %f514;
	add.f32 	%f690, %f690, %f515;
$L__BB1_26:
	add.f32 	%f516, %f687, %f688;
	add.f32 	%f517, %f516, %f689;
	add.f32 	%f691, %f517, %f690;
$L__BB1_27:
	setp.ne.s32 	%p23, %r2, 0;
	mov.b32 	%r82, %f691;
	shfl.sync.down.b32	%r83|%p24, %r82, 16, 31, -1;
	mov.b32 	%f518, %r83;
	add.f32 	%f519, %f691, %f518;
	mov.b32 	%r84, %f519;
	shfl.sync.down.b32	%r85|%p25, %r84, 8, 31, -1;
	mov.b32 	%f520, %r85;
	add.f32 	%f521, %f519, %f520;
	mov.b32 	%r86, %f521;
	shfl.sync.down.b32	%r87|%p26, %r86, 4, 31, -1;
	mov.b32 	%f522, %r87;
	add.f32 	%f523, %f521, %f522;
	mov.b32 	%r88, %f523;
	shfl.sync.down.b32	%r89|%p27, %r88, 2, 31, -1;
	mov.b32 	%f524, %r89;
	add.f32 	%f525, %f523, %f524;
	mov.b32 	%r90, %f525;
	shfl.sync.down.b32	%r91|%p28, %r90, 1, 31, -1;
	mov.b32 	%f526, %r91;
	add.f32 	%f101, %f525, %f526;
	@%p23 bra 	$L__BB1_29;
	st.shared.f32 	[_ZZ31softmax_one_warp_one_row_float4PfS_iiE7warpSum], %f101;
$L__BB1_29:
	setp.ge.s32 	%p29, %r115, %r53;
	bar.sync 	0;
	@%p29 bra 	$L__BB1_36;
	mul.lo.s32 	%r38, %r53, %r1;
	ld.shared.f32 	%f102, [_ZZ31softmax_one_warp_one_row_float4PfS_iiE7warpMax];
	ld.shared.f32 	%f103, [_ZZ31softmax_one_warp_one_row_float4PfS_iiE7warpSum];
	not.b32 	%r92, %r115;
	add.s32 	%r39, %r53, %r92;
	and.b32  	%r93, %r39, 384;
	setp.eq.s32 	%p30, %r93, 384;
	@%p30 bra 	$L__BB1_33;
	shr.u32 	%r94, %r39, 7;
	add.s32 	%r95, %r94, 1;
	and.b32  	%r96, %r95, 3;
	add.s32 	%r112, %r38, %r115;
	neg.s32 	%r111, %r96;
	shl.b32 	%r97, %r95, 7;
	and.b32  	%r98, %r97, 384;
	or.b32  	%r115, %r98, %r115;
$L__BB1_32:
	.pragma "nounroll";
	mul.wide.s32 	%rd25, %r112, 4;
	add.s64 	%rd26, %rd1, %rd25;
	add.s64 	%rd27, %rd2, %rd25;
	ld.global.v4.f32 	{%f527, %f528, %f529, %f530}, [%rd27];
	sub.f32 	%f531, %f527, %f102;
	mul.f32 	%f532, %f531, 0f3FB8AA3B;
	ex2.approx.f32 	%f533, %f532;
	div.rn.f32 	%f534, %f533, %f103;
	sub.f32 	%f535, %f528, %f102;
	mul.f32 	%f536, %f535, 0f3FB8AA3B;
	ex2.approx.f32 	%f537, %f536;
	div.rn.f32 	%f538, %f537, %f103;
	sub.f32 	%f539, %f529, %f102;
	mul.f32 	%f540, %f539, 0f3FB8AA3B;
	ex2.approx.f32 	%f541, %f540;
	div.rn.f32 	%f542, %f541, %f103;
	sub.f32 	%f543, %f530, %f102;
	mul.f32 	%f544, %f543, 0f3FB8AA3B;
	ex2.approx.f32 	%f545, %f544;
	div.rn.f32 	%f546, %f545, %f103;
	st.global.v4.f32 	[%rd26], {%f534, %f538, %f542, %f546};
	add.s32 	%r112, %r112, 128;
	add.s32 	%r111, %r111, 1;
	setp.ne.s32 	%p31, %r111, 0;
	@%p31 bra 	$L__BB1_32;
$L__BB1_33:
	setp.lt.u32 	%p32, %r39, 384;
	@%p32 bra 	$L__BB1_36;
	add.s64 	%rd5, %rd2, 1024;
	add.s32 	%r114, %r115, %r38;
	add.s64 	%rd6, %rd1, 1024;
$L__BB1_35:
	mul.wide.s32 	%rd28, %r114, 4;
	add.s64 	%rd29, %rd5, %rd28;
	add.s64 	%rd30, %rd6, %rd28;
	ld.global.v4.f32 	{%f547, %f548, %f549, %f550}, [%rd29+-1024];
	sub.f32 	%f551, %f547, %f102;
	mul.f32 	%f552, %f551, 0f3FB8AA3B;
	ex2.approx.f32 	%f553, %f552;
	div.rn.f32 	%f554, %f553, %f103;
	sub.f32 	%f555, %f548, %f102;
	mul.f32 	%f556, %f555, 0f3FB8AA3B;
	ex2.approx.f32 	%f557, %f556;
	div.rn.f32 	%f558, %f557, %f103;
	sub.f32 	%f559, %f549, %f102;
	mul.f32 	%f560, %f559, 0f3FB8AA3B;
	ex2.approx.f32 	%f561, %f560;
	div.rn.f32 	%f562, %f561, %f103;
	sub.f32 	%f563, %f550, %f102;
	mul.f32 	%f564, %f563, 0f3FB8AA3B;
	ex2.approx.f32 	%f565, %f564;
	div.rn.f32 	%f566, %f565, %f103;
	st.global.v4.f32 	[%rd30+-1024], {%f554, %f558, %f562, %f566};
	ld.global.v4.f32 	{%f567, %f568, %f569, %f570}, [%rd29+-512];
	sub.f32 	%f571, %f567, %f102;
	mul.f32 	%f572, %f571, 0f3FB8AA3B;
	ex2.approx.f32 	%f573, %f572;
	div.rn.f32 	%f574, %f573, %f103;
	sub.f32 	%f575, %f568, %f102;
	mul.f32 	%f576, %f575, 0f3FB8AA3B;
	ex2.approx.f32 	%f577, %f576;
	div.rn.f32 	%f578, %f577, %f103;
	sub.f32 	%f579, %f569, %f102;
	mul.f32 	%f580, %f579, 0f3FB8AA3B;
	ex2.approx.f32 	%f581, %f580;
	div.rn.f32 	%f582, %f581, %f103;
	sub.f32 	%f583, %f570, %f102;
	mul.f32 	%f584, %f583, 0f3FB8AA3B;
	ex2.approx.f32 	%f585, %f584;
	div.rn.f32 	%f586, %f585, %f103;
	st.global.v4.f32 	[%rd30+-512], {%f574, %f578, %f582, %f586};
	ld.global.v4.f32 	{%f587, %f588, %f589, %f590}, [%rd29];
	sub.f32 	%f591, %f587, %f102;
	mul.f32 	%f592, %f591, 0f3FB8AA3B;
	ex2.approx.f32 	%f593, %f592;
	div.rn.f32 	%f594, %f593, %f103;
	sub.f32 	%f595, %f588, %f102;
	mul.f32 	%f596, %f595, 0f3FB8AA3B;
	ex2.approx.f32 	%f597, %f596;
	div.rn.f32 	%f598, %f597, %f103;
	sub.f32 	%f599, %f589, %f102;
	mul.f32 	%f600, %f599, 0f3FB8AA3B;
	ex2.approx.f32 	%f601, %f600;
	div.rn.f32 	%f602, %f601, %f103;
	sub.f32 	%f603, %f590, %f102;
	mul.f32 	%f604, %f603, 0f3FB8AA3B;
	ex2.approx.f32 	%f605, %f604;
	div.rn.f32 	%f606, %f605, %f103;
	st.global.v4.f32 	[%rd30], {%f594, %f598, %f602, %f606};
	ld.global.v4.f32 	{%f607, %f608, %f609, %f610}, [%rd29+512];
	sub.f32 	%f611, %f607, %f102;
	mul.f32 	%f612, %f611, 0f3FB8AA3B;
	ex2.approx.f32 	%f613, %f612;
	div.rn.f32 	%f614, %f613, %f103;
	sub.f32 	%f615, %f608, %f102;
	mul.f32 	%f616, %f615, 0f3FB8AA3B;
	ex2.approx.f32 	%f617, %f616;
	div.rn.f32 	%f618, %f617, %f103;
	sub.f32 	%f619, %f609, %f102;
	mul.f32 	%f620, %f619, 0f3FB8AA3B;
	ex2.approx.f32 	%f621, %f620;
	div.rn.f32 	%f622, %f621, %f103;
	sub.f32 	%f623, %f610, %f102;
	mul.f32 	%f624, %f623, 0f3FB8AA3B;
	ex2.approx.f32 	%f625, %f624;
	div.rn.f32 	%f626, %f625, %f103;
	st.global.v4.f32 	[%rd30+512], {%f614, %f618, %f622, %f626};
	add.s32 	%r115, %r115, 512;
	add.s32 	%r114, %r114, 512;
	setp.lt.s32 	%p33, %r115, %r53;
	@%p33 bra 	$L__BB1_35;
$L__BB1_36:
	ret;

}
	// .globl	_Z25softmax_one_warp_four_rowPfS_ii
.visible .entry _Z25softmax_one_warp_four_rowPfS_ii(
	.param .u64 .ptr .align 1 _Z25softmax_one_warp_four_rowPfS_ii_param_0,
	.param .u64 .ptr .align 1 _Z25softmax_one_warp_four_rowPfS_ii_param_1,
	.param .u32 _Z25softmax_one_warp_four_rowPfS_ii_param_2,
	.param .u32 _Z25softmax_one_warp_four_rowPfS_ii_param_3
)
{
	.reg .pred 	%p<32>;
	.reg .b32 	%r<133>;
	.reg .b32 	%f<292>;
	.reg .b64 	%rd<31>;
	// demoted variable
	.shared .align 4 .b8 _ZZ25softmax_one_warp_four_rowPfS_iiE9globalMax[16];
	// demoted variable
	.shared .align 4 .b8 _ZZ25softmax_one_warp_four_rowPfS_iiE9globalSum[16];
	ld.param.u64 	%rd7, [_Z25softmax_one_warp_four_rowPfS_ii_param_0];
	ld.param.u64 	%rd8, [_Z25softmax_one_warp_four_rowPfS_ii_param_1];
	ld.param.u32 	%r69, [_Z25softmax_one_warp_four_rowPfS_ii_param_3];
	cvta.to.global.u64 	%rd1, %rd8;
	cvta.to.global.u64 	%rd2, %rd7;
	mov.u32 	%r1, %ctaid.x;
	mov.u32 	%r70, %tid.x;
	shr.u32 	%r2, %r70, 3;
	and.b32  	%r132, %r70, 7;
	setp.ge.s32 	%p1, %r132, %r69;
	mov.f32 	%f282, 0fFF7FFFFF;
	@%p1 bra 	$L__BB2_13;
	shl.b32 	%r71, %r1, 2;
	add.s32 	%r72, %r71, %r2;
	mul.lo.s32 	%r4, %r72, %r69;
	not.b32 	%r73, %r132;
	add.s32 	%r74, %r69, %r73;
	shr.u32 	%r75, %r74, 3;
	add.s32 	%r5, %r75, 1;
	and.b32  	%r6, %r5, 15;
	setp.lt.u32 	%p2, %r74, 120;
	mov.f32 	%f282, 0fFF7FFFFF;
	mov.u32 	%r119, %r132;
	@%p2 bra 	$L__BB2_4;
	and.b32  	%r76, %r5, 1073741808;
	neg.s32 	%r118, %r76;
	add.s64 	%rd3, %rd2, 256;
	add.s32 	%r117, %r4, %r132;
	mov.f32 	%f282, 0fFF7FFFFF;
	mov.u32 	%r119, %r132;
$L__BB2_3:
	.pragma "nounroll";
	mul.wide.s32 	%rd9, %r117, 4;
	add.s64 	%rd10, %rd3, %rd9;
	ld.global.f32 	%f36, [%rd10+-256];
	max.f32 	%f37, %f282, %f36;
	ld.global.f32 	%f38, [%rd10+-224];
	max.f32 	%f39, %f37, %f38;
	ld.global.f32 	%f40, [%rd10+-192];
	max.f32 	%f41, %f39, %f40;
	ld.global.f32 	%f42, [%rd10+-160];
	max.f32 	%f43, %f41, %f42;
	ld.global.f32 	%f44, [%rd10+-128];
	max.f32 	%f45, %f43, %f44;
	ld.global.f32 	%f46, [%rd10+-96];
	max.f32 	%f47, %f45, %f46;
	ld.global.f32 	%f48, [%rd10+-64];
	max.f32 	%f49, %f47, %f48;
	ld.global.f32 	%f50, [%rd10+-32];
	max.f32 	%f51, %f49, %f50;
	ld.global.f32 	%f52, [%rd10];
	max.f32 	%f53, %f51, %f52;
	ld.global.f32 	%f54, [%rd10+32];
	max.f32 	%f55, %f53, %f54;
	ld.global.f32 	%f56, [%rd10+64];
	max.f32 	%f57, %f55, %f56;
	ld.global.f32 	%f58, [%rd10+96];
	max.f32 	%f59, %f57, %f58;
	ld.global.f32 	%f60, [%rd10+128];
	max.f32 	%f61, %f59, %f60;
	ld.global.f32 	%f62, [%rd10+160];
	max.f32 	%f63, %f61, %f62;
	ld.global.f32 	%f64, [%rd10+192];
	max.f32 	%f65, %f63, %f64;
	ld.global.f32 	%f66, [%rd10+224];
	max.f32 	%f282, %f65, %f66;
	add.s32 	%r119, %r119, 128;
	add.s32 	%r118, %r118, 16;
	add.s32 	%r117, %r117, 128;
	setp.eq.s32 	%p3, %r118, 0;
	@%p3 bra 	$L__BB2_4;
	bra.uni 	$L__BB2_3;
$L__BB2_4:
	setp.eq.s32 	%p4, %r6, 0;
	@%p4 bra 	$L__BB2_13;
	and.b32  	%r10, %r5, 7;
	setp.lt.u32 	%p5, %r6, 8;
	@%p5 bra 	$L__BB2_7;
	add.s32 	%r77, %r119, %r4;
	mul.wide.s32 	%rd11, %r77, 4;
	add.s64 	%rd12, %rd2, %rd11;
	ld.global.f32 	%f68, [%rd12];
	max.f32 	%f69, %f282, %f68;
	ld.global.f32 	%f70, [%rd12+32];
	max.f32 	%f71, %f69, %f70;
	ld.global.f32 	%f72, [%rd12+64];
	max.f32 	%f73, %f71, %f72;
	ld.global.f32 	%f74, [%rd12+96];
	max.f32 	%f75, %f73, %f74;
	ld.global.f32 	%f76, [%rd12+128];
	max.f32 	%f77, %f75, %f76;
	ld.global.f32 	%f78, [%rd12+160];
	max.f32 	%f79, %f77, %f78;
	ld.global.f32 	%f80, [%rd12+192];
	max.f32 	%f81, %f79, %f80;
	ld.global.f32 	%f82, [%rd12+224];
	max.f32 	%f282, %f81, %f82;
	add.s32 	%r119, %r119, 64;
$L__BB2_7:
	setp.eq.s32 	%p6, %r10, 0;
	@%p6 bra 	$L__BB2_13;
	and.b32  	%r13, %r5, 3;
	setp.lt.u32 	%p7, %r10, 4;
	@%p7 bra 	$L__BB2_10;
	add.s32 	%r78, %r119, %r4;
	mul.wide.s32 	%rd13, %r78, 4;
	add.s64 	%rd14, %rd2, %rd13;
	ld.global.f32 	%f84, [%rd14];
	max.f32 	%f85, %f282, %f84;
	ld.global.f32 	%f86, [%rd14+32];
	max.f32 	%f87, %f85, %f86;
	ld.global.f32 	%f88, [%rd14+64];
	max.f32 	%f89, %f87, %f88;
	ld.global.f32 	%f90, [%rd14+96];
	max.f32 	%f282, %f89, %f90;
	add.s32 	%r119, %r119, 32;
$L__BB2_10:
	setp.eq.s32 	%p8, %r13, 0;
	@%p8 bra 	$L__BB2_13;
	add.s32 	%r116, %r119, %r4;
	neg.s32 	%r115, %r13;
$L__BB2_12:
	.pragma "nounroll";
	mul.wide.s32 	%rd15, %r116, 4;
	add.s64 	%rd16, %rd2, %rd15;
	ld.global.f32 	%f91, [%rd16];
	max.f32 	%f282, %f282, %f91;
	add.s32 	%r116, %r116, 8;
	add.s32 	%r115, %r115, 1;
	setp.eq.s32 	%p9, %r115, 0;
	@%p9 bra 	$L__BB2_13;
	bra.uni 	$L__BB2_12;
$L__BB2_13:
	mov.b32 	%r79, %f282;
	shfl.sync.down.b32	%r80|%p10, %r79, 4, 6175, 255;
	mov.b32 	%f92, %r80;
	max.f32 	%f93, %f282, %f92;
	mov.b32 	%r81, %f93;
	shfl.sync.down.b32	%r82|%p11, %r81, 2, 6175, 255;
	mov.b32 	%f94, %r82;
	max.f32 	%f95, %f93, %f94;
	mov.b32 	%r83, %f95;
	shfl.sync.down.b32	%r84|%p12, %r83, 1, 6175, 255;
	mov.b32 	%f96, %r84;
	max.f32 	%f14, %f95, %f96;
	setp.ne.s32 	%p13, %r132, 0;
	shl.b32 	%r85, %r2, 2;
	mov.u32 	%r86, _ZZ25softmax_one_warp_four_rowPfS_iiE9globalMax;
	add.s32 	%r28, %r86, %r85;
	@%p13 bra 	$L__BB2_15;
	st.shared.f32 	[%r28], %f14;
$L__BB2_15:
	setp.ge.s32 	%p14, %r132, %r69;
	bar.sync 	0;
	mov.f32 	%f291, 0f00000000;
	@%p14 bra 	$L__BB2_28;
	shl.b32 	%r87, %r1, 2;
	add.s32 	%r88, %r87, %r2;
	mul.lo.s32 	%r29, %r88, %r69;
	ld.shared.f32 	%f15, [%r28];
	not.b32 	%r89, %r132;
	add.s32 	%r90, %r69, %r89;
	shr.u32 	%r91, %r90, 3;
	add.s32 	%r30, %r91, 1;
	and.b32  	%r31, %r30, 15;
	setp.lt.u32 	%p15, %r90, 120;
	mov.f32 	%f291, 0f00000000;
	mov.u32 	%r127, %r132;
	@%p15 bra 	$L__BB2_19;
	and.b32  	%r92, %r30, 1073741808;
	neg.s32 	%r126, %r92;
	add.s64 	%rd4, %rd2, 256;
	add.s32 	%r125, %r29, %r132;
	mov.f32 	%f291, 0f00000000;
	mov.u32 	%r127, %r132;
$L__BB2_18:
	.pragma "nounroll";
	mul.wide.s32 	%rd17, %r125, 4;
	add.s64 	%rd18, %rd4, %rd17;
	ld.global.f32 	%f101, [%rd18+-256];
	sub.f32 	%f102, %f101, %f15;
	mul.f32 	%f103, %f102, 0f3FB8AA3B;
	ex2.approx.f32 	%f104, %f103;
	add.f32 	%f105, %f291, %f104;
	ld.global.f32 	%f106, [%rd18+-224];
	sub.f32 	%f107, %f106, %f15;
	mul.f32 	%f108, %f107, 0f3FB8AA3B;
	ex2.approx.f32 	%f109, %f108;
	add.f32 	%f110, %f105, %f109;
	ld.global.f32 	%f111, [%rd18+-192];
	sub.f32 	%f112, %f111, %f15;
	mul.f32 	%f113, %f112, 0f3FB8AA3B;
	ex2.approx.f32 	%f114, %f113;
	add.f32 	%f115, %f110, %f114;
	ld.global.f32 	%f116, [%rd18+-160];
	sub.f32 	%f117, %f116, %f15;
	mul.f32 	%f118, %f117, 0f3FB8AA3B;
	ex2.approx.f32 	%f119, %f118;
	add.f32 	%f120, %f115, %f119;
	ld.global.f32 	%f121, [%rd18+-128];
	sub.f32 	%f122, %f121, %f15;
	mul.f32 	%f123, %f122, 0f3FB8AA3B;
	ex2.approx.f32 	%f124, %f123;
	add.f32 	%f125, %f120, %f124;
	ld.global.f32 	%f126, [%rd18+-96];
	sub.f32 	%f127, %f126, %f15;
	mul.f32 	%f128, %f127, 0f3FB8AA3B;
	ex2.approx.f32 	%f129, %f128;
	add.f32 	%f130, %f125, %f129;
	ld.global.f32 	%f131, [%rd18+-64];
	sub.f32 	%f132, %f131, %f15;
	mul.f32 	%f133, %f132, 0f3FB8AA3B;
	ex2.approx.f32 	%f134, %f133;
	add.f32 	%f135, %f130, %f134;
	ld.global.f32 	%f136, [%rd18+-32];
	sub.f32 	%f137, %f136, %f15;
	mul.f32 	%f138, %f137, 0f3FB8AA3B;
	ex2.approx.f32 	%f139, %f138;
	add.f32 	%f140, %f135, %f139;
	ld.global.f32 	%f141, [%rd18];
	sub.f32 	%f142, %f141, %f15;
	mul.f32 	%f143, %f142, 0f3FB8AA3B;
	ex2.approx.f32 	%f144, %f143;
	add.f32 	%f145, %f140, %f144;
	ld.global.f32 	%f146, [%rd18+32];
	sub.f32 	%f147, %f146, %f15;
	mul.f32 	%f148, %f147, 0f3FB8AA3B;
	ex2.approx.f32 	%f149, %f148;
	add.f32 	%f150, %f145, %f149;
	ld.global.f32 	%f151, [%rd18+64];
	sub.f32 	%f152, %f151, %f15;
	mul.f32 	%f153, %f152, 0f3FB8AA3B;
	ex2.approx.f32 	%f154, %f153;
	add.f32 	%f155, %f150, %f154;
	ld.global.f32 	%f156, [%rd18+96];
	sub.f32 	%f157, %f156, %f15;
	mul.f32 	%f158, %f157, 0f3FB8AA3B;
	ex2.approx.f32 	%f159, %f158;
	add.f32 	%f160, %f155, %f159;
	ld.global.f32 	%f161, [%rd18+128];
	sub.f32 	%f162, %f161, %f15;
	mul.f32 	%f163, %f162, 0f3FB8AA3B;
	ex2.approx.f32 	%f164, %f163;
	add.f32 	%f165, %f160, %f164;
	ld.global.f32 	%f166, [%rd18+160];
	sub.f32 	%f167, %f166, %f15;
	mul.f32 	%f168, %f167, 0f3FB8AA3B;
	ex2.approx.f32 	%f169, %f168;
	add.f32 	%f170, %f165, %f169;
	ld.global.f32 	%f171, [%rd18+192];
	sub.f32 	%f172, %f171, %f15;
	mul.f32 	%f173, %f172, 0f3FB8AA3B;
	ex2.approx.f32 	%f174, %f173;
	add.f32 	%f175, %f170, %f174;
	ld.global.f32 	%f176, [%rd18+224];
	sub.f32 	%f177, %f176, %f15;
	mul.f32 	%f178, %f177, 0f3FB8AA3B;
	ex2.approx.f32 	%f179, %f178;
	add.f32 	%f291, %f175, %f179;
	add.s32 	%r127, %r127, 128;
	add.s32 	%r126, %r126, 16;
	add.s32 	%r125, %r125, 128;
	setp.eq.s32 	%p16, %r126, 0;
	@%p16 bra 	$L__BB2_19;
	bra.uni 	$L__BB2_18;
$L__BB2_19:
	setp.eq.s32 	%p17, %r31, 0;
	@%p17 bra 	$L__BB2_28;
	and.b32  	%r35, %r30, 7;
	setp.lt.u32 	%p18, %r31, 8;
	@%p18 bra 	$L__BB2_22;
	add.s32 	%r93, %r127, %r29;
	mul.wide.s32 	%rd19, %r93, 4;
	add.s64 	%rd20, %rd2, %rd19;
	ld.global.f32 	%f181, [%rd20];
	sub.f32 	%f182, %f181, %f15;
	mul.f32 	%f183, %f182, 0f3FB8AA3B;
	ex2.approx.f32 	%f184, %f183;
	add.f32 	%f185, %f291, %f184;
	ld.global.f32 	%f186, [%rd20+32];
	sub.f32 	%f187, %f186, %f15;
	mul.f32 	%f188, %f187, 0f3FB8AA3B;
	ex2.approx.f32 	%f189, %f188;
	add.f32 	%f190, %f185, %f189;
	ld.global.f32 	%f191, [%rd20+64];
	sub.f32 	%f192, %f191, %f15;
	mul.f32 	%f193, %f192, 0f3FB8AA3B;
	ex2.approx.f32 	%f194, %f193;
	add.f32 	%f195, %f190, %f194;
	ld.global.f32 	%f196, [%rd20+96];
	sub.f32 	%f197, %f196, %f15;
	mul.f32 	%f198, %f197, 0f3FB8AA3B;
	ex2.approx.f32 	%f199, %f198;
	add.f32 	%f200, %f195, %f199;
	ld.global.f32 	%f201, [%rd20+128];
	sub.f32 	%f202, %f201, %f15;
	mul.f32 	%f203, %f202, 0f3FB8AA3B;
	ex2.approx.f32 	%f204, %f203;
	add.f32 	%f205, %f200, %f204;
	ld.global.f32 	%f206, [%rd20+160];
	sub.f32 	%f207, %f206, %f15;
	mul.f32 	%f208, %f207, 0f3FB8AA3B;
	ex2.approx.f32 	%f209, %f208;
	add.f32 	%f210, %f205, %f209;
	ld.global.f32 	%f211, [%rd20+192];
	sub.f32 	%f212, %f211, %f15;
	mul.f32 	%f213, %f212, 0f3FB8AA3B;
	ex2.approx.f32 	%f214, %f213;
	add.f32 	%f215, %f210, %f214;
	ld.global.f32 	%f216, [%rd20+224];
	sub.f32 	%f217, %f216, %f15;
	mul.f32 	%f218, %f217, 0f3FB8AA3B;
	ex2.approx.f32 	%f219, %f218;
	add.f32 	%f291, %f215, %f219;
	add.s32 	%r127, %r127, 64;
$L__BB2_22:
	setp.eq.s32 	%p19, %r35, 0;
	@%p19 bra 	$L__BB2_28;
	and.b32  	%r38, %r30, 3;
	setp.lt.u32 	%p20, %r35, 4;
	@%p20 bra 	$L__BB2_25;
	add.s32 	%r94, %r127, %r29;
	mul.wide.s32 	%rd21, %r94, 4;
	add.s64 	%rd22, %rd2, %rd21;
	ld.global.f32 	%f221, [%rd22];
	sub.f32 	%f222, %f221, %f15;
	mul.f32 	%f223, %f222, 0f3FB8AA3B;
	ex2.approx.f32 	%f224, %f223;
	add.f32 	%f225, %f291, %f224;
	ld.global.f32 	%f226, [%rd22+32];
	sub.f32 	%f227, %f226, %f15;
	mul.f32 	%f228, %f227, 0f3FB8AA3B;
	ex2.approx.f32 	%f229, %f228;
	add.f32 	%f230, %f225, %f229;
	ld.global.f32 	%f231, [%rd22+64];
	sub.f32 	%f232, %f231, %f15;
	mul.f32 	%f233, %f232, 0f3FB8AA3B;
	ex2.approx.f32 	%f234, %f233;
	add.f32 	%f235, %f230, %f234;
	ld.global.f32 	%f236, [%rd22+96];
	sub.f32 	%f237, %f236, %f15;
	mul.f32 	%f238, %f237, 0f3FB8AA3B;
	ex2.approx.f32 	%f239, %f238;
	add.f32 	%f291, %f235, %f239;
	add.s32 	%r127, %r127, 32;
$L__BB2_25:
	setp.eq.s32 	%p21, %r38, 0;
	@%p21 bra 	$L__BB2_28;
	add.s32 	%r124, %r127, %r29;
	neg.s32 	%r123, %r38;
$L__BB2_27:
	.pragma "nounroll";
	mul.wide.s32 	%rd23, %r124, 4;
	add.s64 	%rd24, %rd2, %rd23;
	ld.global.f32 	%f240, [%rd24];
	sub.f32 	%f241, %f240, %f15;
	mul.f32 	%f242, %f241, 0f3FB8AA3B;
	ex2.approx.f32 	%f243, %f242;
	add.f32 	%f291, %f291, %f243;
	add.s32 	%r124, %r124, 8;
	add.s32 	%r123, %r123, 1;
	setp.eq.s32 	%p22, %r123, 0;
	@%p22 bra 	$L__BB2_28;
	bra.uni 	$L__BB2_27;
$L__BB2_28:
	setp.ne.s32 	%p23, %r132, 0;
	mov.b32 	%r95, %f291;
	shfl.sync.down.b32	%r96|%p24, %r95, 4, 6175, 255;
	mov.b32 	%f244, %r96;
	add.f32 	%f245, %f291, %f244;
	mov.b32 	%r97, %f245;
	shfl.sync.down.b32	%r98|%p25, %r97, 2, 6175, 255;
	mov.b32 	%f246, %r98;
	add.f32 	%f247, %f245, %f246;
	mov.b32 	%r99, %f247;
	shfl.sync.down.b32	%r100|%p26, %r99, 1, 6175, 255;
	mov.b32 	%f248, %r100;
	add.f32 	%f29, %f247, %f248;
	mov.u32 	%r102, _ZZ25softmax_one_warp_four_rowPfS_iiE9globalSum;
	add.s32 	%r53, %r102, %r85;
	@%p23 bra 	$L__BB2_30;
	st.shared.f32 	[%r53], %f29;
$L__BB2_30:
	setp.ge.s32 	%p27, %r132, %r69;
	bar.sync 	0;
	@%p27 bra 	$L__BB2_37;
	shl.b32 	%r103, %r1, 2;
	add.s32 	%r104, %r103, %r2;
	mul.lo.s32 	%r54, %r104, %r69;
	ld.shared.f32 	%f30, [%r28];
	ld.shared.f32 	%f31, [%r53];
	not.b32 	%r105, %r132;
	add.s32 	%r55, %r69, %r105;
	and.b32  	%r106, %r55, 24;
	setp.eq.s32 	%p28, %r106, 24;
	@%p28 bra 	$L__BB2_34;
	shr.u32 	%r107, %r55, 3;
	add.s32 	%r108, %r107, 1;
	and.b32  	%r109, %r108, 3;
	add.s32 	%r129, %r54, %r132;
	neg.s32 	%r128, %r109;
	shl.b32 	%r110, %r108, 3;
	and.b32  	%r111, %r110, 24;
	or.b32  	%r132, %r111, %r132;
$L__BB2_33:
	.pragma "nounroll";
	mul.wide.s32 	%rd25, %r129, 4;
	add.s64 	%rd26, %rd1, %rd25;
	add.s64 	%rd27, %rd2, %rd25;
	ld.global.f32 	%f249, [%rd27];
	sub.f32 	%f250, %f249, %f30;
	mul.f32 	%f251, %f250, 0f3FB8AA3B;
	ex2.approx.f32 	%f252, %f251;
	div.rn.f32 	%f253, %f252, %f31;
	st.global.f32 	[%rd26], %f253;
	add.s32 	%r129, %r129, 8;
	add.s32 	%r128, %r128, 1;
	setp.ne.s32 	%p29, %r128, 0;
	@%p29 bra 	$L__BB2_33;
$L__BB2_34:
	setp.lt.u32 	%p30, %r55, 24;
	@%p30 bra 	$L__BB2_37;
	add.s64 	%rd5, %rd2, 64;
	add.s32 	%r131, %r132, %r54;
	add.s64 	%rd6, %rd1, 64;
$L__BB2_36:
	mul.wide.s32 	%rd28, %r131, 4;
	add.s64 	%rd29, %rd5, %rd28;
	add.s64 	%rd30, %rd6, %rd28;
	ld.global.f32 	%f254, [%rd29+-64];
	sub.f32 	%f255, %f254, %f30;
	mul.f32 	%f256, %f255, 0f3FB8AA3B;
	ex2.approx.f32 	%f257, %f256;
	div.rn.f32 	%f258, %f257, %f31;
	st.global.f32 	[%rd30+-64], %f258;
	ld.global.f32 	%f259, [%rd29+-32];
	sub.f32 	%f260, %f259, %f30;
	mul.f32 	%f261, %f260, 0f3FB8AA3B;
	ex2.approx.f32 	%f262, %f261;
	div.rn.f32 	%f263, %f262, %f31;
	st.global.f32 	[%rd30+-32], %f263;
	ld.global.f32 	%f264, [%rd29];
	sub.f32 	%f265, %f264, %f30;
	mul.f32 	%f266, %f265, 0f3FB8AA3B;
	ex2.approx.f32 	%f267, %f266;
	div.rn.f32 	%f268, %f267, %f31;
	st.global.f32 	[%rd30], %f268;
	ld.global.f32 	%f269, [%rd29+32];
	sub.f32 	%f270, %f269, %f30;
	mul.f32 	%f271, %f270, 0f3FB8AA3B;
	ex2.approx.f32 	%f272, %f271;
	div.rn.f32 	%f273, %f272, %f31;
	st.global.f32 	[%rd30+32], %f273;
	add.s32 	%r132, %r132, 32;
	add.s32 	%r131, %r131, 32;
	setp.lt.s32 	%p31, %r132, %r69;
	@%p31 bra 	$L__BB2_36;
$L__BB2_37:
	ret;

}
	// .globl	_Z32softmax_one_warp_four_row_float4PfS_ii
.visible .entry _Z32softmax_one_warp_four_row_float4PfS_ii(
	.param .u64 .ptr .align 1 _Z32softmax_one_warp_four_row_float4PfS_ii_param_0,
	.param .u64 .ptr .align 1 _Z32softmax_one_warp_four_row_float4PfS_ii_param_1,
	.param .u32 _Z32softmax_one_warp_four_row_float4PfS_ii_param_2,
	.param .u32 _Z32softmax_one_warp_four_row_float4PfS_ii_param_3
)
{
	.reg .pred 	%p<30>;
	.reg .b32 	%r<121>;
	.reg .b32 	%f<684>;
	.reg .b64 	%rd<31>;
	// demoted variable
	.shared .align 4 .b8 _ZZ32softmax_one_warp_four_row_float4PfS_iiE9globalMax[16];
	// demoted variable
	.shared .align 4 .b8 _ZZ32softmax_one_warp_four_row_float4PfS_iiE9globalSum[16];
	ld.param.u64 	%rd7, [_Z32softmax_one_warp_four_row_float4PfS_ii_param_0];
	ld.param.u64 	%rd8, [_Z32softmax_one_warp_four_row_float4PfS_ii_param_1];
	ld.param.u32 	%r56, [_Z32softmax_one_warp_four_row_float4PfS_ii_param_3];
	cvta.to.global.u64 	%rd1, %rd8;
	cvta.to.global.u64 	%rd2, %rd7;
	mov.u32 	%r1, %ctaid.x;
	mov.u32 	%r57, %tid.x;
	shr.u32 	%r2, %r57, 3;
	and.b32  	%r3, %r57, 7;
	shl.b32 	%r58, %r57, 2;
	and.b32  	%r120, %r58, 28;
	setp.ge.s32 	%p1, %r120, %r56;
	mov.f32 	%f647, 0fFF7FFFFF;
	mov.f32 	%f648, %f647;
	mov.f32 	%f649, %f647;
	mov.f32 	%f650, %f647;
	@%p1 bra 	$L__BB3_12;
	shl.b32 	%r59, %r1, 2;
	add.s32 	%r60, %r59, %r2;
	mul.lo.s32 	%r5, %r60, %r56;
	not.b32 	%r61, %r120;
	add.s32 	%r6, %r56, %r61;
	shr.u32 	%r62, %r6, 5;
	add.s32 	%r7, %r62, 1;
	and.b32  	%r8, %r7, 7;
	setp.lt.u32 	%p2, %r6, 224;
	mov.f32 	%f650, 0fFF7FFFFF;
	mov.u32 	%r107, %r120;
	mov.f32 	%f649, %f650;
	mov.f32 	%f648, %f650;
	mov.f32 	%f647, %f650;
	@%p2 bra 	$L__BB3_4;
	and.b32  	%r63, %r7, 268435448;
	neg.s32 	%r105, %r63;
	add.s64 	%rd3, %rd2, 512;
	add.s32 	%r104, %r5, %r120;
	mov.f32 	%f650, 0fFF7FFFFF;
	mov.u32 	%r107, %r120;
$L__BB3_3:
	.pragma "nounroll";
	mul.wide.s32 	%rd9, %r104, 4;
	add.s64 	%rd10, %rd3, %rd9;
	ld.global.v4.f32 	{%f108, %f109, %f110, %f111}, [%rd10+-512];
	max.f32 	%f112, %f647, %f108;
	max.f32 	%f113, %f648, %f109;
	max.f32 	%f114, %f649, %f110;
	max.f32 	%f115, %f650, %f111;
	ld.global.v4.f32 	{%f116, %f117, %f118, %f119}, [%rd10+-384];
	max.f32 	%f120, %f112, %f116;
	max.f32 	%f121, %f113, %f117;
	max.f32 	%f122, %f114, %f118;
	max.f32 	%f123, %f115, %f119;
	ld.global.v4.f32 	{%f124, %f125, %f126, %f127}, [%rd10+-256];
	max.f32 	%f128, %f120, %f124;
	max.f32 	%f129, %f121, %f125;
	max.f32 	%f130, %f122, %f126;
	max.f32 	%f131, %f123, %f127;
	ld.global.v4.f32 	{%f132, %f133, %f134, %f135}, [%rd10+-128];
	max.f32 	%f136, %f128, %f132;
	max.f32 	%f137, %f129, %f133;
	max.f32 	%f138, %f130, %f134;
	max.f32 	%f139, %f131, %f135;
	ld.global.v4.f32 	{%f140, %f141, %f142, %f143}, [%rd10];
	max.f32 	%f144, %f136, %f140;
	max.f32 	%f145, %f137, %f141;
	max.f32 	%f146, %f138, %f142;
	max.f32 	%f147, %f139, %f143;
	ld.global.v4.f32 	{%f148, %f149, %f150, %f151}, [%rd10+128];
	max.f32 	%f152, %f144, %f148;
	max.f32 	%f153, %f145, %f149;
	max.f32 	%f154, %f146, %f150;
	max.f32 	%f155, %f147, %f151;
	ld.global.v4.f32 	{%f156, %f157, %f158, %f159}, [%rd10+256];
	max.f32 	%f160, %f152, %f156;
	max.f32 	%f161, %f153, %f157;
	max.f32 	%f162, %f154, %f158;
	max.f32 	%f163, %f155, %f159;
	ld.global.v4.f32 	{%f164, %f165, %f166, %f167}, [%rd10+384];
	max.f32 	%f647, %f160, %f164;
	max.f32 	%f648, %f161, %f165;
	max.f32 	%f649, %f162, %f166;
	max.f32 	%f650, %f163, %f167;
	add.s32 	%r107, %r107, 256;
	add.s32 	%r105, %r105, 8;
	add.s32 	%r104, %r104, 256;
	setp.ne.s32 	%p3, %r105, 0;
	@%p3 bra 	$L__BB3_3;
$L__BB3_4:
	setp.eq.s32 	%p4, %r8, 0;
	@%p4 bra 	$L__BB3_12;
	setp.lt.u32 	%p5, %r8, 4;
	@%p5 bra 	$L__BB3_7;
	add.s32 	%r64, %r107, %r5;
	mul.wide.s32 	%rd11, %r64, 4;
	add.s64 	%rd12, %rd2, %rd11;
	ld.global.v4.f32 	{%f169, %f170, %f171, %f172}, [%rd12];
	max.f32 	%f173, %f647, %f169;
	max.f32 	%f174, %f648, %f170;
	max.f32 	%f175, %f649, %f171;
	max.f32 	%f176, %f650, %f172;
	ld.global.v4.f32 	{%f177, %f178, %f179, %f180}, [%rd12+128];
	max.f32 	%f181, %f173, %f177;
	max.f32 	%f182, %f174, %f178;
	max.f32 	%f183, %f175, %f179;
	max.f32 	%f184, %f176, %f180;
	ld.global.v4.f32 	{%f185, %f186, %f187, %f188}, [%rd12+256];
	max.f32 	%f189, %f181, %f185;
	max.f32 	%f190, %f182, %f186;
	max.f32 	%f191, %f183, %f187;
	max.f32 	%f192, %f184, %f188;
	ld.global.v4.f32 	{%f193, %f194, %f195, %f196}, [%rd12+384];
	max.f32 	%f647, %f189, %f193;
	max.f32 	%f648, %f190, %f194;
	max.f32 	%f649, %f191, %f195;
	max.f32 	%f650, %f192, %f196;
	add.s32 	%r107, %r107, 128;
$L__BB3_7:
	and.b32  	%r65, %r7, 3;
	setp.eq.s32 	%p6, %r65, 0;
	@%p6 bra 	$L__BB3_12;
	setp.eq.s32 	%p7, %r65, 1;
	@%p7 bra 	$L__BB3_10;
	add.s32 	%r66, %r107, %r5;
	mul.wide.s32 	%rd13, %r66, 4;
	add.s64 	%rd14, %rd2, %rd13;
	ld.global.v4.f32 	{%f198, %f199, %f200, %f201}, [%rd14];
	max.f32 	%f202, %f647, %f198;
	max.f32 	%f203, %f648, %f199;
	max.f32 	%f204, %f649, %f200;
	max.f32 	%f205, %f650, %f201;
	ld.global.v4.f32 	{%f206, %f207, %f208, %f209}, [%rd14+128];
	max.f32 	%f647, %f202, %f206;
	max.f32 	%f648, %f203, %f207;
	max.f32 	%f649, %f204, %f208;
	max.f32 	%f650, %f205, %f209;
	add.s32 	%r107, %r107, 64;
$L__BB3_10:
	and.b32  	%r67, %r6, 32;
	setp.ne.s32 	%p8, %r67, 0;
	@%p8 bra 	$L__BB3_12;
	add.s32 	%r68, %r107, %r5;
	mul.wide.s32 	%rd15, %r68, 4;
	add.s64 	%rd16, %rd2, %rd15;
	ld.global.v4.f32 	{%f210, %f211, %f212, %f213}, [%rd16];
	max.f32 	%f647, %f647, %f210;
	max.f32 	%f648, %f648, %f211;
	max.f32 	%f649, %f649, %f212;
	max.f32 	%f650, %f650, %f213;
$L__BB3_12:
	max.f32 	%f214, %f647, %f648;
	max.f32 	%f215, %f649, %f650;
	max.f32 	%f216, %f214, %f215;
	mov.b32 	%r69, %f216;
	shfl.sync.down.b32	%r70|%p9, %r69, 4, 6175, -1;
	mov.b32 	%f217, %r70;
	max.f32 	%f218, %f216, %f217;
	mov.b32 	%r71, %f218;
	shfl.sync.down.b32	%r72|%p10, %r71, 2, 6175, -1;
	mov.b32 	%f219, %r72;
	max.f32 	%f220, %f218, %f219;
	mov.b32 	%r73, %f220;
	shfl.sync.down.b32	%r74|%p11, %r73, 1, 6175, -1;
	mov.b32 	%f221, %r74;
	max.f32 	%f49, %f220, %f221;
	setp.ne.s32 	%p12, %r3, 0;
	shl.b32 	%r75, %r2, 2;
	mov.u32 	%r76, _ZZ32softmax_one_warp_four_row_float4PfS_iiE9globalMax;
	add.s32 	%r22, %r76, %r75;
	@%p12 bra 	$L__BB3_14;
	st.shared.f32 	[%r22], %f49;
$L__BB3_14:
	setp.ge.s32 	%p13, %r120, %r56;
	bar.sync 	0;
	mov.f32 	%f683, 0f00000000;
	@%p13 bra 	$L__BB3_27;
	shl.b32 	%r77, %r1, 2;
	add.s32 	%r78, %r77, %r2;
	mul.lo.s32 	%r23, %r78, %r56;
	ld.shared.f32 	%f50, [%r22];
	not.b32 	%r79, %r120;
	add.s32 	%r24, %r56, %r79;
	shr.u32 	%r80, %r24, 5;
	add.s32 	%r25, %r80, 1;
	and.b32  	%r26, %r25, 7;
	setp.lt.u32 	%p14, %r24, 224;
	mov.f32 	%f682, 0f00000000;
	mov.u32 	%r113, %r120;
	mov.f32 	%f681, %f682;
	mov.f32 	%f680, %f682;
	mov.f32 	%f679, %f682;
	@%p14 bra 	$L__BB3_18;
	and.b32  	%r81, %r25, 268435448;
	neg.s32 	%r111, %r81;
	add.s64 	%rd4, %rd2, 512;
	add.s32 	%r110, %r23, %r120;
	mov.f32 	%f682, 0f00000000;
	mov.u32 	%r113, %r120;
$L__BB3_17:
	.pragma "nounroll";
	mul.wide.s32 	%rd17, %r110, 4;
	add.s64 	%rd18, %rd4, %rd17;
	ld.global.v4.f32 	{%f226, %f227, %f228, %f229}, [%rd18+-512];
	sub.f32 	%f230, %f226, %f50;
	mul.f32 	%f231, %f230, 0f3FB8AA3B;
	ex2.approx.f32 	%f232, %f231;
	add.f32 	%f233, %f679, %f232;
	sub.f32 	%f234, %f227, %f50;
	mul.f32 	%f235, %f234, 0f3FB8AA3B;
	ex2.approx.f32 	%f236, %f235;
	add.f32 	%f237, %f680, %f236;
	sub.f32 	%f238, %f228, %f50;
	mul.f32 	%f239, %f238, 0f3FB8AA3B;
	ex2.approx.f32 	%f240, %f239;
	add.f32 	%f241, %f681, %f240;
	sub.f32 	%f242, %f229, %f50;
	mul.f32 	%f243, %f242, 0f3FB8AA3B;
	ex2.approx.f32 	%f244, %f243;
	add.f32 	%f245, %f682, %f244;
	ld.global.v4.f32 	{%f246, %f247, %f248, %f249}, [%rd18+-384];
	sub.f32 	%f250, %f246, %f50;
	mul.f32 	%f251, %f250, 0f3FB8AA3B;
	ex2.approx.f32 	%f252, %f251;
	add.f32 	%f253, %f233, %f252;
	sub.f32 	%f254, %f247, %f50;
	mul.f32 	%f255, %f254, 0f3FB8AA3B;
	ex2.approx.f32 	%f256, %f255;
	add.f32 	%f257, %f237, %f256;
	sub.f32 	%f258, %f248, %f50;
	mul.f32 	%f259, %f258, 0f3FB8AA3B;
	ex2.approx.f32 	%f260, %f259;
	add.f32 	%f261, %f241, %f260;
	sub.f32 	%f262, %f249, %f50;
	mul.f32 	%f263, %f262, 0f3FB8AA3B;
	ex2.approx.f32 	%f264, %f263;
	add.f32 	%f265, %f245, %f264;
	ld.global.v4.f32 	{%f266, %f267, %f268, %f269}, [%rd18+-256];
	sub.f32 	%f270, %f266, %f50;
	mul.f32 	%f271, %f270, 0f3FB8AA3B;
	ex2.approx.f32 	%f272, %f271;
	add.f32 	%f273, %f253, %f272;
	sub.f32 	%f274, %f267, %f50;
	mul.f32 	%f275, %f274, 0f3FB8AA3B;
	ex2.approx.f32 	%f276, %f275;
	add.f32 	%f277, %f257, %f276;
	sub.f32 	%f278, %f268, %f50;
	mul.f32 	%f279, %f278, 0f3FB8AA3B;
	ex2.approx.f32 	%f280, %f279;
	add.f32 	%f281, %f261, %f280;
	sub.f32 	%f282, %f269, %f50;
	mul.f32 	%f283, %f282, 0f3FB8AA3B;
	ex2.approx.f32 	%f284, %f283;
	add.f32 	%f285, %f265, %f284;
	ld.global.v4.f32 	{%f286, %f287, %f288, %f289}, [%rd18+-128];
	sub.f32 	%f290, %f286, %f50;
	mul.f32 	%f291, %f290, 0f3FB8AA3B;
	ex2.approx.f32 	%f292, %f291;
	add.f32 	%f293, %f273, %f292;
	sub.f32 	%f294, %f287, %f50;
	mul.f32 	%f295, %f294, 0f3FB8AA3B;
	ex2.approx.f32 	%f296, %f295;
	add.f32 	%f297, %f277, %f296;
	sub.f32 	%f298, %f288, %f50;
	mul.f32 	%f299, %f298, 0f3FB8AA3B;
	ex2.approx.f32 	%f300, %f299;
	add.f32 	%f301, %f281, %f300;
	sub.f32 	%f302, %f289, %f50;
	mul.f32 	%f303, %f302, 0f3FB8AA3B;
	ex2.approx.f32 	%f304, %f303;
	add.f32 	%f305, %f285, %f304;
	ld.global.v4.f32 	{%f306, %f307, %f308, %f309}, [%rd18];
	sub.f32 	%f310, %f306, %f50;
	mul.f32 	%f311, %f310, 0f3FB8AA3B;
	ex2.approx.f32 	%f312, %f311;
	add.f32 	%f313, %f293, %f312;
	sub.f32 	%f314, %f307, %f50;
	mul.f32 	%f315, %f314, 0f3FB8AA3B;
	ex2.approx.f32 	%f316, %f315;
	add.f32 	%f317, %f297, %f316;
	sub.f32 	%f318, %f308, %f50;
	mul.f32 	%f319, %f318, 0f3FB8AA3B;
	ex2.approx.f32 	%f320, %f319;
	add.f32 	%f321, %f301, %f320;
	sub.f32 	%f322, %f309, %f50;
	mul.f32 	%f323, %f322, 0f3FB8AA3B;
	ex2.approx.f32 	%f324, %f323;
	add.f32 	%f325, %f305, %f324;
	ld.global.v4.f32 	{%f326, %f327, %f328, %f329}, [%rd18+128];
	sub.f32 	%f330, %f326, %f50;
	mul.f32 	%f331, %f330, 0f3FB8AA3B;
	ex2.approx.f32 	%f332, %f331;
	add.f32 	%f333, %f313, %f332;
	sub.f32 	%f334, %f327, %f50;
	mul.f32 	%f335, %f334, 0f3FB8AA3B;
	ex2.approx.f32 	%f336, %f335;
	add.f32 	%f337, %f317, %f336;
	sub.f32 	%f338, %f328, %f50;
	mul.f32 	%f339, %f338, 0f3FB8AA3B;
	ex2.approx.f32 	%f340, %f339;
	add.f32 	%f341, %f321, %f340;
	sub.f32 	%f342, %f329, %f50;
	mul.f32 	%f343, %f342, 0f3FB8AA3B;
	ex2.approx.f32 	%f344, %f343;
	add.f32 	%f345, %f325, %f344;
	ld.global.v4.f32 	{%f346, %f347, %f348, %f349}, [%rd18+256];
	sub.f32 	%f350, %f346, %f50;
	mul.f32 	%f351, %f350, 0f3FB8AA3B;
	ex2.approx.f32 	%f352, %f351;
	add.f32 	%f353, %f333, %f352;
	sub.f32 	%f354, %f347, %f50;
	mul.f32 	%f355, %f354, 0f3FB8AA3B;
	ex2.approx.f32 	%f356, %f355;
	add.f32 	%f357, %f337, %f356;
	sub.f32 	%f358, %f348, %f50;
	mul.f32 	%f359, %f358, 0f3FB8AA3B;
	ex2.approx.f32 	%f360, %f359;
	add.f32 	%f361, %f341, %f360;
	sub.f32 	%f362, %f349, %f50;
	mul.f32 	%f363, %f362, 0f3FB8AA3B;
	ex2.approx.f32 	%f364, %f363;
	add.f32 	%f365, %f345, %f364;
	ld.global.v4.f32 	{%f366, %f367, %f368, %f369}, [%rd18+384];
	sub.f32 	%f370, %f366, %f50;
	mul.f32 	%f371, %f370, 0f3FB8AA3B;
	ex2.approx.f32 	%f372, %f371;
	add.f32 	%f679, %f353, %f372;
	sub.f32 	%f373, %f367, %f50;
	mul.f32 	%f374, %f373, 0f3FB8AA3B;
	ex2.approx.f32 	%f375, %f374;
	add.f32 	%f680, %f357, %f375;
	sub.f32 	%f376, %f368, %f50;
	mul.f32 	%f377, %f376, 0f3FB8AA3B;
	ex2.approx.f32 	%f378, %f377;
	add.f32 	%f681, %f361, %f378;
	sub.f32 	%f379, %f369, %f50;
	mul.f32 	%f380, %f379, 0f3FB8AA3B;
	ex2.approx.f32 	%f381, %f380;
	add.f32 	%f682, %f365, %f381;
	add.s32 	%r113, %r113, 256;
	add.s32 	%r111, %r111, 8;
	add.s32 	%r110, %r110, 256;
	setp.ne.s32 	%p15, %r111, 0;
	@%p15 bra 	$L__BB3_17;
$L__BB3_18:
	setp.eq.s32 	%p16, %r26, 0;
	@%p16 bra 	$L__BB3_26;
	setp.lt.u32 	%p17, %r26, 4;
	@%p17 bra 	$L__BB3_21;
	add.s32 	%r82, %r113, %r23;
	mul.wide.s32 	%rd19, %r82, 4;
	add.s64 	%rd20, %rd2, %rd19;
	ld.global.v4.f32 	{%f383, %f384, %f385, %f386}, [%rd20];
	sub.f32 	%f387, %f383, %f50;
	mul.f32 	%f388, %f387, 0f3FB8AA3B;
	ex2.approx.f32 	%f389, %f388;
	add.f32 	%f390, %f679, %f389;
	sub.f32 	%f391, %f384, %f50;
	mul.f32 	%f392, %f391, 0f3FB8AA3B;
	ex2.approx.f32 	%f393, %f392;
	add.f32 	%f394, %f680, %f393;
	sub.f32 	%f395, %f385, %f50;
	mul.f32 	%f396, %f395, 0f3FB8AA3B;
	ex2.approx.f32 	%f397, %f396;
	add.f32 	%f398, %f681, %f397;
	sub.f32 	%f399, %f386, %f50;
	mul.f32 	%f400, %f399, 0f3FB8AA3B;
	ex2.approx.f32 	%f401, %f400;
	add.f32 	%f402, %f682, %f401;
	ld.global.v4.f32 	{%f403, %f404, %f405, %f406}, [%rd20+128];
	sub.f32 	%f407, %f403, %f50;
	mul.f32 	%f408, %f407, 0f3FB8AA3B;
	ex2.approx.f32 	%f409, %f408;
	add.f32 	%f410, %f390, %f409;
	sub.f32 	%f411, %f404, %f50;
	mul.f32 	%f412, %f411, 0f3FB8AA3B;
	ex2.approx.f32 	%f413, %f412;
	add.f32 	%f414, %f394, %f413;
	sub.f32 	%f415, %f405, %f50;
	mul.f32 	%f416, %f415, 0f3FB8AA3B;
	ex2.approx.f32 	%f417, %f416;
	add.f32 	%f418, %f398, %f417;
	sub.f32 	%f419, %f406, %f50;
	mul.f32 	%f420, %f419, 0f3FB8AA3B;
	ex2.approx.f32 	%f421, %f420;
	add.f32 	%f422, %f402, %f421;
	ld.global.v4.f32 	{%f423, %f424, %f425, %f426}, [%rd20+256];
	sub.f32 	%f427, %f423, %f50;
	mul.f32 	%f428, %f427, 0f3FB8AA3B;
	ex2.approx.f32 	%f429, %f428;
	add.f32 	%f430, %f410, %f429;
	sub.f32 	%f431, %f424, %f50;
	mul.f32 	%f432, %f431, 0f3FB8AA3B;
	ex2.approx.f32 	%f433, %f432;
	add.f32 	%f434, %f414, %f433;
	sub.f32 	%f435, %f425, %f50;
	mul.f32 	%f436, %f435, 0f3FB8AA3B;
	ex2.approx.f32 	%f437, %f436;
	add.f32 	%f438, %f418, %f437;
	sub.f32 	%f439, %f426, %f50;
	mul.f32 	%f440, %f439, 0f3FB8AA3B;
	ex2.approx.f32 	%f441, %f440;
	add.f32 	%f442, %f422, %f441;
	ld.global.v4.f32 	{%f443, %f444, %f445, %f446}, [%rd20+384];
	sub.f32 	%f447, %f443, %f50;
	mul.f32 	%f448, %f447, 0f3FB8AA3B;
	ex2.approx.f32 	%f449, %f448;
	add.f32 	%f679, %f430, %f449;
	sub.f32 	%f450, %f444, %f50;
	mul.f32 	%f451, %f450, 0f3FB8AA3B;
	ex2.approx.f32 	%f452, %f451;
	add.f32 	%f680, %f434, %f452;
	sub.f32 	%f453, %f445, %f50;
	mul.f32 	%f454, %f453, 0f3FB8AA3B;
	ex2.approx.f32 	%f455, %f454;
	add.f32 	%f681, %f438, %f455;
	sub.f32 	%f456, %f446, %f50;
	mul.f32 	%f457, %f456, 0f3FB8AA3B;
	ex2.approx.f32 	%f458, %f457;
	add.f32 	%f682, %f442, %f458;
	add.s32 	%r113, %r113, 128;
$L__BB3_21:
	and.b32  	%r83, %r25, 3;
	setp.eq.s32 	%p18, %r83, 0;
	@%p18 bra 	$L__BB3_26;
	setp.eq.s32 	%p19, %r83, 1;
	@%p19 bra 	$L__BB3_24;
	add.s32 	%r84, %r113, %r23;
	mul.wide.s32 	%rd21, %r84, 4;
	add.s64 	%rd22, %rd2, %rd21;
	ld.global.v4.f32 	{%f460, %f461, %f462, %f463}, [%rd22];
	sub.f32 	%f464, %f460, %f50;
	mul.f32 	%f465, %f464, 0f3FB8AA3B;
	ex2.approx.f32 	%f466, %f465;
	add.f32 	%f467, %f679, %f466;
	sub.f32 	%f468, %f461, %f50;
	mul.f32 	%f469, %f468, 0f3FB8AA3B;
	ex2.approx.f32 	%f470, %f469;
	add.f32 	%f471, %f680, %f470;
	sub.f32 	%f472, %f462, %f50;
	mul.f32 	%f473, %f472, 0f3FB8AA3B;
	ex2.approx.f32 	%f474, %f473;
	add.f32 	%f475, %f681, %f474;
	sub.f32 	%f476, %f463, %f50;
	mul.f32 	%f477, %f476, 0f3FB8AA3B;
	ex2.approx.f32 	%f478, %f477;
	add.f32 	%f479, %f682, %f478;
	ld.global.v4.f32 	{%f480, %f481, %f482, %f483}, [%rd22+128];
	sub.f32 	%f484, %f480, %f50;
	mul.f32 	%f485, %f484, 0f3FB8AA3B;
	ex2.approx.f32 	%f486, %f485;
	add.f32 	%f679, %f467, %f486;
	sub.f32 	%f487, %f481, %f50;
	mul.f32 	%f488, %f487, 0f3FB8AA3B;
	ex2.approx.f32 	%f489, %f488;
	add.f32 	%f680, %f471, %f489;
	sub.f32 	%f490, %f482, %f50;
	mul.f32 	%f491, %f490, 0f3FB8AA3B;
	ex2.approx.f32 	%f492, %f491;
	add.f32 	%f681, %f475, %f492;
	sub.f32 	%f493, %f483, %f50;
	mul.f32 	%f494, %f493, 0f3FB8AA3B;
	ex2.approx.f32 	%f495, %f494;
	add.f32 	%f682, %f479, %f495;
	add.s32 	%r113, %r113, 64;
$L__BB3_24:
	and.b32  	%r85, %r24, 32;
	setp.ne.s32 	%p20, %r85, 0;
	@%p20 bra 	$L__BB3_26;
	add.s32 	%r86, %r113, %r23;
	mul.wide.s32 	%rd23, %r86, 4;
	add.s64 	%rd24, %rd2, %rd23;
	ld.global.v4.f32 	{%f496, %f497, %f498, %f499}, [%rd24];
	sub.f32 	%f500, %f496, %f50;
	mul.f32 	%f501, %f500, 0f3FB8AA3B;
	ex2.approx.f32 	%f502, %f501;
	add.f32 	%f679, %f679, %f502;
	sub.f32 	%f503, %f497, %f50;
	mul.f32 	%f504, %f503, 0f3FB8AA3B;
	ex2.approx.f32 	%f505, %f504;
	add.f32 	%f680, %f680, %f505;
	sub.f32 	%f506, %f498, %f50;
	mul.f32 	%f507, %f506, 0f3FB8AA3B;
	ex2.approx.f32 	%f508, %f507;
	add.f32 	%f681, %f681, %f508;
	sub.f32 	%f509, %f499, %f50;
	mul.f32 	%f510, %f509, 0f3FB8AA3B;
	ex2.approx.f32 	%f511, %f510;
	add.f32 	%f682, %f682, %f511;
$L__BB3_26:
	add.f32 	%f512, %f679, %f680;
	add.f32 	%f513, %f512, %f681;
	add.f32 	%f683, %f513, %f682;
$L__BB3_27:
	setp.ne.s32 	%p21, %r3, 0;
	mov.b32 	%r87, %f683;
	shfl.sync.down.b32	%r88|%p22, %r87, 4, 6175, -1;
	mov.b32 	%f514, %r88;
	add.f32 	%f515, %f683, %f514;
	mov.b32 	%r89, %f515;
	shfl.sync.down.b32	%r90|%p23, %r89, 2, 6175, -1;
	mov.b32 	%f516, %r90;
	add.f32 	%f517, %f515, %f516;
	mov.b32 	%r91, %f517;
	shfl.sync.down.b32	%r92|%p24, %r91, 1, 6175, -1;
	mov.b32 	%f518, %r92;
	add.f32 	%f101, %f517, %f518;
	mov.u32 	%r94, _ZZ32softmax_one_warp_four_row_float4PfS_iiE9globalSum;
	add.s32 	%r40, %r94, %r75;
	@%p21 bra 	$L__BB3_29;
	st.shared.f32 	[%r40], %f101;
$L__BB3_29:
	setp.ge.s32 	%p25, %r120, %r56;
	bar.sync 	0;
	@%p25 bra 	$L__BB3_36;
	shl.b32 	%r95, %r1, 2;
	add.s32 	%r96, %r95, %r2;
	mul.lo.s32 	%r41, %r96, %r56;
	ld.shared.f32 	%f102, [%r22];
	ld.shared.f32 	%f103, [%r40];
	not.b32 	%r97, %r120;
	add.s32 	%r42, %r56, %r97;
	and.b32  	%r98, %r42, 96;
	setp.eq.s32 	%p26, %r98, 96;
	@%p26 bra 	$L__BB3_33;
	shr.u32 	%r99, %r42, 5;
	add.s32 	%r100, %r99, 1;
	and.b32  	%r101, %r100, 3;
	add.s32 	%r117, %r41, %r120;
	neg.s32 	%r116, %r101;
	shl.b32 	%r102, %r100, 5;
	and.b32  	%r103, %r102, 96;
	or.b32  	%r120, %r103, %r120;
$L__BB3_32:
	.pragma "nounroll";
	mul.wide.s32 	%rd25, %r117, 4;
	add.s64 	%rd26, %rd1, %rd25;
	add.s64 	%rd27, %rd2, %rd25;
	ld.global.v4.f32 	{%f519, %f520, %f521, %f522}, [%rd27];
	sub.f32 	%f523, %f519, %f102;
	mul.f32 	%f524, %f523, 0f3FB8AA3B;
	ex2.approx.f32 	%f525, %f524;
	div.rn.f32 	%f526, %f525, %f103;
	sub.f32 	%f527, %f520, %f102;
	mul.f32 	%f528, %f527, 0f3FB8AA3B;
	ex2.approx.f32 	%f529, %f528;
	div.rn.f32 	%f530, %f529, %f103;
	sub.f32 	%f531, %f521, %f102;
	mul.f32 	%f532, %f531, 0f3FB8AA3B;
	ex2.approx.f32 	%f533, %f532;
	div.rn.f32 	%f534, %f533, %f103;
	sub.f32 	%f535, %f522, %f102;
	mul.f32 	%f536, %f535, 0f3FB8AA3B;
	ex2.approx.f32 	%f537, %f536;
	div.rn.f32 	%f538, %f537, %f103;
	st.global.v4.f32 	[%rd26], {%f526, %f530, %f534, %f538};
	add.s32 	%r117, %r117, 32;
	add.s32 	%r116, %r116, 1;
	setp.ne.s32 	%p27, %r116, 0;
	@%p27 bra 	$L__BB3_32;
$L__BB3_33:
	setp.lt.u32 	%p28, %r42, 96;
	@%p28 bra 	$L__BB3_36;
	add.s64 	%rd5, %rd2, 256;
	add.s32 	%r119, %r120, %r41;
	add.s64 	%rd6, %rd1, 256;
$L__BB3_35:
	mul.wide.s32 	%rd28, %r119, 4;
	add.s64 	%rd29, %rd5, %rd28;
	add.s64 	%rd30, %rd6, %rd28;
	ld.global.v4.f32 	{%f539, %f540, %f541, %f542}, [%rd29+-256];
	sub.f32 	%f543, %f539, %f102;
	mul.f32 	%f544, %f543, 0f3FB8AA3B;
	ex2.approx.f32 	%f545, %f544;
	div.rn.f32 	%f546, %f545, %f103;
	sub.f32 	%f547, %f540, %f102;
	mul.f32 	%f548, %f547, 0f3FB8AA3B;
	ex2.approx.f32 	%f549, %f548;
	div.rn.f32 	%f550, %f549, %f103;
	sub.f32 	%f551, %f541, %f102;
	mul.f32 	%f552, %f551, 0f3FB8AA3B;
	ex2.approx.f32 	%f553, %f552;
	div.rn.f32 	%f554, %f553, %f103;
	sub.f32 	%f555, %f542, %f102;
	mul.f32 	%f556, %f555, 0f3FB8AA3B;
	ex2.approx.f32 	%f557, %f556;
	div.rn.f32 	%f558, %f557, %f103;
	st.global.v4.f32 	[%rd30+-256], {%f546, %f550, %f554, %f558};
	ld.global.v4.f32 	{%f559, %f560, %f561, %f562}, [%rd29+-128];
	sub.f32 	%f563, %f559, %f102;
	mul.f32 	%f564, %f563, 0f3FB8AA3B;
	ex2.approx.f32 	%f565, %f564;
	div.rn.f32 	%f566, %f565, %f103;
	sub.f32 	%f567, %f560, %f102;
	mul.f32 	%f568, %f567, 0f3FB8AA3B;
	ex2.approx.f32 	%f569, %f568;
	div.rn.f32 	%f570, %f569, %f103;
	sub.f32 	%f571, %f561, %f102;
	mul.f32 	%f572, %f571, 0f3FB8AA3B;
	ex2.approx.f32 	%f573, %f572;
	div.rn.f32 	%f574, %f573, %f103;
	sub.f32 	%f575, %f562, %f102;
	mul.f32 	%f576, %f575, 0f3FB8AA3B;
	ex2.approx.f32 	%f577, %f576;
	div.rn.f32 	%f578, %f577, %f103;
	st.global.v4.f32 	[%rd30+-128], {%f566, %f570, %f574, %f578};
	ld.global.v4.f32 	{%f579, %f580, %f581, %f582}, [%rd29];
	sub.f32 	%f583, %f579, %f102;
	mul.f32 	%f584, %f583, 0f3FB8AA3B;
	ex2.approx.f32 	%f585, %f584;
	div.rn.f32 	%f586, %f585, %f103;
	sub.f32 	%f587, %f580, %f102;
	mul.f32 	%f588, %f587, 0f3FB8AA3B;
	ex2.approx.f32 	%f589, %f588;
	div.rn.f32 	%f590, %f589, %f103;
	sub.f32 	%f591, %f581, %f102;
	mul.f32 	%f592, %f591, 0f3FB8AA3B;
	ex2.approx.f32 	%f593, %f592;
	div.rn.f32 	%f594, %f593, %f103;
	sub.f32 	%f595, %f582, %f102;
	mul.f32 	%f596, %f595, 0f3FB8AA3B;
	ex2.approx.f32 	%f597, %f596;
	div.rn.f32 	%f598, %f597, %f103;
	st.global.v4.f32 	[%rd30], {%f586, %f590, %f594, %f598};
	ld.global.v4.f32 	{%f599, %f600, %f601, %f602}, [%rd29+128];
	sub.f32 	%f603, %f599, %f102;
	mul.f32 	%f604, %f603, 0f3FB8AA3B;
	ex2.approx.f32 	%f605, %f604;
	div.rn.f32 	%f606, %f605, %f103;
	sub.f32 	%f607, %f600, %f102;
	mul.f32 	%f608, %f607, 0f3FB8AA3B;
	ex2.approx.f32 	%f609, %f608;
	div.rn.f32 	%f610, %f609, %f103;
	sub.f32 	%f611, %f601, %f102;
	mul.f32 	%f612, %f611, 0f3FB8AA3B;
	ex2.approx.f32 	%f613, %f612;
	div.rn.f32 	%f614, %f613, %f103;
	sub.f32 	%f615, %f602, %f102;
	mul.f32 	%f616, %f615, 0f3FB8AA3B;
	ex2.approx.f32 	%f617, %f616;
	div.rn.f32 	%f618, %f617, %f103;
	st.global.v4.f32 	[%rd30+128], {%f606, %f610, %f614, %f618};
	add.s32 	%r120, %r120, 128;
	add.s32 	%r119, %r119, 128;
	setp.lt.s32 	%p29, %r120, %r56;
	@%p29 bra 	$L__BB3_35;
$L__BB3_36:
	ret;

}
	// .globl	_Z31softmax_one_warp_two_row_float4PfS_ii
.visible .entry _Z31softmax_one_warp_two_row_float4PfS_ii(
	.param .u64 .ptr .align 1 _Z31softmax_one_warp_two_row_float4PfS_ii_param_0,
	.param .u64 .ptr .align 1 _Z31softmax_one_warp_two_row_float4PfS_ii_param_1,
	.param .u32 _Z31softmax_one_warp_two_row_float4PfS_ii_param_2,
	.param .u32 _Z31softmax_one_warp_two_row_float4PfS_ii_param_3
)
{
	.reg .pred 	%p<32>;
	.reg .b32 	%r<125>;
	.reg .b32 	%f<688>;
	.reg .b64 	%rd<31>;
	// demoted variable
	.shared .align 4 .b8 _ZZ31softmax_one_warp_two_row_float4PfS_iiE9globalMax[8];
	// demoted variable
	.shared .align 4 .b8 _ZZ31softmax_one_warp_two_row_float4PfS_iiE9globalSum[8];
	ld.param.u64 	%rd7, [_Z31softmax_one_warp_two_row_float4PfS_ii_param_0];
	ld.param.u64 	%rd8, [_Z31softmax_one_warp_two_row_float4PfS_ii_param_1];
	ld.param.u32 	%r56, [_Z31softmax_one_warp_two_row_float4PfS_ii_param_3];
	cvta.to.global.u64 	%rd1, %rd8;
	cvta.to.global.u64 	%rd2, %rd7;
	mov.u32 	%r1, %ctaid.x;
	mov.u32 	%r57, %tid.x;
	shr.u32 	%r2, %r57, 4;
	and.b32  	%r3, %r57, 15;
	shl.b32 	%r58, %r57, 2;
	and.b32  	%r124, %r58, 60;
	setp.ge.s32 	%p1, %r124, %r56;
	mov.f32 	%f651, 0fFF7FFFFF;
	mov.f32 	%f652, %f651;
	mov.f32 	%f653, %f651;
	mov.f32 	%f654, %f651;
	@%p1 bra 	$L__BB4_12;
	shl.b32 	%r59, %r1, 1;
	add.s32 	%r60, %r59, %r2;
	mul.lo.s32 	%r5, %r60, %r56;
	not.b32 	%r61, %r124;
	add.s32 	%r6, %r56, %r61;
	shr.u32 	%r62, %r6, 6;
	add.s32 	%r7, %r62, 1;
	and.b32  	%r8, %r7, 7;
	setp.lt.u32 	%p2, %r6, 448;
	mov.f32 	%f654, 0fFF7FFFFF;
	mov.u32 	%r111, %r124;
	mov.f32 	%f653, %f654;
	mov.f32 	%f652, %f654;
	mov.f32 	%f651, %f654;
	@%p2 bra 	$L__BB4_4;
	and.b32  	%r63, %r7, 134217720;
	neg.s32 	%r109, %r63;
	add.s64 	%rd3, %rd2, 1024;
	add.s32 	%r108, %r5, %r124;
	mov.f32 	%f654, 0fFF7FFFFF;
	mov.u32 	%r111, %r124;
$L__BB4_3:
	.pragma "nounroll";
	mul.wide.s32 	%rd9, %r108, 4;
	add.s64 	%rd10, %rd3, %rd9;
	ld.global.v4.f32 	{%f108, %f109, %f110, %f111}, [%rd10+-1024];
	max.f32 	%f112, %f651, %f108;
	max.f32 	%f113, %f652, %f109;
	max.f32 	%f114, %f653, %f110;
	max.f32 	%f115, %f654, %f111;
	ld.global.v4.f32 	{%f116, %f117, %f118, %f119}, [%rd10+-768];
	max.f32 	%f120, %f112, %f116;
	max.f32 	%f121, %f113, %f117;
	max.f32 	%f122, %f114, %f118;
	max.f32 	%f123, %f115, %f119;
	ld.global.v4.f32 	{%f124, %f125, %f126, %f127}, [%rd10+-512];
	max.f32 	%f128, %f120, %f124;
	max.f32 	%f129, %f121, %f125;
	max.f32 	%f130, %f122, %f126;
	max.f32 	%f131, %f123, %f127;
	ld.global.v4.f32 	{%f132, %f133, %f134, %f135}, [%rd10+-256];
	max.f32 	%f136, %f128, %f132;
	max.f32 	%f137, %f129, %f133;
	max.f32 	%f138, %f130, %f134;
	max.f32 	%f139, %f131, %f135;
	ld.global.v4.f32 	{%f140, %f141, %f142, %f143}, [%rd10];
	max.f32 	%f144, %f136, %f140;
	max.f32 	%f145, %f137, %f141;
	max.f32 	%f146, %f138, %f142;
	max.f32 	%f147, %f139, %f143;
	ld.global.v4.f32 	{%f148, %f149, %f150, %f151}, [%rd10+256];
	max.f32 	%f152, %f144, %f148;
	max.f32 	%f153, %f145, %f149;
	max.f32 	%f154, %f146, %f150;
	max.f32 	%f155, %f147, %f151;
	ld.global.v4.f32 	{%f156, %f157, %f158, %f159}, [%rd10+512];
	max.f32 	%f160, %f152, %f156;
	max.f32 	%f161, %f153, %f157;
	max.f32 	%f162, %f154, %f158;
	max.f32 	%f163, %f155, %f159;
	ld.global.v4.f32 	{%f164, %f165, %f166, %f167}, [%rd10+768];
	max.f32 	%f651, %f160, %f164;
	max.f32 	%f652, %f161, %f165;
	max.f32 	%f653, %f162, %f166;
	max.f32 	%f654, %f163, %f167;
	add.s32 	%r111, %r111, 512;
	add.s32 	%r109, %r109, 8;
	add.s32 	%r108, %r108, 512;
	setp.ne.s32 	%p3, %r109, 0;
	@%p3 bra 	$L__BB4_3;
$L__BB4_4:
	setp.eq.s32 	%p4, %r8, 0;
	@%p4 bra 	$L__BB4_12;
	setp.lt.u32 	%p5, %r8, 4;
	@%p5 bra 	$L__BB4_7;
	add.s32 	%r64, %r111, %r5;
	mul.wide.s32 	%rd11, %r64, 4;
	add.s64 	%rd12, %rd2, %rd11;
	ld.global.v4.f32 	{%f169, %f170, %f171, %f172}, [%rd12];
	max.f32 	%f173, %f651, %f169;
	max.f32 	%f174, %f652, %f170;
	max.f32 	%f175, %f653, %f171;
	max.f32 	%f176, %f654, %f172;
	ld.global.v4.f32 	{%f177, %f178, %f179, %f180}, [%rd12+256];
	max.f32 	%f181, %f173, %f177;
	max.f32 	%f182, %f174, %f178;
	max.f32 	%f183, %f175, %f179;
	max.f32 	%f184, %f176, %f180;
	ld.global.v4.f32 	{%f185, %f186, %f187, %f188}, [%rd12+512];
	max.f32 	%f189, %f181, %f185;
	max.f32 	%f190, %f182, %f186;
	max.f32 	%f191, %f183, %f187;
	max.f32 	%f192, %f184, %f188;
	ld.global.v4.f32 	{%f193, %f194, %f195, %f196}, [%rd12+768];
	max.f32 	%f651, %f189, %f193;
	max.f32 	%f652, %f190, %f194;
	max.f32 	%f653, %f191, %f195;
	max.f32 	%f654, %f192, %f196;
	add.s32 	%r111, %r111, 256;
$L__BB4_7:
	and.b32  	%r65, %r7, 3;
	setp.eq.s32 	%p6, %r65, 0;
	@%p6 bra 	$L__BB4_12;
	setp.eq.s32 	%p7, %r65, 1;
	@%p7 bra 	$L__BB4_10;
	add.s32 	%r66, %r111, %r5;
	mul.wide.s32 	%rd13, %r66, 4;
	add.s64 	%rd14, %rd2, %rd13;
	ld.global.v4.f32 	{%f198, %f199, %f200, %f201}, [%rd14];
	max.f32 	%f202, %f651, %f198;
	max.f32 	%f203, %f652, %f199;
	max.f32 	%f204, %f653, %f200;
	max.f32 	%f205, %f654, %f201;
	ld.global.v4.f32 	{%f206, %f207, %f208, %f209}, [%rd14+256];
	max.f32 	%f651, %f202, %f206;
	max.f32 	%f652, %f203, %f207;
	max.f32 	%f653, %f204, %f208;
	max.f32 	%f654, %f205, %f209;
	add.s32 	%r111, %r111, 128;
$L__BB4_10:
	and.b32  	%r67, %r6, 64;
	setp.ne.s32 	%p8, %r67, 0;
	@%p8 bra 	$L__BB4_12;
	add.s32 	%r68, %r111, %r5;
	mul.wide.s32 	%rd15, %r68, 4;
	add.s64 	%rd16, %rd2, %rd15;
	ld.global.v4.f32 	{%f210, %f211, %f212, %f213}, [%rd16];
	max.f32 	%f651, %f651, %f210;
	max.f32 	%f652, %f652, %f211;
	max.f32 	%f653, %f653, %f212;
	max.f32 	%f654, %f654, %f213;
$L__BB4_12:
	max.f32 	%f214, %f651, %f652;
	max.f32 	%f215, %f653, %f654;
	max.f32 	%f216, %f214, %f215;
	mov.b32 	%r69, %f216;
	shfl.sync.down.b32	%r70|%p9, %r69, 8, 4127, -1;
	mov.b32 	%f217, %r70;
	max.f32 	%f218, %f216, %f217;
	mov.b32 	%r71, %f218;
	shfl.sync.down.b32	%r72|%p10, %r71, 4, 4127, -1;
	mov.b32 	%f219, %r72;
	max.f32 	%f220, %f218, %f219;
	mov.b32 	%r73, %f220;
	shfl.sync.down.b32	%r74|%p11, %r73, 2, 4127, -1;
	mov.b32 	%f221, %r74;
	max.f32 	%f222, %f220, %f221;
	mov.b32 	%r75, %f222;
	shfl.sync.down.b32	%r76|%p12, %r75, 1, 4127, -1;
	mov.b32 	%f223, %r76;
	max.f32 	%f49, %f222, %f223;
	setp.ne.s32 	%p13, %r3, 0;
	shl.b32 	%r77, %r2, 2;
	mov.u32 	%r78, _ZZ31softmax_one_warp_two_row_float4PfS_iiE9globalMax;
	add.s32 	%r22, %r78, %r77;
	@%p13 bra 	$L__BB4_14;
	st.shared.f32 	[%r22], %f49;
$L__BB4_14:
	setp.ge.s32 	%p14, %r124, %r56;
	bar.sync 	0;
	mov.f32 	%f687, 0f00000000;
	@%p14 bra 	$L__BB4_27;
	shl.b32 	%r79, %r1, 1;
	add.s32 	%r80, %r79, %r2;
	mul.lo.s32 	%r23, %r80, %r56;
	ld.shared.f32 	%f50, [%r22];
	not.b32 	%r81, %r124;
	add.s32 	%r24, %r56, %r81;
	shr.u32 	%r82, %r24, 6;
	add.s32 	%r25, %r82, 1;
	and.b32  	%r26, %r25, 7;
	setp.lt.u32 	%p15, %r24, 448;
	mov.f32 	%f686, 0f00000000;
	mov.u32 	%r117, %r124;
	mov.f32 	%f685, %f686;
	mov.f32 	%f684, %f686;
	mov.f32 	%f683, %f686;
	@%p15 bra 	$L__BB4_18;
	and.b32  	%r83, %r25, 134217720;
	neg.s32 	%r115, %r83;
	add.s64 	%rd4, %rd2, 1024;
	add.s32 	%r114, %r23, %r124;
	mov.f32 	%f686, 0f00000000;
	mov.u32 	%r117, %r124;
$L__BB4_17:
	.pragma "nounroll";
	mul.wide.s32 	%rd17, %r114, 4;
	add.s64 	%rd18, %rd4, %rd17;
	ld.global.v4.f32 	{%f228, %f229, %f230, %f231}, [%rd18+-1024];
	sub.f32 	%f232, %f228, %f50;
	mul.f32 	%f233, %f232, 0f3FB8AA3B;
	ex2.approx.f32 	%f234, %f233;
	add.f32 	%f235, %f683, %f234;
	sub.f32 	%f236, %f229, %f50;
	mul.f32 	%f237, %f236, 0f3FB8AA3B;
	ex2.approx.f32 	%f238, %f237;
	add.f32 	%f239, %f684, %f238;
	sub.f32 	%f240, %f230, %f50;
	mul.f32 	%f241, %f240, 0f3FB8AA3B;
	ex2.approx.f32 	%f242, %f241;
	add.f32 	%f243, %f685, %f242;
	sub.f32 	%f244, %f231, %f50;
	mul.f32 	%f245, %f244, 0f3FB8AA3B;
	ex2.approx.f32 	%f246, %f245;
	add.f32 	%f247, %f686, %f246;
	ld.global.v4.f32 	{%f248, %f249, %f250, %f251}, [%rd18+-768];
	sub.f32 	%f252, %f248, %f50;
	mul.f32 	%f253, %f252, 0f3FB8AA3B;
	ex2.approx.f32 	%f254, %f253;
	add.f32 	%f255, %f235, %f254;
	sub.f32 	%f256, %f249, %f50;
	mul.f32 	%f257, %f256, 0f3FB8AA3B;
	ex2.approx.f32 	%f258, %f257;
	add.f32 	%f259, %f239, %f258;
	sub.f32 	%f260, %f250, %f50;
	mul.f32 	%f261, %f260, 0f3FB8AA3B;
	ex2.approx.f32 	%f262, %f261;
	add.f32 	%f263, %f243, %f262;
	sub.f32 	%f264, %f251, %f50;
	mul.f32 	%f265, %f264, 0f3FB8AA3B;
	ex2.approx.f32 	%f266, %f265;
	add.f32 	%f267, %f247, %f266;
	ld.global.v4.f32 	{%f268, %f269, %f270, %f271}, [%rd18+-512];
	sub.f32 	%f272, %f268, %f50;
	mul.f32 	%f273, %f272, 0f3FB8AA3B;
	ex2.approx.f32 	%f274, %f273;
	add.f32 	%f275, %f255, %f274;
	sub.f32 	%f276, %f269, %f50;
	mul.f32 	%f277, %f276, 0f3FB8AA3B;
	ex2.approx.f32 	%f278, %f277;
	add.f32 	%f279, %f259, %f278;
	sub.f32 	%f280, %f270, %f50;
	mul.f32 	%f281, %f280, 0f3FB8AA3B;
	ex2.approx.f32 	%f282, %f281;
	add.f32 	%f283, %f263, %f282;
	sub.f32 	%f284, %f271, %f50;
	mul.f32 	%f285, %f284, 0f3FB8AA3B;
	ex2.approx.f32 	%f286, %f285;
	add.f32 	%f287, %f267, %f286;
	ld.global.v4.f32 	{%f288, %f289, %f290, %f291}, [%rd18+-256];
	sub.f32 	%f292, %f288, %f50;
	mul.f32 	%f293, %f292, 0f3FB8AA3B;
	ex2.approx.f32 	%f294, %f293;
	add.f32 	%f295, %f275, %f294;
	sub.f32 	%f296, %f289, %f50;
	mul.f32 	%f297, %f296, 0f3FB8AA3B;
	ex2.approx.f32 	%f298, %f297;
	add.f32 	%f299, %f279, %f298;
	sub.f32 	%f300, %f290, %f50;
	mul.f32 	%f301, %f300, 0f3FB8AA3B;
	ex2.approx.f32 	%f302, %f301;
	add.f32 	%f303, %f283, %f302;
	sub.f32 	%f304, %f291, %f50;
	mul.f32 	%f305, %f304, 0f3FB8AA3B;
	ex2.approx.f32 	%f306, %f305;
	add.f32 	%f307, %f287, %f306;
	ld.global.v4.f32 	{%f308, %f309, %f310, %f311}, [%rd18];
	sub.f32 	%f312, %f308, %f50;
	mul.f32 	%f313, %f312, 0f3FB8AA3B;
	ex2.approx.f32 	%f314, %f313;
	add.f32 	%f315, %f295, %f314;
	sub.f32 	%f316, %f309, %f50;
	mul.f32 	%f317, %f316, 0f3FB8AA3B;
	ex2.approx.f32 	%f318, %f317;
	add.f32 	%f319, %f299, %f318;
	sub.f32 	%f320, %f310, %f50;
	mul.f32 	%f321, %f320, 0f3FB8AA3B;
	ex2.approx.f32 	%f322, %f321;
	add.f32 	%f323, %f303, %f322;
	sub.f32 	%f324, %f311, %f50;
	mul.f32 	%f325, %f324, 0f3FB8AA3B;
	ex2.approx.f32 	%f326, %f325;
	add.f32 	%f327, %f307, %f326;
	ld.global.v4.f32 	{%f328, %f329, %f330, %f331}, [%rd18+256];
	sub.f32 	%f332, %f328, %f50;
	mul.f32 	%f333, %f332, 0f3FB8AA3B;
	ex2.approx.f32 	%f334, %f333;
	add.f32 	%f335, %f315, %f334;
	sub.f32 	%f336, %f329, %f50;
	mul.f32 	%f337, %f336, 0f3FB8AA3B;
	ex2.approx.f32 	%f338, %f337;
	add.f32 	%f339, %f319, %f338;
	sub.f32 	%f340, %f330, %f50;
	mul.f32 	%f341, %f340, 0f3FB8AA3B;
	ex2.approx.f32 	%f342, %f341;
	add.f32 	%f343, %f323, %f342;
	sub.f32 	%f344, %f331, %f50;
	mul.f32 	%f345, %f344, 0f3FB8AA3B;
	ex2.approx.f32 	%f346, %f345;
	add.f32 	%f347, %f327, %f346;
	ld.global.v4.f32 	{%f348, %f349, %f350, %f351}, [%rd18+512];
	sub.f32 	%f352, %f348, %f50;
	mul.f32 	%f353, %f352, 0f3FB8AA3B;
	ex2.approx.f32 	%f354, %f353;
	add.f32 	%f355, %f335, %f354;
	sub.f32 	%f356, %f349, %f50;
	mul.f32 	%f357, %f356, 0f3FB8AA3B;
	ex2.approx.f32 	%f358, %f357;
	add.f32 	%f359, %f339, %f358;
	sub.f32 	%f360, %f350, %f50;
	mul.f32 	%f361, %f360, 0f3FB8AA3B;
	ex2.approx.f32 	%f362, %f361;
	add.f32 	%f363, %f343, %f362;
	sub.f32 	%f364, %f351, %f50;
	mul.f32 	%f365, %f364, 0f3FB8AA3B;
	ex2.approx.f32 	%f366, %f365;
	add.f32 	%f367, %f347, %f366;
	ld.global.v4.f32 	{%f368, %f369, %f370, %f371}, [%rd18+768];
	sub.f32 	%f372, %f368, %f50;
	mul.f32 	%f373, %f372, 0f3FB8AA3B;
	ex2.approx.f32 	%f374, %f373;
	add.f32 	%f683, %f355, %f374;
	sub.f32 	%f375, %f369, %f50;
	mul.f32 	%f376, %f375, 0f3FB8AA3B;
	ex2.approx.f32 	%f377, %f376;
	add.f32 	%f684, %f359, %f377;
	sub.f32 	%f378, %f370, %f50;
	mul.f32 	%f379, %f378, 0f3FB8AA3B;
	ex2.approx.f32 	%f380, %f379;
	add.f32 	%f685, %f363, %f380;
	sub.f32 	%f381, %f371, %f50;
	mul.f32 	%f382, %f381, 0f3FB8AA3B;
	ex2.approx.f32 	%f383, %f382;
	add.f32 	%f686, %f367, %f383;
	add.s32 	%r117, %r117, 512;
	add.s32 	%r115, %r115, 8;
	add.s32 	%r114, %r114, 512;
	setp.ne.s32 	%p16, %r115, 0;
	@%p16 bra 	$L__BB4_17;
$L__BB4_18:
	setp.eq.s32 	%p17, %r26, 0;
	@%p17 bra 	$L__BB4_26;
	setp.lt.u32 	%p18, %r26, 4;
	@%p18 bra 	$L__BB4_21;
	add.s32 	%r84, %r117, %r23;
	mul.wide.s32 	%rd19, %r84, 4;
	add.s64 	%rd20, %rd2, %rd19;
	ld.global.v4.f32 	{%f385, %f386, %f387, %f388}, [%rd20];
	sub.f32 	%f389, %f385, %f50;
	mul.f32 	%f390, %f389, 0f3FB8AA3B;
	ex2.approx.f32 	%f391, %f390;
	add.f32 	%f392, %f683, %f391;
	sub.f32 	%f393, %f386, %f50;
	mul.f32 	%f394, %f393, 0f3FB8AA3B;
	ex2.approx.f32 	%f395, %f394;
	add.f32 	%f396, %f684, %f395;
	sub.f32 	%f397, %f387, %f50;
	mul.f32 	%f398, %f397, 0f3FB8AA3B;
	ex2.approx.f32 	%f399, %f398;
	add.f32 	%f400, %f685, %f399;
	sub.f32 	%f401, %f388, %f50;
	mul.f32 	%f402, %f401, 0f3FB8AA3B;
	ex2.approx.f32 	%f403, %f402;
	add.f32 	%f404, %f686, %f403;
	ld.global.v4.f32 	{%f405, %f406, %f407, %f408}, [%rd20+256];
	sub.f32 	%f409, %f405, %f50;
	mul.f32 	%f410, %f409, 0f3FB8AA3B;
	ex2.approx.f32 	%f411, %f410;
	add.f32 	%f412, %f392, %f411;
	sub.f32 	%f413, %f406, %f50;
	mul.f32 	%f414, %f413, 0f3FB8AA3B;
	ex2.approx.f32 	%f415, %f414;
	add.f32 	%f416, %f396, %f415;
	sub.f32 	%f417, %f407, %f50;
	mul.f32 	%f418, %f417, 0f3FB8AA3B;
	ex2.approx.f32 	%f419, %f418;
	add.f32 	%f420, %f400, %f419;
	sub.f32 	%f421, %f408, %f50;
	mul.f32 	%f422, %f421, 0f3FB8AA3B;
	ex2.approx.f32 	%f423, %f422;
	add.f32 	%f424, %f404, %f423;
	ld.global.v4.f32 	{%f425, %f426, %f427, %f428}, [%rd20+512];
	sub.f32 	%f429, %f425, %f50;
	mul.f32 	%f430, %f429, 0f3FB8AA3B;
	ex2.approx.f32 	%f431, %f430;
	add.f32 	%f432, %f412, %f431;
	sub.f32 	%f433, %f426, %f50;
	mul.f32 	%f434, %f433, 0f3FB8AA3B;
	ex2.approx.f32 	%f435, %f434;
	add.f32 	%f436, %f416, %f435;
	sub.f32 	%f437, %f427, %f50;
	mul.f32 	%f438, %f437, 0f3FB8AA3B;
	ex2.approx.f32 	%f439, %f438;
	add.f32 	%f440, %f420, %f439;
	sub.f32 	%f441, %f428, %f50;
	mul.f32 	%f442, %f441, 0f3FB8AA3B;
	ex2.approx.f32 	%f443, %f442;
	add.f32 	%f444, %f424, %f443;
	ld.global.v4.f32 	{%f445, %f446, %f447, %f448}, [%rd20+768];
	sub.f32 	%f449, %f445, %f50;
	mul.f32 	%f450, %f449, 0f3FB8AA3B;
	ex2.approx.f32 	%f451, %f450;
	add.f32 	%f683, %f432, %f451;
	sub.f32 	%f452, %f446, %f50;
	mul.f32 	%f453, %f452, 0f3FB8AA3B;
	ex2.approx.f32 	%f454, %f453;
	add.f32 	%f684, %f436, %f454;
	sub.f32 	%f455, %f447, %f50;
	mul.f32 	%f456, %f455, 0f3FB8AA3B;
	ex2.approx.f32 	%f457, %f456;
	add.f32 	%f685, %f440, %f457;
	sub.f32 	%f458, %f448, %f50;
	mul.f32 	%f459, %f458, 0f3FB8AA3B;
	ex2.approx.f32 	%f460, %f459;
	add.f32 	%f686, %f444, %f460;
	add.s32 	%r117, %r117, 256;
$L__BB4_21:
	and.b32  	%r85, %r25, 3;
	setp.eq.s32 	%p19, %r85, 0;
	@%p19 bra 	$L__BB4_26;
	setp.eq.s32 	%p20, %r85, 1;
	@%p20 bra 	$L__BB4_24;
	add.s32 	%r86, %r117, %r23;
	mul.wide.s32 	%rd21, %r86, 4;
	add.s64 	%rd22, %rd2, %rd21;
	ld.global.v4.f32 	{%f462, %f463, %f464, %f465}, [%rd22];
	sub.f32 	%f466, %f462, %f50;
	mul.f32 	%f467, %f466, 0f3FB8AA3B;
	ex2.approx.f32 	%f468, %f467;
	add.f32 	%f469, %f683, %f468;
	sub.f32 	%f470, %f463, %f50;
	mul.f32 	%f471, %f470, 0f3FB8AA3B;
	ex2.approx.f32 	%f472, %f471;
	add.f32 	%f473, %f684, %f472;
	sub.f32 	%f474, %f464, %f50;
	mul.f32 	%f475, %f474, 0f3FB8AA3B;
	ex2.approx.f32 	%f476, %f475;
	add.f32 	%f477, %f685, %f476;
	sub.f32 	%f478, %f465, %f50;
	mul.f32 	%f479, %f478, 0f3FB8AA3B;
	ex2.approx.f32 	%f480, %f479;
	add.f32 	%f481, %f686, %f480;
	ld.global.v4.f32 	{%f482, %f483, %f484, %f485}, [%rd22+256];
	sub.f32 	%f486, %f482, %f50;
	mul.f32 	%f487, %f486, 0f3FB8AA3B;
	ex2.approx.f32 	%f488, %f487;
	add.f32 	%f683, %f469, %f488;
	sub.f32 	%f489, %f483, %f50;
	mul.f32 	%f490, %f489, 0f3FB8AA3B;
	ex2.approx.f32 	%f491, %f490;
	add.f32 	%f684, %f473, %f491;
	sub.f32 	%f492, %f484, %f50;
	mul.f32 	%f493, %f492, 0f3FB8AA3B;
	ex2.approx.f32 	%f494, %f493;
	add.f32 	%f685, %f477, %f494;
	sub.f32 	%f495, %f485, %f50;
	mul.f32 	%f496, %f495, 0f3FB8AA3B;
	ex2.approx.f32 	%f497, %f496;
	add.f32 	%f686, %f481, %f497;
	add.s32 	%r117, %r117, 128;
$L__BB4_24:
	and.b32  	%r87, %r24, 64;
	setp.ne.s32 	%p21, %r87, 0;
	@%p21 bra 	$L__BB4_26;
	add.s32 	%r88, %r117, %r23;
	mul.wide.s32 	%rd23, %r88, 4;
	add.s64 	%rd24, %rd2, %rd23;
	ld.global.v4.f32 	{%f498, %f499, %f500, %f501}, [%rd24];
	sub.f32 	%f502, %f498, %f50;
	mul.f32 	%f503, %f502, 0f3FB8AA3B;
	ex2.approx.f32 	%f504, %f503;
	add.f32 	%f683, %f683, %f504;
	sub.f32 	%f505, %f499, %f50;
	mul.f32 	%f506, %f505, 0f3FB8AA3B;
	ex2.approx.f32 	%f507, %f506;
	add.f32 	%f684, %f684, %f507;
	sub.f32 	%f508, %f500, %f50;
	mul.f32 	%f509, %f508, 0f3FB8AA3B;
	ex2.approx.f32 	%f510, %f509;
	add.f32 	%f685, %f685, %f510;
	sub.f32 	%f511, %f501, %f50;
	mul.f32 	%f512, %f511, 0f3FB8AA3B;
	ex2.approx.f32 	%f513, %f512;
	add.f32 	%f686, %f686, %f513;
$L__BB4_26:
	add.f32 	%f514, %f683, %f684;
	add.f32 	%f515, %f514, %f685;
	add.f32 	%f687, %f515, %f686;
$L__BB4_27:
	setp.ne.s32 	%p22, %r3, 0;
	mov.b32 	%r89, %f687;
	shfl.sync.down.b32	%r90|%p23, %r89, 8, 4127, -1;
	mov.b32 	%f516, %r90;
	add.f32 	%f517, %f687, %f516;
	mov.b32 	%r91, %f517;
	shfl.sync.down.b32	%r92|%p24, %r91, 4, 4127, -1;
	mov.b32 	%f518, %r92;
	add.f32 	%f519, %f517, %f518;
	mov.b32 	%r93, %f519;
	shfl.sync.down.b32	%r94|%p25, %r93, 2, 4127, -1;
	mov.b32 	%f520, %r94;
	add.f32 	%f521, %f519, %f520;
	mov.b32 	%r95, %f521;
	shfl.sync.down.b32	%r96|%p26, %r95, 1, 4127, -1;
	mov.b32 	%f522, %r96;
	add.f32 	%f101, %f521, %f522;
	mov.u32 	%r98, _ZZ31softmax_one_warp_two_row_float4PfS_iiE9globalSum;
	add.s32 	%r40, %r98, %r77;
	@%p22 bra 	$L__BB4_29;
	st.shared.f32 	[%r40], %f101;
$L__BB4_29:
	setp.ge.s32 	%p27, %r124, %r56;
	bar.sync 	0;
	@%p27 bra 	$L__BB4_36;
	shl.b32 	%r99, %r1, 1;
	add.s32 	%r100, %r99, %r2;
	mul.lo.s32 	%r41, %r100, %r56;
	ld.shared.f32 	%f102, [%r22];
	ld.shared.f32 	%f103, [%r40];
	not.b32 	%r101, %r124;
	add.s32 	%r42, %r56, %r101;
	and.b32  	%r102, %r42, 192;
	setp.eq.s32 	%p28, %r102, 192;
	@%p28 bra 	$L__BB4_33;
	shr.u32 	%r103, %r42, 6;
	add.s32 	%r104, %r103, 1;
	and.b32  	%r105, %r104, 3;
	add.s32 	%r121, %r41, %r124;
	neg.s32 	%r120, %r105;
	shl.b32 	%r106, %r104, 6;
	and.b32  	%r107, %r106, 192;
	or.b32  	%r124, %r107, %r124;
$L__BB4_32:
	.pragma "nounroll";
	mul.wide.s32 	%rd25, %r121, 4;
	add.s64 	%rd26, %rd1, %rd25;
	add.s64 	%rd27, %rd2, %rd25;
	ld.global.v4.f32 	{%f523, %f524, %f525, %f526}, [%rd27];
	sub.f32 	%f527, %f523, %f102;
	mul.f32 	%f528, %f527, 0f3FB8AA3B;
	ex2.approx.f32 	%f529, %f528;
	div.rn.f32 	%f530, %f529, %f103;
	sub.f32 	%f531, %f524, %f102;
	mul.f32 	%f532, %f531, 0f3FB8AA3B;
	ex2.approx.f32 	%f533, %f532;
	div.rn.f32 	%f534, %f533, %f103;
	sub.f32 	%f535, %f525, %f102;
	mul.f32 	%f536, %f535, 0f3FB8AA3B;
	ex2.approx.f32 	%f537, %f536;
	div.rn.f32 	%f538, %f537, %f103;
	sub.f32 	%f539, %f526, %f102;
	mul.f32 	%f540, %f539, 0f3FB8AA3B;
	ex2.approx.f32 	%f541, %f540;
	div.rn.f32 	%f542, %f541, %f103;
	st.global.v4.f32 	[%rd26], {%f530, %f534, %f538, %f542};
	add.s32 	%r121, %r121, 64;
	add.s32 	%r120, %r120, 1;
	setp.ne.s32 	%p29, %r120, 0;
	@%p29 bra 	$L__BB4_32;
$L__BB4_33:
	setp.lt.u32 	%p30, %r42, 192;
	@%p30 bra 	$L__BB4_36;
	add.s64 	%rd5, %rd2, 512;
	add.s32 	%r123, %r124, %r41;
	add.s64 	%rd6, %rd1, 512;
$L__BB4_35:
	mul.wide.s32 	%rd28, %r123, 4;
	add.s64 	%rd29, %rd5, %rd28;
	add.s64 	%rd30, %rd6, %rd28;
	ld.global.v4.f32 	{%f543, %f544, %f545, %f546}, [%rd29+-512];
	sub.f32 	%f547, %f543, %f102;
	mul.f32 	%f548, %f547, 0f3FB8AA3B;
	ex2.approx.f32 	%f549, %f548;
	div.rn.f32 	%f550, %f549, %f103;
	sub.f32 	%f551, %f544, %f102;
	mul.f32 	%f552, %f551, 0f3FB8AA3B;
	ex2.approx.f32 	%f553, %f552;
	div.rn.f32 	%f554, %f553, %f103;
	sub.f32 	%f555, %f545, %f102;
	mul.f32 	%f556, %f555, 0f3FB8AA3B;
	ex2.approx.f32 	%f557, %f556;
	div.rn.f32 	%f558, %f557, %f103;
	sub.f32 	%f559, %f546, %f102;
	mul.f32 	%f560, %f559, 0f3FB8AA3B;
	ex2.approx.f32 	%f561, %f560;
	div.rn.f32 	%f562, %f561, %f103;
	st.global.v4.f32 	[%rd30+-512], {%f550, %f554, %f558, %f562};
	ld.global.v4.f32 	{%f563, %f564, %f565, %f566}, [%rd29+-256];
	sub.f32 	%f567, %f563, %f102;
	mul.f32 	%f568, %f567, 0f3FB8AA3B;
	ex2.approx.f32 	%f569, %f568;
	div.rn.f32 	%f570, %f569, %f103;
	sub.f32 	%f571, %f564, %f102;
	mul.f32 	%f572, %f571, 0f3FB8AA3B;
	ex2.approx.f32 	%f573, %f572;
	div.rn.f32 	%f574, %f573, %f103;
	sub.f32 	%f575, %f565, %f102;
	mul.f32 	%f576, %f575, 0f3FB8AA3B;
	ex2.approx.f32 	%f577, %f576;
	div.rn.f32 	%f578, %f577, %f103;
	sub.f32 	%f579, %f566, %f102;
	mul.f32 	%f580, %f579, 0f3FB8AA3B;
	ex2.approx.f32 	%f581, %f580;
	div.rn.f32 	%f582, %f581, %f103;
	st.global.v4.f32 	[%rd30+-256], {%f570, %f574, %f578, %f582};
	ld.global.v4.f32 	{%f583, %f584, %f585, %f586}, [%rd29];
	sub.f32 	%f587, %f583, %f102;
	mul.f32 	%f588, %f587, 0f3FB8AA3B;
	ex2.approx.f32 	%f589, %f588;
	div.rn.f32 	%f590, %f589, %f103;
	sub.f32 	%f591, %f584, %f102;
	mul.f32 	%f592, %f591, 0f3FB8AA3B;
	ex2.approx.f32 	%f593, %f592;
	div.rn.f32 	%f594, %f593, %f103;
	sub.f32 	%f595, %f585, %f102;
	mul.f32 	%f596, %f595, 0f3FB8AA3B;
	ex2.approx.f32 	%f597, %f596;
	div.rn.f32 	%f598, %f597, %f103;
	sub.f32 	%f599, %f586, %f102;
	mul.f32 	%f600, %f599, 0f3FB8AA3B;
	ex2.approx.f32 	%f601, %f600;
	div.rn.f32 	%f602, %f601, %f103;
	st.global.v4.f32 	[%rd30], {%f590, %f594, %f598, %f602};
	ld.global.v4.f32 	{%f603, %f604, %f605, %f606}, [%rd29+256];
	sub.f32 	%f607, %f603, %f102;
	mul.f32 	%f608, %f607, 0f3FB8AA3B;
	ex2.approx.f32 	%f609, %f608;
	div.rn.f32 	%f610, %f609, %f103;
	sub.f32 	%f611, %f604, %f102;
	mul.f32 	%f612, %f611, 0f3FB8AA3B;
	ex2.approx.f32 	%f613, %f612;
	div.rn.f32 	%f614, %f613, %f103;
	sub.f32 	%f615, %f605, %f102;
	mul.f32 	%f616, %f615, 0f3FB8AA3B;
	ex2.approx.f32 	%f617, %f616;
	div.rn.f32 	%f618, %f617, %f103;
	sub.f32 	%f619, %f606, %f102;
	mul.f32 	%f620, %f619, 0f3FB8AA3B;
	ex2.approx.f32 	%f621, %f620;
	div.rn.f32 	%f622, %f621, %f103;
	st.global.v4.f32 	[%rd30+256], {%f610, %f614, %f618, %f622};
	add.s32 	%r124, %r124, 256;
	add.s32 	%r123, %r123, 256;
	setp.lt.s32 	%p31, %r124, %r56;
	@%p31 bra 	$L__BB4_35;
$L__BB4_36:
	ret;

}
	// .globl	_Z24softmax_one_warp_two_rowPfS_ii
.visible .entry _Z24softmax_one_warp_two_rowPfS_ii(
	.param .u64 .ptr .align 1 _Z24softmax_one_warp_two_rowPfS_ii_param_0,
	.param .u64 .ptr .align 1 _Z24softmax_one_warp_two_rowPfS_ii_param_1,
	.param .u32 _Z24softmax_one_warp_two_rowPfS_ii_param_2,
	.param .u32 _Z24softmax_one_warp_two_rowPfS_ii_param_3
)
{
	.reg .pred 	%p<34>;
	.reg .b32 	%r<137>;
	.reg .b32 	%f<296>;
	.reg .b64 	%rd<31>;
	// demoted variable
	.shared .align 4 .b8 _ZZ24softmax_one_warp_two_rowPfS_iiE9globalMax[8];
	// demoted variable
	.shared .align 4 .b8 _ZZ24softmax_one_warp_two_rowPfS_iiE9globalSum[8];
	ld.param.u64 	%rd7, [_Z24softmax_one_warp_two_rowPfS_ii_param_0];
	ld.param.u64 	%rd8, [_Z24softmax_one_warp_two_rowPfS_ii_param_1];
	ld.param.u32 	%r69, [_Z24softmax_one_warp_two_rowPfS_ii_param_3];
	cvta.to.global.u64 	%rd1, %rd8;
	cvta.to.global.u64 	%rd2, %rd7;
	mov.u32 	%r1, %ctaid.x;
	mov.u32 	%r70, %tid.x;
	shr.u32 	%r2, %r70, 4;
	and.b32  	%r136, %r70, 15;
	setp.ge.s32 	%p1, %r136, %r69;
	mov.f32 	%f286, 0fFF7FFFFF;
	@%p1 bra 	$L__BB5_13;
	shl.b32 	%r71, %r1, 1;
	add.s32 	%r72, %r71, %r2;
	mul.lo.s32 	%r4, %r72, %r69;
	not.b32 	%r73, %r136;
	add.s32 	%r74, %r69, %r73;
	shr.u32 	%r75, %r74, 4;
	add.s32 	%r5, %r75, 1;
	and.b32  	%r6, %r5, 15;
	setp.lt.u32 	%p2, %r74, 240;
	mov.f32 	%f286, 0fFF7FFFFF;
	mov.u32 	%r123, %r136;
	@%p2 bra 	$L__BB5_4;
	and.b32  	%r76, %r5, 536870896;
	neg.s32 	%r122, %r76;
	add.s64 	%rd3, %rd2, 512;
	add.s32 	%r121, %r4, %r136;
	mov.f32 	%f286, 0fFF7FFFFF;
	mov.u32 	%r123, %r136;
$L__BB5_3:
	.pragma "nounroll";
	mul.wide.s32 	%rd9, %r121, 4;
	add.s64 	%rd10, %rd3, %rd9;
	ld.global.f32 	%f36, [%rd10+-512];
	max.f32 	%f37, %f286, %f36;
	ld.global.f32 	%f38, [%rd10+-448];
	max.f32 	%f39, %f37, %f38;
	ld.global.f32 	%f40, [%rd10+-384];
	max.f32 	%f41, %f39, %f40;
	ld.global.f32 	%f42, [%rd10+-320];
	max.f32 	%f43, %f41, %f42;
	ld.global.f32 	%f44, [%rd10+-256];
	max.f32 	%f45, %f43, %f44;
	ld.global.f32 	%f46, [%rd10+-192];
	max.f32 	%f47, %f45, %f46;
	ld.global.f32 	%f48, [%rd10+-128];
	max.f32 	%f49, %f47, %f48;
	ld.global.f32 	%f50, [%rd10+-64];
	max.f32 	%f51, %f49, %f50;
	ld.global.f32 	%f52, [%rd10];
	max.f32 	%f53, %f51, %f52;
	ld.global.f32 	%f54, [%rd10+64];
	max.f32 	%f55, %f53, %f54;
	ld.global.f32 	%f56, [%rd10+128];
	max.f32 	%f57, %f55, %f56;
	ld.global.f32 	%f58, [%rd10+192];
	max.f32 	%f59, %f57, %f58;
	ld.global.f32 	%f60, [%rd10+256];
	max.f32 	%f61, %f59, %f60;
	ld.global.f32 	%f62, [%rd10+320];
	max.f32 	%f63, %f61, %f62;
	ld.global.f32 	%f64, [%rd10+384];
	max.f32 	%f65, %f63, %f64;
	ld.global.f32 	%f66, [%rd10+448];
	max.f32 	%f286, %f65, %f66;
	add.s32 	%r123, %r123, 256;
	add.s32 	%r122, %r122, 16;
	add.s32 	%r121, %r121, 256;
	setp.eq.s32 	%p3, %r122, 0;
	@%p3 bra 	$L__BB5_4;
	bra.uni 	$L__BB5_3;
$L__BB5_4:
	setp.eq.s32 	%p4, %r6, 0;
	@%p4 bra 	$L__BB5_13;
	and.b32  	%r10, %r5, 7;
	setp.lt.u32 	%p5, %r6, 8;
	@%p5 bra 	$L__BB5_7;
	add.s32 	%r77, %r123, %r4;
	mul.wide.s32 	%rd11, %r77, 4;
	add.s64 	%rd12, %rd2, %rd11;
	ld.global.f32 	%f68, [%rd12];
	max.f32 	%f69, %f286, %f68;
	ld.global.f32 	%f70, [%rd12+64];
	max.f32 	%f71, %f69, %f70;
	ld.global.f32 	%f72, [%rd12+128];
	max.f32 	%f73, %f71, %f72;
	ld.global.f32 	%f74, [%rd12+192];
	max.f32 	%f75, %f73, %f74;
	ld.global.f32 	%f76, [%rd12+256];
	max.f32 	%f77, %f75, %f76;
	ld.global.f32 	%f78, [%rd12+320];
	max.f32 	%f79, %f77, %f78;
	ld.global.f32 	%f80, [%rd12+384];
	max.f32 	%f81, %f79, %f80;
	ld.global.f32 	%f82, [%rd12+448];
	max.f32 	%f286, %f81, %f82;
	add.s32 	%r123, %r123, 128;
$L__BB5_7:
	setp.eq.s32 	%p6, %r10, 0;
	@%p6 bra 	$L__BB5_13;
	and.b32  	%r13, %r5, 3;
	setp.lt.u32 	%p7, %r10, 4;
	@%p7 bra 	$L__BB5_10;
	add.s32 	%r78, %r123, %r4;
	mul.wide.s32 	%rd13, %r78, 4;
	add.s64 	%rd14, %rd2, %rd13;
	ld.global.f32 	%f84, [%rd14];
	max.f32 	%f85, %f286, %f84;
	ld.global.f32 	%f86, [%rd14+64];
	max.f32 	%f87, %f85, %f86;
	ld.global.f32 	%f88, [%rd14+128];
	max.f32 	%f89, %f87, %f88;
	ld.global.f32 	%f90, [%rd14+192];
	max.f32 	%f286, %f89, %f90;
	add.s32 	%r123, %r123, 64;
$L__BB5_10:
	setp.eq.s32 	%p8, %r13, 0;
	@%p8 bra 	$L__BB5_13;
	add.s32 	%r120, %r123, %r4;
	neg.s32 	%r119, %r13;
$L__BB5_12:
	.pragma "nounroll";
	mul.wide.s32 	%rd15, %r120, 4;
	add.s64 	%rd16, %rd2, %rd15;
	ld.global.f32 	%f91, [%rd16];
	max.f32 	%f286, %f286, %f91;
	add.s32 	%r120, %r120, 16;
	add.s32 	%r119, %r119, 1;
	setp.eq.s32 	%p9, %r119, 0;
	@%p9 bra 	$L__BB5_13;
	bra.uni 	$L__BB5_12;
$L__BB5_13:
	mov.b32 	%r79, %f286;
	shfl.sync.down.b32	%r80|%p10, %r79, 8, 4127, 65535;
	mov.b32 	%f92, %r80;
	max.f32 	%f93, %f286, %f92;
	mov.b32 	%r81, %f93;
	shfl.sync.down.b32	%r82|%p11, %r81, 4, 4127, 65535;
	mov.b32 	%f94, %r82;
	max.f32 	%f95, %f93, %f94;
	mov.b32 	%r83, %f95;
	shfl.sync.down.b32	%r84|%p12, %r83, 2, 4127, 65535;
	mov.b32 	%f96, %r84;
	max.f32 	%f97, %f95, %f96;
	mov.b32 	%r85, %f97;
	shfl.sync.down.b32	%r86|%p13, %r85, 1, 4127, 65535;
	mov.b32 	%f98, %r86;
	max.f32 	%f14, %f97, %f98;
	setp.ne.s32 	%p14, %r136, 0;
	shl.b32 	%r87, %r2, 2;
	mov.u32 	%r88, _ZZ24softmax_one_warp_two_rowPfS_iiE9globalMax;
	add.s32 	%r28, %r88, %r87;
	@%p14 bra 	$L__BB5_15;
	st.shared.f32 	[%r28], %f14;
$L__BB5_15:
	setp.ge.s32 	%p15, %r136, %r69;
	bar.sync 	0;
	mov.f32 	%f295, 0f00000000;
	@%p15 bra 	$L__BB5_28;
	shl.b32 	%r89, %r1, 1;
	add.s32 	%r90, %r89, %r2;
	mul.lo.s32 	%r29, %r90, %r69;
	ld.shared.f32 	%f15, [%r28];
	not.b32 	%r91, %r136;
	add.s32 	%r92, %r69, %r91;
	shr.u32 	%r93, %r92, 4;
	add.s32 	%r30, %r93, 1;
	and.b32  	%r31, %r30, 15;
	setp.lt.u32 	%p16, %r92, 240;
	mov.f32 	%f295, 0f00000000;
	mov.u32 	%r131, %r136;
	@%p16 bra 	$L__BB5_19;
	and.b32  	%r94, %r30, 536870896;
	neg.s32 	%r130, %r94;
	add.s64 	%rd4, %rd2, 512;
	add.s32 	%r129, %r29, %r136;
	mov.f32 	%f295, 0f00000000;
	mov.u32 	%r131, %r136;
$L__BB5_18:
	.pragma "nounroll";
	mul.wide.s32 	%rd17, %r129, 4;
	add.s64 	%rd18, %rd4, %rd17;
	ld.global.f32 	%f103, [%rd18+-512];
	sub.f32 	%f104, %f103, %f15;
	mul.f32 	%f105, %f104, 0f3FB8AA3B;
	ex2.approx.f32 	%f106, %f105;
	add.f32 	%f107, %f295, %f106;
	ld.global.f32 	%f108, [%rd18+-448];
	sub.f32 	%f109, %f108, %f15;
	mul.f32 	%f110, %f109, 0f3FB8AA3B;
	ex2.approx.f32 	%f111, %f110;
	add.f32 	%f112, %f107, %f111;
	ld.global.f32 	%f113, [%rd18+-384];
	sub.f32 	%f114, %f113, %f15;
	mul.f32 	%f115, %f114, 0f3FB8AA3B;
	ex2.approx.f32 	%f116, %f115;
	add.f32 	%f117, %f112, %f116;
	ld.global.f32 	%f118, [%rd18+-320];
	sub.f32 	%f119, %f118, %f15;
	mul.f32 	%f120, %f119, 0f3FB8AA3B;
	ex2.approx.f32 	%f121, %f120;
	add.f32 	%f122, %f117, %f121;
	ld.global.f32 	%f123, [%rd18+-256];
	sub.f32 	%f124, %f123, %f15;
	mul.f32 	%f125, %f124, 0f3FB8AA3B;
	ex2.approx.f32 	%f126, %f125;
	add.f32 	%f127, %f122, %f126;
	ld.global.f32 	%f128, [%rd18+-192];
	sub.f32 	%f129, %f128, %f15;
	mul.f32 	%f130, %f129, 0f3FB8AA3B;
	ex2.approx.f32 	%f131, %f130;
	add.f32 	%f132, %f127, %f131;
	ld.global.f32 	%f133, [%rd18+-128];
	sub.f32 	%f134, %f133, %f15;
	mul.f32 	%f135, %f134, 0f3FB8AA3B;
	ex2.approx.f32 	%f136, %f135;
	add.f32 	%f137, %f132, %f136;
	ld.global.f32 	%f138, [%rd18+-64];
	sub.f32 	%f139, %f138, %f15;
	mul.f32 	%f140, %f139, 0f3FB8AA3B;
	ex2.approx.f32 	%f141, %f140;
	add.f32 	%f142, %f137, %f141;
	ld.global.f32 	%f143, [%rd18];
	sub.f32 	%f144, %f143, %f15;
	mul.f32 	%f145, %f144, 0f3FB8AA3B;
	ex2.approx.f32 	%f146, %f145;
	add.f32 	%f147, %f142, %f146;
	ld.global.f32 	%f148, [%rd18+64];
	sub.f32 	%f149, %f148, %f15;
	mul.f32 	%f150, %f149, 0f3FB8AA3B;
	ex2.approx.f32 	%f151, %f150;
	add.f32 	%f152, %f147, %f151;
	ld.global.f32 	%f153, [%rd18+128];
	sub.f32 	%f154, %f153, %f15;
	mul.f32 	%f155, %f154, 0f3FB8AA3B;
	ex2.approx.f32 	%f156, %f155;
	add.f32 	%f157, %f152, %f156;
	ld.global.f32 	%f158, [%rd18+192];
	sub.f32 	%f159, %f158, %f15;
	mul.f32 	%f160, %f159, 0f3FB8AA3B;
	ex2.approx.f32 	%f161, %f160;
	add.f32 	%f162, %f157, %f161;
	ld.global.f32 	%f163, [%rd18+256];
	sub.f32 	%f164, %f163, %f15;
	mul.f32 	%f165, %f164, 0f3FB8AA3B;
	ex2.approx.f32 	%f166, %f165;
	add.f32 	%f167, %f162, %f166;
	ld.global.f32 	%f168, [%rd18+320];
	sub.f32 	%f169, %f168, %f15;
	mul.f32 	%f170, %f169, 0f3FB8AA3B;
	ex2.approx.f32 	%f171, %f170;
	add.f32 	%f172, %f167, %f171;
	ld.global.f32 	%f173, [%rd18+384];
	sub.f32 	%f174, %f173, %f15;
	mul.f32 	%f175, %f174, 0f3FB8AA3B;
	ex2.approx.f32 	%f176, %f175;
	add.f32 	%f177, %f172, %f176;
	ld.global.f32 	%f178, [%rd18+448];
	sub.f32 	%f179, %f178, %f15;
	mul.f32 	%f180, %f179, 0f3FB8AA3B;
	ex2.approx.f32 	%f181, %f180;
	add.f32 	%f295, %f177, %f181;
	add.s32 	%r131, %r131, 256;
	add.s32 	%r130, %r130, 16;
	add.s32 	%r129, %r129, 256;
	setp.eq.s32 	%p17, %r130, 0;
	@%p17 bra 	$L__BB5_19;
	bra.uni 	$L__BB5_18;
$L__BB5_19:
	setp.eq.s32 	%p18, %r31, 0;
	@%p18 bra 	$L__BB5_28;
	and.b32  	%r35, %r30, 7;
	setp.lt.u32 	%p19, %r31, 8;
	@%p19 bra 	$L__BB5_22;
	add.s32 	%r95, %r131, %r29;
	mul.wide.s32 	%rd19, %r95, 4;
	add.s64 	%rd20, %rd2, %rd19;
	ld.global.f32 	%f183, [%rd20];
	sub.f32 	%f184, %f183, %f15;
	mul.f32 	%f185, %f184, 0f3FB8AA3B;
	ex2.approx.f32 	%f186, %f185;
	add.f32 	%f187, %f295, %f186;
	ld.global.f32 	%f188, [%rd20+64];
	sub.f32 	%f189, %f188, %f15;
	mul.f32 	%f190, %f189, 0f3FB8AA3B;
	ex2.approx.f32 	%f191, %f190;
	add.f32 	%f192, %f187, %f191;
	ld.global.f32 	%f193, [%rd20+128];
	sub.f32 	%f194, %f193, %f15;
	mul.f32 	%f195, %f194, 0f3FB8AA3B;
	ex2.approx.f32 	%f196, %f195;
	add.f32 	%f197, %f192, %f196;
	ld.global.f32 	%f198, [%rd20+192];
	sub.f32 	%f199, %f198, %f15;
	mul.f32 	%f200, %f199, 0f3FB8AA3B;
	ex2.approx.f32 	%f201, %f200;
	add.f32 	%f202, %f197, %f201;
	ld.global.f32 	%f203, [%rd20+256];
	sub.f32 	%f204, %f203, %f15;
	mul.f32 	%f205, %f204, 0f3FB8AA3B;
	ex2.approx.f32 	%f206, %f205;
	add.f32 	%f207, %f202, %f206;
	ld.global.f32 	%f208, [%rd20+320];
	sub.f32 	%f209, %f208, %f15;
	mul.f32 	%f210, %f209, 0f3FB8AA3B;
	ex2.approx.f32 	%f211, %f210;
	add.f32 	%f212, %f207, %f211;
	ld.global.f32 	%f213, [%rd20+384];
	sub.f32 	%f214, %f213, %f15;
	mul.f32 	%f215, %f214, 0f3FB8AA3B;
	ex2.approx.f32 	%f216, %f215;
	add.f32 	%f217, %f212, %f216;
	ld.global.f32 	%f218, [%rd20+448];
	sub.f32 	%f219, %f218, %f15;
	mul.f32 	%f220, %f219, 0f3FB8AA3B;
	ex2.approx.f32 	%f221, %f220;
	add.f32 	%f295, %f217, %f221;
	add.s32 	%r131, %r131, 128;
$L__BB5_22:
	setp.eq.s32 	%p20, %r35, 0;
	@%p20 bra 	$L__BB5_28;
	and.b32  	%r38, %r30, 3;
	setp.lt.u32 	%p21, %r35, 4;
	@%p21 bra 	$L__BB5_25;
	add.s32 	%r96, %r131, %r29;
	mul.wide.s32 	%rd21, %r96, 4;
	add.s64 	%rd22, %rd2, %rd21;
	ld.global.f32 	%f223, [%rd22];
	sub.f32 	%f224, %f223, %f15;
	mul.f32 	%f225, %f224, 0f3FB8AA3B;
	ex2.approx.f32 	%f226, %f225;
	add.f32 	%f227, %f295, %f226;
	ld.global.f32 	%f228, [%rd22+64];
	sub.f32 	%f229, %f228, %f15;
	mul.f32 	%f230, %f229, 0f3FB8AA3B;
	ex2.approx.f32 	%f231, %f230;
	add.f32 	%f232, %f227, %f231;
	ld.global.f32 	%f233, [%rd22+128];
	sub.f32 	%f234, %f233, %f15;
	mul.f32 	%f235, %f234, 0f3FB8AA3B;
	ex2.approx.f32 	%f236, %f235;
	add.f32 	%f237, %f232, %f236;
	ld.global.f32 	%f238, [%rd22+192];
	sub.f32 	%f239, %f238, %f15;
	mul.f32 	%f240, %f239, 0f3FB8AA3B;
	ex2.approx.f32 	%f241, %f240;
	add.f32 	%f295, %f237, %f241;
	add.s32 	%r131, %r131, 64;
$L__BB5_25:
	setp.eq.s32 	%p22, %r38, 0;
	@%p22 bra 	$L__BB5_28;
	add.s32 	%r128, %r131, %r29;
	neg.s32 	%r127, %r38;
$L__BB5_27:
	.pragma "nounroll";
	mul.wide.s32 	%rd23, %r128, 4;
	add.s64 	%rd24, %rd2, %rd23;
	ld.global.f32 	%f242, [%rd24];
	sub.f32 	%f243, %f242, %f15;
	mul.f32 	%f244, %f243, 0f3FB8AA3B;
	ex2.approx.f32 	%f245, %f244;
	add.f32 	%f295, %f295, %f245;
	add.s32 	%r128, %r128, 16;
	add.s32 	%r127, %r127, 1;
	setp.eq.s32 	%p23, %r127, 0;
	@%p23 bra 	$L__BB5_28;
	bra.uni 	$L__BB5_27;
$L__BB5_28:
	setp.ne.s32 	%p24, %r136, 0;
	mov.b32 	%r97, %f295;
	shfl.sync.down.b32	%r98|%p25, %r97, 8, 4127, 65535;
	mov.b32 	%f246, %r98;
	add.f32 	%f247, %f295, %f246;
	mov.b32 	%r99, %f247;
	shfl.sync.down.b32	%r100|%p26, %r99, 4, 4127, 65535;
	mov.b32 	%f248, %r100;
	add.f32 	%f249, %f247, %f248;
	mov.b32 	%r101, %f249;
	shfl.sync.down.b32	%r102|%p27, %r101, 2, 4127, 65535;
	mov.b32 	%f250, %r102;
	add.f32 	%f251, %f249, %f250;
	mov.b32 	%r103, %f251;
	shfl.sync.down.b32	%r104|%p28, %r103, 1, 4127, 65535;
	mov.b32 	%f252, %r104;
	add.f32 	%f29, %f251, %f252;
	mov.u32 	%r106, _ZZ24softmax_one_warp_two_rowPfS_iiE9globalSum;
	add.s32 	%r53, %r106, %r87;
	@%p24 bra 	$L__BB5_30;
	st.shared.f32 	[%r53], %f29;
$L__BB5_30:
	setp.ge.s32 	%p29, %r136, %r69;
	bar.sync 	0;
	@%p29 bra 	$L__BB5_37;
	shl.b32 	%r107, %r1, 1;
	add.s32 	%r108, %r107, %r2;
	mul.lo.s32 	%r54, %r108, %r69;
	ld.shared.f32 	%f30, [%r28];
	ld.shared.f32 	%f31, [%r53];
	not.b32 	%r109, %r136;
	add.s32 	%r55, %r69, %r109;
	and.b32  	%r110, %r55, 48;
	setp.eq.s32 	%p30, %r110, 48;
	@%p30 bra 	$L__BB5_34;
	shr.u32 	%r111, %r55, 4;
	add.s32 	%r112, %r111, 1;
	and.b32  	%r113, %r112, 3;
	add.s32 	%r133, %r54, %r136;
	neg.s32 	%r132, %r113;
	shl.b32 	%r114, %r112, 4;
	and.b32  	%r115, %r114, 48;
	or.b32  	%r136, %r115, %r136;
$L__BB5_33:
	.pragma "nounroll";
	mul.wide.s32 	%rd25, %r133, 4;
	add.s64 	%rd26, %rd1, %rd25;
	add.s64 	%rd27, %rd2, %rd25;
	ld.global.f32 	%f253, [%rd27];
	sub.f32 	%f254, %f253, %f30;
	mul.f32 	%f255, %f254, 0f3FB8AA3B;
	ex2.approx.f32 	%f256, %f255;
	div.rn.f32 	%f257, %f256, %f31;
	st.global.f32 	[%rd26], %f257;
	add.s32 	%r133, %r133, 16;
	add.s32 	%r132, %r132, 1;
	setp.ne.s32 	%p31, %r132, 0;
	@%p31 bra 	$L__BB5_33;
$L__BB5_34:
	setp.lt.u32 	%p32, %r55, 48;
	@%p32 bra 	$L__BB5_37;
	add.s64 	%rd5, %rd2, 128;
	add.s32 	%r135, %r136, %r54;
	add.s64 	%rd6, %rd1, 128;
$L__BB5_36:
	mul.wide.s32 	%rd28, %r135, 4;
	add.s64 	%rd29, %rd5, %rd28;
	add.s64 	%rd30, %rd6, %rd28;
	ld.global.f32 	%f258, [%rd29+-128];
	sub.f32 	%f259, %f258, %f30;
	mul.f32 	%f260, %f259, 0f3FB8AA3B;
	ex2.approx.f32 	%f261, %f260;
	div.rn.f32 	%f262, %f261, %f31;
	st.global.f32 	[%rd30+-128], %f262;
	ld.global.f32 	%f263, [%rd29+-64];
	sub.f32 	%f264, %f263, %f30;
	mul.f32 	%f265, %f264, 0f3FB8AA3B;
	ex2.approx.f32 	%f266, %f265;
	div.rn.f32 	%f267, %f266, %f31;
	st.global.f32 	[%rd30+-64], %f267;
	ld.global.f32 	%f268, [%rd29];
	sub.f32 	%f269, %f268, %f30;
	mul.f32 	%f270, %f269, 0f3FB8AA3B;
	ex2.approx.f32 	%f271, %f270;
	div.rn.f32 	%f272, %f271, %f31;
	st.global.f32 	[%rd30], %f272;
	ld.global.f32 	%f273, [%rd29+64];
	sub.f32 	%f274, %f273, %f30;
	mul.f32 	%f275, %f274, 0f3FB8AA3B;
	ex2.approx.f32 	%f276, %f275;
	div.rn.f32 	%f277, %f276, %f31;
	st.global.f32 	[%rd30+64], %f277;
	add.s32 	%r136, %r136, 64;
	add.s32 	%r135, %r135, 64;
	setp.lt.s32 	%p33, %r136, %r69;
	@%p33 bra 	$L__BB5_36;
$L__BB5_37:
	ret;

}
	// .globl	_Z7softmaxPfS_ii
.visible .entry _Z7softmaxPfS_ii(
	.param .u64 .ptr .align 1 _Z7softmaxPfS_ii_param_0,
	.param .u64 .ptr .align 1 _Z7softmaxPfS_ii_param_1,
	.param .u32 _Z7softmaxPfS_ii_param_2,
	.param .u32 _Z7softmaxPfS_ii_param_3
)
{
	.reg .pred 	%p<46>;
	.reg .b32 	%r<110>;
	.reg .b32 	%f<344>;
	.reg .b64 	%rd<31>;
	// demoted variable
	.shared .align 4 .b8 _ZZ7softmaxPfS_iiE3tmp[4096];
	// demoted variable
	.shared .align 4 .f32 _ZZ7softmaxPfS_iiE9globalMax;
	// demoted variable
	.shared .align 4 .f32 _ZZ7softmaxPfS_iiE9globalSum;
	ld.param.u64 	%rd7, [_Z7softmaxPfS_ii_param_0];
	ld.param.u64 	%rd8, [_Z7softmaxPfS_ii_param_1];
	ld.param.u32 	%r67, [_Z7softmaxPfS_ii_param_3];
	cvta.to.global.u64 	%rd1, %rd8;
	cvta.to.global.u64 	%rd2, %rd7;
	mov.u32 	%r1, %ctaid.x;
	mov.u32 	%r109, %tid.x;
	setp.ge.s32 	%p1, %r109, %r67;
	mov.f32 	%f334, 0fFF7FFFFF;
	@%p1 bra 	$L__BB6_13;
	mul.lo.s32 	%r3, %r67, %r1;
	not.b32 	%r68, %r109;
	add.s32 	%r69, %r67, %r68;
	shr.u32 	%r70, %r69, 10;
	add.s32 	%r4, %r70, 1;
	and.b32  	%r5, %r4, 15;
	setp.lt.u32 	%p2, %r69, 15360;
	mov.f32 	%f334, 0fFF7FFFFF;
	mov.u32 	%r92, %r109;
	@%p2 bra 	$L__BB6_4;
	and.b32  	%r71, %r4, 8388592;
	neg.s32 	%r90, %r71;
	add.s64 	%rd3, %rd2, 32768;
	add.s32 	%r89, %r109, %r3;
	mov.f32 	%f334, 0fFF7FFFFF;
	mov.u32 	%r92, %r109;
$L__BB6_3:
	.pragma "nounroll";
	mul.wide.s32 	%rd9, %r89, 4;
	add.s64 	%rd10, %rd3, %rd9;
	ld.global.f32 	%f34, [%rd10+-32768];
	max.f32 	%f35, %f334, %f34;
	ld.global.f32 	%f36, [%rd10+-28672];
	max.f32 	%f37, %f35, %f36;
	ld.global.f32 	%f38, [%rd10+-24576];
	max.f32 	%f39, %f37, %f38;
	ld.global.f32 	%f40, [%rd10+-20480];
	max.f32 	%f41, %f39, %f40;
	ld.global.f32 	%f42, [%rd10+-16384];
	max.f32 	%f43, %f41, %f42;
	ld.global.f32 	%f44, [%rd10+-12288];
	max.f32 	%f45, %f43, %f44;
	ld.global.f32 	%f46, [%rd10+-8192];
	max.f32 	%f47, %f45, %f46;
	ld.global.f32 	%f48, [%rd10+-4096];
	max.f32 	%f49, %f47, %f48;
	ld.global.f32 	%f50, [%rd10];
	max.f32 	%f51, %f49, %f50;
	ld.global.f32 	%f52, [%rd10+4096];
	max.f32 	%f53, %f51, %f52;
	ld.global.f32 	%f54, [%rd10+8192];
	max.f32 	%f55, %f53, %f54;
	ld.global.f32 	%f56, [%rd10+12288];
	max.f32 	%f57, %f55, %f56;
	ld.global.f32 	%f58, [%rd10+16384];
	max.f32 	%f59, %f57, %f58;
	ld.global.f32 	%f60, [%rd10+20480];
	max.f32 	%f61, %f59, %f60;
	ld.global.f32 	%f62, [%rd10+24576];
	max.f32 	%f63, %f61, %f62;
	ld.global.f32 	%f64, [%rd10+28672];
	max.f32 	%f334, %f63, %f64;
	add.s32 	%r92, %r92, 16384;
	add.s32 	%r90, %r90, 16;
	add.s32 	%r89, %r89, 16384;
	setp.ne.s32 	%p3, %r90, 0;
	@%p3 bra 	$L__BB6_3;
$L__BB6_4:
	setp.eq.s32 	%p4, %r5, 0;
	@%p4 bra 	$L__BB6_13;
	and.b32  	%r15, %r4, 7;
	setp.lt.u32 	%p5, %r5, 8;
	@%p5 bra 	$L__BB6_7;
	add.s32 	%r72, %r92, %r3;
	mul.wide.s32 	%rd11, %r72, 4;
	add.s64 	%rd12, %rd2, %rd11;
	ld.global.f32 	%f66, [%rd12];
	max.f32 	%f67, %f334, %f66;
	ld.global.f32 	%f68, [%rd12+4096];
	max.f32 	%f69, %f67, %f68;
	ld.global.f32 	%f70, [%rd12+8192];
	max.f32 	%f71, %f69, %f70;
	ld.global.f32 	%f72, [%rd12+12288];
	max.f32 	%f73, %f71, %f72;
	ld.global.f32 	%f74, [%rd12+16384];
	max.f32 	%f75, %f73, %f74;
	ld.global.f32 	%f76, [%rd12+20480];
	max.f32 	%f77, %f75, %f76;
	ld.global.f32 	%f78, [%rd12+24576];
	max.f32 	%f79, %f77, %f78;
	ld.global.f32 	%f80, [%rd12+28672];
	max.f32 	%f334, %f79, %f80;
	add.s32 	%r92, %r92, 8192;
$L__BB6_7:
	setp.eq.s32 	%p6, %r15, 0;
	@%p6 bra 	$L__BB6_13;
	and.b32  	%r18, %r4, 3;
	setp.lt.u32 	%p7, %r15, 4;
	@%p7 bra 	$L__BB6_10;
	add.s32 	%r73, %r92, %r3;
	mul.wide.s32 	%rd13, %r73, 4;
	add.s64 	%rd14, %rd2, %rd13;
	ld.global.f32 	%f82, [%rd14];
	max.f32 	%f83, %f334, %f82;
	ld.global.f32 	%f84, [%rd14+4096];
	max.f32 	%f85, %f83, %f84;
	ld.global.f32 	%f86, [%rd14+8192];
	max.f32 	%f87, %f85, %f86;
	ld.global.f32 	%f88, [%rd14+12288];
	max.f32 	%f334, %f87, %f88;
	add.s32 	%r92, %r92, 4096;
$L__BB6_10:
	setp.eq.s32 	%p8, %r18, 0;
	@%p8 bra 	$L__BB6_13;
	add.s32 	%r96, %r92, %r3;
	neg.s32 	%r95, %r18;
$L__BB6_12:
	.pragma "nounroll";
	mul.wide.s32 	%rd15, %r96, 4;
	add.s64 	%rd16, %rd2, %rd15;
	ld.global.f32 	%f89, [%rd16];
	max.f32 	%f334, %f334, %f89;
	add.s32 	%r96, %r96, 1024;
	add.s32 	%r95, %r95, 1;
	setp.ne.s32 	%p9, %r95, 0;
	@%p9 bra 	$L__BB6_12;
$L__BB6_13:
	shl.b32 	%r74, %r109, 2;
	mov.u32 	%r75, _ZZ7softmaxPfS_iiE3tmp;
	add.s32 	%r27, %r75, %r74;
	st.shared.f32 	[%r27], %f334;
	bar.sync 	0;
	setp.gt.u32 	%p10, %r109, 511;
	@%p10 bra 	$L__BB6_15;
	ld.shared.f32 	%f90, [%r27];
	ld.shared.f32 	%f91, [%r27+2048];
	max.f32 	%f92, %f90, %f91;
	st.shared.f32 	[%r27], %f92;
$L__BB6_15:
	bar.sync 	0;
	setp.gt.u32 	%p11, %r109, 255;
	@%p11 bra 	$L__BB6_17;
	ld.shared.f32 	%f93, [%r27];
	ld.shared.f32 	%f94, [%r27+1024];
	max.f32 	%f95, %f93, %f94;
	st.shared.f32 	[%r27], %f95;
$L__BB6_17:
	bar.sync 	0;
	setp.gt.u32 	%p12, %r109, 127;
	@%p12 bra 	$L__BB6_19;
	ld.shared.f32 	%f96, [%r27];
	ld.shared.f32 	%f97, [%r27+512];
	max.f32 	%f98, %f96, %f97;
	st.shared.f32 	[%r27], %f98;
$L__BB6_19:
	bar.sync 	0;
	setp.gt.u32 	%p13, %r109, 63;
	@%p13 bra 	$L__BB6_21;
	ld.shared.f32 	%f99, [%r27];
	ld.shared.f32 	%f100, [%r27+256];
	max.f32 	%f101, %f99, %f100;
	st.shared.f32 	[%r27], %f101;
$L__BB6_21:
	bar.sync 	0;
	setp.gt.u32 	%p14, %r109, 31;
	@%p14 bra 	$L__BB6_23;
	ld.shared.f32 	%f102, [%r27];
	ld.shared.f32 	%f103, [%r27+128];
	max.f32 	%f104, %f102, %f103;
	st.shared.f32 	[%r27], %f104;
$L__BB6_23:
	bar.sync 	0;
	setp.gt.u32 	%p15, %r109, 15;
	@%p15 bra 	$L__BB6_25;
	ld.shared.f32 	%f105, [%r27];
	ld.shared.f32 	%f106, [%r27+64];
	max.f32 	%f107, %f105, %f106;
	st.shared.f32 	[%r27], %f107;
$L__BB6_25:
	bar.sync 	0;
	setp.gt.u32 	%p16, %r109, 7;
	@%p16 bra 	$L__BB6_27;
	ld.shared.f32 	%f108, [%r27];
	ld.shared.f32 	%f109, [%r27+32];
	max.f32 	%f110, %f108, %f109;
	st.shared.f32 	[%r27], %f110;
$L__BB6_27:
	bar.sync 	0;
	setp.gt.u32 	%p17, %r109, 3;
	@%p17 bra 	$L__BB6_29;
	ld.shared.f32 	%f111, [%r27];
	ld.shared.f32 	%f112, [%r27+16];
	max.f32 	%f113, %f111, %f112;
	st.shared.f32 	[%r27], %f113;
$L__BB6_29:
	bar.sync 	0;
	setp.gt.u32 	%p18, %r109, 1;
	@%p18 bra 	$L__BB6_31;
	ld.shared.f32 	%f114, [%r27];
	ld.shared.f32 	%f115, [%r27+8];
	max.f32 	%f116, %f114, %f115;
	st.shared.f32 	[%r27], %f116;
$L__BB6_31:
	bar.sync 	0;
	setp.ne.s32 	%p19, %r109, 0;
	@%p19 bra 	$L__BB6_33;
	ld.shared.f32 	%f117, [%r27];
	ld.shared.f32 	%f118, [_ZZ7softmaxPfS_iiE3tmp+4];
	max.f32 	%f119, %f117, %f118;
	st.shared.f32 	[%r27], %f119;
$L__BB6_33:
	setp.ne.s32 	%p20, %r109, 0;
	bar.sync 	0;
	@%p20 bra 	$L__BB6_35;
	ld.shared.f32 	%f120, [_ZZ7softmaxPfS_iiE3tmp];
	st.shared.f32 	[_ZZ7softmaxPfS_iiE9globalMax], %f120;
$L__BB6_35:
	setp.ge.s32 	%p21, %r109, %r67;
	bar.sync 	0;
	mov.f32 	%f343, 0f00000000;
	@%p21 bra 	$L__BB6_48;
	mul.lo.s32 	%r28, %r67, %r1;
	ld.shared.f32 	%f14, [_ZZ7softmaxPfS_iiE9globalMax];
	not.b32 	%r76, %r109;
	add.s32 	%r77, %r67, %r76;
	shr.u32 	%r78, %r77, 10;
	add.s32 	%r29, %r78, 1;
	and.b32  	%r30, %r29, 15;
	setp.lt.u32 	%p22, %r77, 15360;
	mov.f32 	%f343, 0f00000000;
	mov.u32 	%r100, %r109;
	@%p22 bra 	$L__BB6_39;
	and.b32  	%r79, %r29, 8388592;
	neg.s32 	%r98, %r79;
	add.s64 	%rd4, %rd2, 32768;
	add.s32 	%r97, %r109, %r28;
	mov.f32 	%f343, 0f00000000;
	mov.u32 	%r100, %r109;
$L__BB6_38:
	.pragma "nounroll";
	mul.wide.s32 	%rd17, %r97, 4;
	add.s64 	%rd18, %rd4, %rd17;
	ld.global.f32 	%f125, [%rd18+-32768];
	sub.f32 	%f126, %f125, %f14;
	mul.f32 	%f127, %f126, 0f3FB8AA3B;
	ex2.approx.f32 	%f128, %f127;
	add.f32 	%f129, %f343, %f128;
	ld.global.f32 	%f130, [%rd18+-28672];
	sub.f32 	%f131, %f130, %f14;
	mul.f32 	%f132, %f131, 0f3FB8AA3B;
	ex2.approx.f32 	%f133, %f132;
	add.f32 	%f134, %f129, %f133;
	ld.global.f32 	%f135, [%rd18+-24576];
	sub.f32 	%f136, %f135, %f14;
	mul.f32 	%f137, %f136, 0f3FB8AA3B;
	ex2.approx.f32 	%f138, %f137;
	add.f32 	%f139, %f134, %f138;
	ld.global.f32 	%f140, [%rd18+-20480];
	sub.f32 	%f141, %f140, %f14;
	mul.f32 	%f142, %f141, 0f3FB8AA3B;
	ex2.approx.f32 	%f143, %f142;
	add.f32 	%f144, %f139, %f143;
	ld.global.f32 	%f145, [%rd18+-16384];
	sub.f32 	%f146, %f145, %f14;
	mul.f32 	%f147, %f146, 0f3FB8AA3B;
	ex2.approx.f32 	%f148, %f147;
	add.f32 	%f149, %f144, %f148;
	ld.global.f32 	%f150, [%rd18+-12288];
	sub.f32 	%f151, %f150, %f14;
	mul.f32 	%f152, %f151, 0f3FB8AA3B;
	ex2.approx.f32 	%f153, %f152;
	add.f32 	%f154, %f149, %f153;
	ld.global.f32 	%f155, [%rd18+-8192];
	sub.f32 	%f156, %f155, %f14;
	mul.f32 	%f157, %f156, 0f3FB8AA3B;
	ex2.approx.f32 	%f158, %f157;
	add.f32 	%f159, %f154, %f158;
	ld.global.f32 	%f160, [%rd18+-4096];
	sub.f32 	%f161, %f160, %f14;
	mul.f32 	%f162, %f161, 0f3FB8AA3B;
	ex2.approx.f32 	%f163, %f162;
	add.f32 	%f164, %f159, %f163;
	ld.global.f32 	%f165, [%rd18];
	sub.f32 	%f166, %f165, %f14;
	mul.f32 	%f167, %f166, 0f3FB8AA3B;
	ex2.approx.f32 	%f168, %f167;
	add.f32 	%f169, %f164, %f168;
	ld.global.f32 	%f170, [%rd18+4096];
	sub.f32 	%f171, %f170, %f14;
	mul.f32 	%f172, %f171, 0f3FB8AA3B;
	ex2.approx.f32 	%f173, %f172;
	add.f32 	%f174, %f169, %f173;
	ld.global.f32 	%f175, [%rd18+8192];
	sub.f32 	%f176, %f175, %f14;
	mul.f32 	%f177, %f176, 0f3FB8AA3B;
	ex2.approx.f32 	%f178, %f177;
	add.f32 	%f179, %f174, %f178;
	ld.global.f32 	%f180, [%rd18+12288];
	sub.f32 	%f181, %f180, %f14;
	mul.f32 	%f182, %f181, 0f3FB8AA3B;
	ex2.approx.f32 	%f183, %f182;
	add.f32 	%f184, %f179, %f183;
	ld.global.f32 	%f185, [%rd18+16384];
	sub.f32 	%f186, %f185, %f14;
	mul.f32 	%f187, %f186, 0f3FB8AA3B;
	ex2.approx.f32 	%f188, %f187;
	add.f32 	%f189, %f184, %f188;
	ld.global.f32 	%f190, [%rd18+20480];
	sub.f32 	%f191, %f190, %f14;
	mul.f32 	%f192, %f191, 0f3FB8AA3B;
	ex2.approx.f32 	%f193, %f192;
	add.f32 	%f194, %f189, %f193;
	ld.global.f32 	%f195, [%rd18+24576];
	sub.f32 	%f196, %f195, %f14;
	mul.f32 	%f197, %f196, 0f3FB8AA3B;
	ex2.approx.f32 	%f198, %f197;
	add.f32 	%f199, %f194, %f198;
	ld.global.f32 	%f200, [%rd18+28672];
	sub.f32 	%f201, %f200, %f14;
	mul.f32 	%f202, %f201, 0f3FB8AA3B;
	ex2.approx.f32 	%f203, %f202;
	add.f32 	%f343, %f199, %f203;
	add.s32 	%r100, %r100, 16384;
	add.s32 	%r98, %r98, 16;
	add.s32 	%r97, %r97, 16384;
	setp.ne.s32 	%p23, %r98, 0;
	@%p23 bra 	$L__BB6_38;
$L__BB6_39:
	setp.eq.s32 	%p24, %r30, 0;
	@%p24 bra 	$L__BB6_48;
	and.b32  	%r40, %r29, 7;
	setp.lt.u32 	%p25, %r30, 8;
	@%p25 bra 	$L__BB6_42;
	add.s32 	%r80, %r100, %r28;
	mul.wide.s32 	%rd19, %r80, 4;
	add.s64 	%rd20, %rd2, %rd19;
	ld.global.f32 	%f205, [%rd20];
	sub.f32 	%f206, %f205, %f14;
	mul.f32 	%f207, %f206, 0f3FB8AA3B;
	ex2.approx.f32 	%f208, %f207;
	add.f32 	%f209, %f343, %f208;
	ld.global.f32 	%f210, [%rd20+4096];
	sub.f32 	%f211, %f210, %f14;
	mul.f32 	%f212, %f211, 0f3FB8AA3B;
	ex2.approx.f32 	%f213, %f212;
	add.f32 	%f214, %f209, %f213;
	ld.global.f32 	%f215, [%rd20+8192];
	sub.f32 	%f216, %f215, %f14;
	mul.f32 	%f217, %f216, 0f3FB8AA3B;
	ex2.approx.f32 	%f218, %f217;
	add.f32 	%f219, %f214, %f218;
	ld.global.f32 	%f220, [%rd20+12288];
	sub.f32 	%f221, %f220, %f14;
	mul.f32 	%f222, %f221, 0f3FB8AA3B;
	ex2.approx.f32 	%f223, %f222;
	add.f32 	%f224, %f219, %f223;
	ld.global.f32 	%f225, [%rd20+16384];
	sub.f32 	%f226, %f225, %f14;
	mul.f32 	%f227, %f226, 0f3FB8AA3B;
	ex2.approx.f32 	%f228, %f227;
	add.f32 	%f229, %f224, %f228;
	ld.global.f32 	%f230, [%rd20+20480];
	sub.f32 	%f231, %f230, %f14;
	mul.f32 	%f232, %f231, 0f3FB8AA3B;
	ex2.approx.f32 	%f233, %f232;
	add.f32 	%f234, %f229, %f233;
	ld.global.f32 	%f235, [%rd20+24576];
	sub.f32 	%f236, %f235, %f14;
	mul.f32 	%f237, %f236, 0f3FB8AA3B;
	ex2.approx.f32 	%f238, %f237;
	add.f32 	%f239, %f234, %f238;
	ld.global.f32 	%f240, [%rd20+28672];
	sub.f32 	%f241, %f240, %f14;
	mul.f32 	%f242, %f241, 0f3FB8AA3B;
	ex2.approx.f32 	%f243, %f242;
	add.f32 	%f343, %f239, %f243;
	add.s32 	%r100, %r100, 8192;
$L__BB6_42:
	setp.eq.s32 	%p26, %r40, 0;
	@%p26 bra 	$L__BB6_48;
	and.b32  	%r43, %r29, 3;
	setp.lt.u32 	%p27, %r40, 4;
	@%p27 bra 	$L__BB6_45;
	add.s32 	%r81, %r100, %r28;
	mul.wide.s32 	%rd21, %r81, 4;
	add.s64 	%rd22, %rd2, %rd21;
	ld.global.f32 	%f245, [%rd22];
	sub.f32 	%f246, %f245, %f14;
	mul.f32 	%f247, %f246, 0f3FB8AA3B;
	ex2.approx.f32 	%f248, %f247;
	add.f32 	%f249, %f343, %f248;
	ld.global.f32 	%f250, [%rd22+4096];
	sub.f32 	%f251, %f250, %f14;
	mul.f32 	%f252, %f251, 0f3FB8AA3B;
	ex2.approx.f32 	%f253, %f252;
	add.f32 	%f254, %f249, %f253;
	ld.global.f32 	%f255, [%rd22+8192];
	sub.f32 	%f256, %f255, %f14;
	mul.f32 	%f257, %f256, 0f3FB8AA3B;
	ex2.approx.f32 	%f258, %f257;
	add.f32 	%f259, %f254, %f258;
	ld.global.f32 	%f260, [%rd22+12288];
	sub.f32 	%f261, %f260, %f14;
	mul.f32 	%f262, %f261, 0f3FB8AA3B;
	ex2.approx.f32 	%f263, %f262;
	add.f32 	%f343, %f259, %f263;
	add.s32 	%r100, %r100, 4096;
$L__BB6_45:
	setp.eq.s32 	%p28, %r43, 0;
	@%p28 bra 	$L__BB6_48;
	add.s32 	%r104, %r100, %r28;
	neg.s32 	%r103, %r43;
$L__BB6_47:
	.pragma "nounroll";
	mul.wide.s32 	%rd23, %r104, 4;
	add.s64 	%rd24, %rd2, %rd23;
	ld.global.f32 	%f264, [%rd24];
	sub.f32 	%f265, %f264, %f14;
	mul.f32 	%f266, %f265, 0f3FB8AA3B;
	ex2.approx.f32 	%f267, %f266;
	add.f32 	%f343, %f343, %f267;
	add.s32 	%r104, %r104, 1024;
	add.s32 	%r103, %r103, 1;
	setp.ne.s32 	%p29, %r103, 0;
	@%p29 bra 	$L__BB6_47;
$L__BB6_48:
	setp.gt.u32 	%p30, %r109, 511;
	st.shared.f32 	[%r27], %f343;
	bar.sync 	0;
	@%p30 bra 	$L__BB6_50;
	ld.shared.f32 	%f268, [%r27+2048];
	ld.shared.f32 	%f269, [%r27];
	add.f32 	%f270, %f268, %f269;
	st.shared.f32 	[%r27], %f270;
$L__BB6_50:
	setp.gt.u32 	%p31, %r109, 255;
	bar.sync 	0;
	@%p31 bra 	$L__BB6_52;
	ld.shared.f32 	%f271, [%r27+1024];
	ld.shared.f32 	%f272, [%r27];
	add.f32 	%f273, %f271, %f272;
	st.shared.f32 	[%r27], %f273;
$L__BB6_52:
	setp.gt.u32 	%p32, %r109, 127;
	bar.sync 	0;
	@%p32 bra 	$L__BB6_54;
	ld.shared.f32 	%f274, [%r27+512];
	ld.shared.f32 	%f275, [%r27];
	add.f32 	%f276, %f274, %f275;
	st.shared.f32 	[%r27], %f276;
$L__BB6_54:
	setp.gt.u32 	%p33, %r109, 63;
	bar.sync 	0;
	@%p33 bra 	$L__BB6_56;
	ld.shared.f32 	%f277, [%r27+256];
	ld.shared.f32 	%f278, [%r27];
	add.f32 	%f279, %f277, %f278;
	st.shared.f32 	[%r27], %f279;
$L__BB6_56:
	setp.gt.u32 	%p34, %r109, 31;
	bar.sync 	0;
	@%p34 bra 	$L__BB6_58;
	ld.shared.f32 	%f280, [%r27+128];
	ld.shared.f32 	%f281, [%r27];
	add.f32 	%f282, %f280, %f281;
	st.shared.f32 	[%r27], %f282;
$L__BB6_58:
	setp.gt.u32 	%p35, %r109, 15;
	bar.sync 	0;
	@%p35 bra 	$L__BB6_60;
	ld.shared.f32 	%f283, [%r27+64];
	ld.shared.f32 	%f284, [%r27];
	add.f32 	%f285, %f283, %f284;
	st.shared.f32 	[%r27], %f285;
$L__BB6_60:
	setp.gt.u32 	%p36, %r109, 7;
	bar.sync 	0;
	@%p36 bra 	$L__BB6_62;
	ld.shared.f32 	%f286, [%r27+32];
	ld.shared.f32 	%f287, [%r27];
	add.f32 	%f288, %f286, %f287;
	st.shared.f32 	[%r27], %f288;
$L__BB6_62:
	setp.gt.u32 	%p37, %r109, 3;
	bar.sync 	0;
	@%p37 bra 	$L__BB6_64;
	ld.shared.f32 	%f289, [%r27+16];
	ld.shared.f32 	%f290, [%r27];
	add.f32 	%f291, %f289, %f290;
	st.shared.f32 	[%r27], %f291;
$L__BB6_64:
	setp.gt.u32 	%p38, %r109, 1;
	bar.sync 	0;
	@%p38 bra 	$L__BB6_66;
	ld.shared.f32 	%f292, [%r27+8];
	ld.shared.f32 	%f293, [%r27];
	add.f32 	%f294, %f292, %f293;
	st.shared.f32 	[%r27], %f294;
$L__BB6_66:
	setp.ne.s32 	%p39, %r109, 0;
	bar.sync 	0;
	@%p39 bra 	$L__BB6_68;
	ld.shared.f32 	%f295, [_ZZ7softmaxPfS_iiE3tmp+4];
	ld.shared.f32 	%f296, [%r27];
	add.f32 	%f297, %f295, %f296;
	st.shared.f32 	[%r27], %f297;
$L__BB6_68:
	setp.ne.s32 	%p40, %r109, 0;
	bar.sync 	0;
	@%p40 bra 	$L__BB6_70;
	ld.shared.f32 	%f298, [_ZZ7softmaxPfS_iiE3tmp];
	st.shared.f32 	[_ZZ7softmaxPfS_iiE9globalSum], %f298;
$L__BB6_70:
	setp.ge.s32 	%p41, %r109, %r67;
	bar.sync 	0;
	@%p41 bra 	$L__BB6_77;
	mul.lo.s32 	%r52, %r67, %r1;
	ld.shared.f32 	%f28, [_ZZ7softmaxPfS_iiE9globalMax];
	ld.shared.f32 	%f299, [_ZZ7softmaxPfS_iiE9globalSum];
	mov.f32 	%f300, 0f3F800000;
	div.approx.f32 	%f29, %f300, %f299;
	not.b32 	%r82, %r109;
	add.s32 	%r53, %r67, %r82;
	and.b32  	%r83, %r53, 3072;
	setp.eq.s32 	%p42, %r83, 3072;
	@%p42 bra 	$L__BB6_74;
	shr.u32 	%r84, %r53, 10;
	add.s32 	%r85, %r84, 1;
	and.b32  	%r86, %r85, 3;
	add.s32 	%r106, %r109, %r52;
	neg.s32 	%r105, %r86;
	shl.b32 	%r87, %r85, 10;
	and.b32  	%r88, %r87, 3072;
	or.b32  	%r109, %r109, %r88;
$L__BB6_73:
	.pragma "nounroll";
	mul.wide.s32 	%rd25, %r106, 4;
	add.s64 	%rd26, %rd1, %rd25;
	add.s64 	%rd27, %rd2, %rd25;
	ld.global.f32 	%f301, [%rd27];
	sub.f32 	%f302, %f301, %f28;
	mul.f32 	%f303, %f302, 0f3FB8AA3B;
	ex2.approx.f32 	%f304, %f303;
	mul.f32 	%f305, %f304, %f29;
	st.global.f32 	[%rd26], %f305;
	add.s32 	%r106, %r106, 1024;
	add.s32 	%r105, %r105, 1;
	setp.ne.s32 	%p43, %r105, 0;
	@%p43 bra 	$L__BB6_73;
$L__BB6_74:
	setp.lt.u32 	%p44, %r53, 3072;
	@%p44 bra 	$L__BB6_77;
	add.s64 	%rd5, %rd2, 8192;
	add.s32 	%r108, %r109, %r52;
	add.s64 	%rd6, %rd1, 8192;
$L__BB6_76:
	mul.wide.s32 	%rd28, %r108, 4;
	add.s64 	%rd29, %rd5, %rd28;
	add.s64 	%rd30, %rd6, %rd28;
	ld.global.f32 	%f306, [%rd29+-8192];
	sub.f32 	%f307, %f306, %f28;
	mul.f32 	%f308, %f307, 0f3FB8AA3B;
	ex2.approx.f32 	%f309, %f308;
	mul.f32 	%f310, %f309, %f29;
	st.global.f32 	[%rd30+-8192], %f310;
	ld.global.f32 	%f311, [%rd29+-4096];
	sub.f32 	%f312, %f311, %f28;
	mul.f32 	%f313, %f312, 0f3FB8AA3B;
	ex2.approx.f32 	%f314, %f313;
	mul.f32 	%f315, %f314, %f29;
	st.global.f32 	[%rd30+-4096], %f315;
	ld.global.f32 	%f316, [%rd29];
	sub.f32 	%f317, %f316, %f28;
	mul.f32 	%f318, %f317, 0f3FB8AA3B;
	ex2.approx.f32 	%f319, %f318;
	mul.f32 	%f320, %f319, %f29;
	st.global.f32 	[%rd30], %f320;
	ld.global.f32 	%f321, [%rd29+4096];
	sub.f32 	%f322, %f321, %f28;
	mul.f32 	%f323, %f322, 0f3FB8AA3B;
	ex2.approx.f32 	%f324, %f323;
	mul.f32 	%f325, %f324, %f29;
	st.global.f32 	[%rd30+4096], %f325;
	add.s32 	%r109, %r109, 4096;
	add.s32 	%r108, %r108, 4096;
	setp.lt.s32 	%p45, %r109, %r67;
	@%p45 bra 	$L__BB6_76;
$L__BB6_77:
	ret;

}


// ===== COMPILED SASS (sm_100) =====

	.target	sm_100

	.elftype	@"ET_EXEC"


//--------------------- .note.nv.tkinfo           --------------------------
	.section	.note.nv.tkinfo,"",@"SHT_NOTE"
	.sectionflags	@"SHF_NOTE_NV_TKINFO"
	.tkinfo
        /*0018*/ 	.word	0x00000002
        /*0030*/ 	.string	""
        /*0030*/ 	.string	"ptxas"
        /*0030*/ 	.string	"Cuda compilation tools, release 13.0, V13.0.88"
        /*0030*/ 	.string	"Build cuda_13.0.r13.0/compiler.36424714_0"
        /*0030*/ 	.string	"-arch sm_100 -m 64 "



//--------------------- .note.nv.cuinfo           --------------------------
	.section	.note.nv.cuinfo,"",@"SHT_NOTE"
	.sectionflags	@"SHF_NOTE_NV_CUINFO"
        /*0018*/ 	.short	0x0002
        /*001a*/ 	.short	0x0064
        /*001c*/ 	.short	0x0082
	.zero		2


//--------------------- .nv.info                  --------------------------
	.section	.nv.info,"",@"SHT_CUDA_INFO"
	.align	4


	//----- nvinfo : EIATTR_REGCOUNT
	.align		4
        /*0000*/ 	.byte	0x04, 0x2f
        /*0002*/ 	.short	(.L_1 - .L_0)
	.align		4
.L_0:
        /*0004*/ 	.word	index@(_Z24softmax_one_warp_one_rowPfS_ii)
        /*0008*/ 	.word	0x00000020


	//----- nvinfo : EIATTR_FRAME_SIZE
	.align		4
.L_1:
        /*000c*/ 	.byte	0x04, 0x11
        /*000e*/ 	.short	(.L_3 - .L_2)
	.align		4
.L_2:
        /*0010*/ 	.word	index@($__internal_5_$__cuda_sm3x_div_rn_noftz_f32_slowpath)
        /*0014*/ 	.word	0x00000000


	//----- nvinfo : EIATTR_FRAME_SIZE
	.align		4
.L_3:
        /*0018*/ 	.byte	0x04, 0x11
        /*001a*/ 	.short	(.L_5 - .L_4)
	.align		4
.L_4:
        /*001c*/ 	.word	index@(_Z24softmax_one_warp_one_rowPfS_ii)
        /*0020*/ 	.word	0x00000000


	//----- nvinfo : EIATTR_REGCOUNT
	.align		4
.L_5:
        /*0024*/ 	.byte	0x04, 0x2f
        /*0026*/ 	.short	(.L_7 - .L_6)
	.align		4
.L_6:
        /*0028*/ 	.word	index@(_Z31softmax_one_warp_one_row_float4PfS_ii)
        /*002c*/ 	.word	0x00000024


	//----- nvinfo : EIATTR_FRAME_SIZE
	.align		4
.L_7:
        /*0030*/ 	.byte	0x04, 0x11
        /*0032*/ 	.short	(.L_9 - .L_8)
	.align		4
.L_8:
        /*0034*/ 	.word	index@($__internal_4_$__cuda_sm3x_div_rn_noftz_f32_slowpath)
        /*0038*/ 	.word	0x00000000


	//----- nvinfo : EIATTR_FRAME_SIZE
	.align		4
.L_9:
        /*003c*/ 	.byte	0x04, 0x11
        /*003e*/ 	.short	(.L_11 - .L_10)
	.align		4
.L_10:
        /*0040*/ 	.word	index@(_Z31softmax_one_warp_one_row_float4PfS_ii)
        /*0044*/ 	.word	0x00000000


	//----- nvinfo : EIATTR_REGCOUNT
	.align		4
.L_11:
        /*0048*/ 	.byte	0x04, 0x2f
        /*004a*/ 	.short	(.L_13 - .L_12)
	.align		4
.L_12:
        /*004c*/ 	.word	index@(_Z25softmax_one_warp_four_rowPfS_ii)
        /*0050*/ 	.word	0x00000020


	//----- nvinfo : EIATTR_FRAME_SIZE
	.align		4
.L_13:
        /*0054*/ 	.byte	0x04, 0x11
        /*0056*/ 	.short	(.L_15 - .L_14)
	.align		4
.L_14:
        /*0058*/ 	.word	index@($__internal_3_$__cuda_sm3x_div_rn_noftz_f32_slowpath)
        /*005c*/ 	.word	0x00000000


	//----- nvinfo : EIATTR_FRAME_SIZE
	.align		4
.L_15:
        /*0060*/ 	.byte	0x04, 0x11
        /*0062*/ 	.short	(.L_17 - .L_16)
	.align		4
.L_16:
        /*0064*/ 	.word	index@(_Z25softmax_one_warp_four_rowPfS_ii)
        /*0068*/ 	.word	0x00000000


	//----- nvinfo : EIATTR_REGCOUNT
	.align		4
.L_17:
        /*006c*/ 	.byte	0x04, 0x2f
        /*006e*/ 	.short	(.L_19 - .L_18)
	.align		4
.L_18:
        /*0070*/ 	.word	index@(_Z32softmax_one_warp_four_row_float4PfS_ii)
        /*0074*/ 	.word	0x00000028


	//----- nvinfo : EIATTR_FRAME_SIZE
	.align		4
.L_19:
        /*0078*/ 	.byte	0x04, 0x11
        /*007a*/ 	.short	(.L_21 - .L_20)
	.align		4
.L_20:
        /*007c*/ 	.word	index@($__internal_2_$__cuda_sm3x_div_rn_noftz_f32_slowpath)
        /*0080*/ 	.word	0x00000000


	//----- nvinfo : EIATTR_FRAME_SIZE
	.align		4
.L_21:
        /*0084*/ 	.byte	0x04, 0x11
        /*0086*/ 	.short	(.L_23 - .L_22)
	.align		4
.L_22:
        /*0088*/ 	.word	index@(_Z32softmax_one_warp_four_row_float4PfS_ii)
        /*008c*/ 	.word	0x00000000


	//----- nvinfo : EIATTR_REGCOUNT
	.align		4
.L_23:
        /*0090*/ 	.byte	0x04, 0x2f
        /*0092*/ 	.short	(.L_25 - .L_24)
	.align		4
.L_24:
        /*0094*/ 	.word	index@(_Z31softmax_one_warp_two_row_float4PfS_ii)
        /*0098*/ 	.word	0x00000028


	//----- nvinfo : EIATTR_FRAME_SIZE
	.align		4
.L_25:
        /*009c*/ 	.byte	0x04, 0x11
        /*009e*/ 	.short	(.L_27 - .L_26)
	.align		4
.L_26:
        /*00a0*/ 	.word	index@($__internal_1_$__cuda_sm3x_div_rn_noftz_f32_slowpath)
        /*00a4*/ 	.word	0x00000000


	//----- nvinfo : EIATTR_FRAME_SIZE
	.align		4
.L_27:
        /*00a8*/ 	.byte	0x04, 0x11
        /*00aa*/ 	.short	(.L_29 - .L_28)
	.align		4
.L_28:
        /*00ac*/ 	.word	index@(_Z31softmax_one_warp_two_row_float4PfS_ii)
        /*00b0*/ 	.word	0x00000000


	//----- nvinfo : EIATTR_REGCOUNT
	.align		4
.L_29:
        /*00b4*/ 	.byte	0x04, 0x2f
        /*00b6*/ 	.short	(.L_31 - .L_30)
	.align		4
.L_30:
        /*00b8*/ 	.word	index@(_Z24softmax_one_warp_two_rowPfS_ii)
        /*00bc*/ 	.word	0x00000020


	//----- nvinfo : EIATTR_FRAME_SIZE
	.align		4
.L_31:
        /*00c0*/ 	.byte	0x04, 0x11
        /*00c2*/ 	.short	(.L_33 - .L_32)
	.align		4
.L_32:
        /*00c4*/ 	.word	index@($__internal_0_$__cuda_sm3x_div_rn_noftz_f32_slowpath)
        /*00c8*/ 	.word	0x00000000


	//----- nvinfo : EIATTR_FRAME_SIZE
	.align		4
.L_33:
        /*00cc*/ 	.byte	0x04, 0x11
        /*00ce*/ 	.short	(.L_35 - .L_34)
	.align		4
.L_34:
        /*00d0*/ 	.word	index@(_Z24softmax_one_warp_two_rowPfS_ii)
        /*00d4*/ 	.word	0x00000000


	//----- nvinfo : EIATTR_REGCOUNT
	.align		4
.L_35:
        /*00d8*/ 	.byte	0x04, 0x2f
        /*00da*/ 	.short	(.L_37 - .L_36)
	.align		4
.L_36:
        /*00dc*/ 	.word	index@(_Z7softmaxPfS_ii)
        /*00e0*/ 	.word	0x00000020


	//----- nvinfo : EIATTR_FRAME_SIZE
	.align		4
.L_37:
        /*00e4*/ 	.byte	0x04, 0x11
        /*00e6*/ 	.short	(.L_39 - .L_38)
	.align		4
.L_38:
        /*00e8*/ 	.word	index@(_Z7softmaxPfS_ii)
        /*00ec*/ 	.word	0x00000000


	//----- nvinfo : EIATTR_MIN_STACK_SIZE
	.align		4
.L_39:
        /*00f0*/ 	.byte	0x04, 0x12
        /*00f2*/ 	.short	(.L_41 - .L_40)
	.align		4
.L_40:
        /*00f4*/ 	.word	index@(_Z7softmaxPfS_ii)
        /*00f8*/ 	.word	0x00000000


	//----- nvinfo : EIATTR_MIN_STACK_SIZE
	.align		4
.L_41:
        /*00fc*/ 	.byte	0x04, 0x12
        /*00fe*/ 	.short	(.L_43 - .L_42)
	.align		4
.L_42:
        /*0100*/ 	.word	index@(_Z24softmax_one_warp_two_rowPfS_ii)
        /*0104*/ 	.word	0x00000000


	//----- nvinfo : EIATTR_MIN_STACK_SIZE
	.align		4
.L_43:
        /*0108*/ 	.byte	0x04, 0x12
        /*010a*/ 	.short	(.L_45 - .L_44)
	.align		4
.L_44:
        /*010c*/ 	.word	index@(_Z31softmax_one_warp_two_row_float4PfS_ii)
        /*0110*/ 	.word	0x00000000


	//----- nvinfo : EIATTR_MIN_STACK_SIZE
	.align		4
.L_45:
        /*0114*/ 	.byte	0x04, 0x12
        /*0116*/ 	.short	(.L_47 - .L_46)
	.align		4
.L_46:
        /*0118*/ 	.word	index@(_Z32softmax_one_warp_four_row_float4PfS_ii)
        /*011c*/ 	.word	0x00000000


	//----- nvinfo : EIATTR_MIN_STACK_SIZE
	.align		4
.L_47:
        /*0120*/ 	.byte	0x04, 0x12
        /*0122*/ 	.short	(.L_49 - .L_48)
	.align		4
.L_48:
        /*0124*/ 	.word	index@(_Z25softmax_one_warp_four_rowPfS_ii)
        /*0128*/ 	.word	0x00000000


	//----- nvinfo : EIATTR_MIN_STACK_SIZE
	.align		4
.L_49:
        /*012c*/ 	.byte	0x04, 0x12
        /*012e*/ 	.short	(.L_51 - .L_50)
	.align		4
.L_50:
        /*0130*/ 	.word	index@(_Z31softmax_one_warp_one_row_float4PfS_ii)
        /*0134*/ 	.word	0x00000000


	//----- nvinfo : EIATTR_MIN_STACK_SIZE
	.align		4
.L_51:
        /*0138*/ 	.byte	0x04, 0x12
        /*013a*/ 	.short	(.L_53 - .L_52)
	.align		4
.L_52:
        /*013c*/ 	.word	index@(_Z24softmax_one_warp_one_rowPfS_ii)
        /*0140*/ 	.word	0x00000000
.L_53:


//--------------------- .nv.compat                --------------------------
	.section	.nv.compat,"",@"SHT_CUDA_COMPAT_INFO"
	.align	4
        /*0000*/ 	.byte	0x02, 0x09, 0x00, 0x00, 0x02, 0x02, 0x01, 0x00, 0x02, 0x05, 0x05, 0x00, 0x03, 0x07, 0x01, 0x01
        /*0010*/ 	.byte	0x02, 0x03, 0x00, 0x00, 0x02, 0x06, 0x01, 0x00, 0x04, 0x0b, 0x08, 0x00, 0x01, 0x00, 0x00, 0x00
        /*0020*/ 	.byte	0x00, 0x00, 0x00, 0x00


//--------------------- .nv.info._Z7softmaxPfS_ii --------------------------
	.section	.nv.info._Z7softmaxPfS_ii,"",@"SHT_CUDA_INFO"
	.sectionflags	@""
	.align	4


	//----- nvinfo : EIATTR_CUDA_API_VERSION
	.align		4
        /*0000*/ 	.byte	0x04, 0x37
        /*0002*/ 	.short	(.L_55 - .L_54)
.L_54:
        /*0004*/ 	.word	0x00000082


	//----- nvinfo : EIATTR_KPARAM_INFO
	.align		4
.L_55:
        /*0008*/ 	.byte	0x04, 0x17
        /*000a*/ 	.short	(.L_57 - .L_56)
.L_56:
        /*000c*/ 	.word	0x00000000
        /*0010*/ 	.short	0x0003
        /*0012*/ 	.short	0x0014
        /*0014*/ 	.byte	0x00, 0xf0, 0x11, 0x00


	//----- nvinfo : EIATTR_KPARAM_INFO
	.align		4
.L_57:
        /*0018*/ 	.byte	0x04, 0x17
        /*001a*/ 	.short	(.L_59 - .L_58)
.L_58:
        /*001c*/ 	.word	0x00000000
        /*0020*/ 	.short	0x0002
        /*0022*/ 	.short	0x0010
        /*0024*/ 	.byte	0x00, 0xf0, 0x11, 0x00


	//----- nvinfo : EIATTR_KPARAM_INFO
	.align		4
.L_59:
        /*0028*/ 	.byte	0x04, 0x17
        /*002a*/ 	.short	(.L_61 - .L_60)
.L_60:
        /*002c*/ 	.word	0x00000000
        /*0030*/ 	.short	0x0001
        /*0032*/ 	.short	0x0008
        /*0034*/ 	.byte	0x00, 0xf5, 0x21, 0x00


	//----- nvinfo : EIATTR_KPARAM_INFO
	.align		4
.L_61:
        /*0038*/ 	.byte	0x04, 0x17
        /*003a*/ 	.short	(.L_63 - .L_62)
.L_62:
        /*003c*/ 	.word	0x00000000
        /*0040*/ 	.short	0x0000
        /*0042*/ 	.short	0x0000
        /*0044*/ 	.byte	0x00, 0xf5, 0x21, 0x00


	//----- nvinfo : EIATTR_SPARSE_MMA_MASK
	.align		4
.L_63:
        /*0048*/ 	.byte	0x03, 0x50
        /*004a*/ 	.short	0x0000


	//----- nvinfo : EIATTR_MAXREG_COUNT
	.align		4
        /*004c*/ 	.byte	0x03, 0x1b
        /*004e*/ 	.short	0x00ff


	//----- nvinfo : EIATTR_NUM_BARRIERS
	.align		4
        /*0050*/ 	.byte	0x02, 0x4c
        /*0052*/ 	.byte	0x01
	.zero		1


	//----- nvinfo : EIATTR_MERCURY_ISA_VERSION
	.align		4
        /*0054*/ 	.byte	0x03, 0x5f
        /*0056*/ 	.short	0x0101


	//----- nvinfo : EIATTR_VRC_CTA_INIT_COUNT
	.align		4
        /*0058*/ 	.byte	0x02, 0x4a
	.zero		1
	.zero		1


	//----- nvinfo : EIATTR_EXIT_INSTR_OFFSETS
	.align		4
        /*005c*/ 	.byte	0x04, 0x1c
        /*005e*/ 	.short	(.L_65 - .L_64)


	//   ....[0]....
.L_64:
        /*0060*/ 	.word	0x000021b0


	//   ....[1]....
        /*0064*/ 	.word	0x00002420


	//   ....[2]....
        /*0068*/ 	.word	0x00002770


	//----- nvinfo : EIATTR_CRS_STACK_SIZE
	.align		4
.L_65:
        /*006c*/ 	.byte	0x04, 0x1e
        /*006e*/ 	.short	(.L_67 - .L_66)
.L_66:
        /*0070*/ 	.word	0x00000000


	//----- nvinfo : EIATTR_CBANK_PARAM_SIZE
	.align		4
.L_67:
        /*0074*/ 	.byte	0x03, 0x19
        /*0076*/ 	.short	0x0018


	//----- nvinfo : EIATTR_PARAM_CBANK
	.align		4
        /*0078*/ 	.byte	0x04, 0x0a
        /*007a*/ 	.short	(.L_69 - .L_68)
	.align		4
.L_68:
        /*007c*/ 	.word	index@(.nv.constant0._Z7softmaxPfS_ii)
        /*0080*/ 	.short	0x0380
        /*0082*/ 	.short	0x0018


	//----- nvinfo : EIATTR_SW_WAR
	.align		4
.L_69:
        /*0084*/ 	.byte	0x04, 0x36
        /*0086*/ 	.short	(.L_71 - .L_70)
.L_70:
        /*0088*/ 	.word	0x00000008
.L_71:


//--------------------- .nv.info._Z24softmax_one_warp_two_rowPfS_ii --------------------------
	.section	.nv.info._Z24softmax_one_warp_two_rowPfS_ii,"",@"SHT_CUDA_INFO"
	.sectionflags	@""
	.align	4


	//----- nvinfo : EIATTR_CUDA_API_VERSION
	.align		4
        /*0000*/ 	.byte	0x04, 0x37
        /*0002*/ 	.short	(.L_73 - .L_72)
.L_72:
        /*0004*/ 	.word	0x00000082


	//----- nvinfo : EIATTR_KPARAM_INFO
	.align		4
.L_73:
        /*0008*/ 	.byte	0x04, 0x17
        /*000a*/ 	.short	(.L_75 - .L_74)
.L_74:
        /*000c*/ 	.word	0x00000000
        /*0010*/ 	.short	0x0003
        /*0012*/ 	.short	0x0014
        /*0014*/ 	.byte	0x00, 0xf0, 0x11, 0x00


	//----- nvinfo : EIATTR_KPARAM_INFO
	.align		4
.L_75:
        /*0018*/ 	.byte	0x04, 0x17
        /*001a*/ 	.short	(.L_77 - .L_76)
.L_76:
        /*001c*/ 	.word	0x00000000
        /*0020*/ 	.short	0x0002
        /*0022*/ 	.short	0x0010
        /*0024*/ 	.byte	0x00, 0xf0, 0x11, 0x00


	//----- nvinfo : EIATTR_KPARAM_INFO
	.align		4
.L_77:
        /*0028*/ 	.byte	0x04, 0x17
        /*002a*/ 	.short	(.L_79 - .L_78)
.L_78:
        /*002c*/ 	.word	0x00000000
        /*0030*/ 	.short	0x0001
        /*0032*/ 	.short	0x0008
        /*0034*/ 	.byte	0x00, 0xf5, 0x21, 0x00


	//----- nvinfo : EIATTR_KPARAM_INFO
	.align		4
.L_79:
        /*0038*/ 	.byte	0x04, 0x17
        /*003a*/ 	.short	(.L_81 - .L_80)
.L_80:
        /*003c*/ 	.word	0x00000000
        /*0040*/ 	.short	0x0000
        /*0042*/ 	.short	0x0000
        /*0044*/ 	.byte	0x00, 0xf5, 0x21, 0x00


	//----- nvinfo : EIATTR_SPARSE_MMA_MASK
	.align		4
.L_81:
        /*0048*/ 	.byte	0x03, 0x50
        /*004a*/ 	.short	0x0000


	//----- nvinfo : EIATTR_MAXREG_COUNT
	.align		4
        /*004c*/ 	.byte	0x03, 0x1b
        /*004e*/ 	.short	0x00ff


	//----- nvinfo : EIATTR_NUM_BARRIERS
	.align		4
        /*0050*/ 	.byte	0x02, 0x4c
        /*0052*/ 	.byte	0x01
	.zero		1


	//----- nvinfo : EIATTR_MERCURY_ISA_VERSION
	.align		4
        /*0054*/ 	.byte	0x03, 0x5f
        /*0056*/ 	.short	0x0101


	//----- nvinfo : EIATTR_COOP_GROUP_MASK_REGIDS
	.align		4
        /*0058*/ 	.byte	0x04, 0x29
        /*005a*/ 	.short	(.L_83 - .L_82)


	//   ....[0]....
.L_82:
        /*005c*/ 	.word	0x05000009


	//   ....[1]....
        /*0060*/ 	.word	0x05000009


	//   ....[2]....
        /*0064*/ 	.word	0x05000009


	//   ....[3]....
        /*0068*/ 	.word	0x05000009


	//   ....[4]....
        /*006c*/ 	.word	0x05000009


	//   ....[5]....
        /*0070*/ 	.word	0x05000009


	//   ....[6]....
        /*0074*/ 	.word	0x05000009


	//   ....[7]....
        /*0078*/ 	.word	0x05000009


	//----- nvinfo : EIATTR_COOP_GROUP_INSTR_OFFSETS
	.align		4
.L_83:
        /*007c*/ 	.byte	0x04, 0x28
        /*007e*/ 	.short	(.L_85 - .L_84)


	//   ....[0]....
.L_84:
        /*0080*/ 	.word	0x00000790


	//   ....[1]....
        /*0084*/ 	.word	0x000007f0


	//   ....[2]....
        /*0088*/ 	.word	0x00000810


	//   ....[3]....
        /*008c*/ 	.word	0x00000830


	//   ....[4]....
        /*0090*/ 	.word	0x00001b40


	//   ....[5]....
        /*0094*/ 	.word	0x00001b90


	//   ....[6]....
        /*0098*/ 	.word	0x00001bb0


	//   ....[7]....
        /*009c*/ 	.word	0x00001be0


	//----- nvinfo : EIATTR_VRC_CTA_INIT_COUNT
	.align		4
.L_85:
        /*00a0*/ 	.byte	0x02, 0x4a
	.zero		1
	.zero		1


	//----- nvinfo : EIATTR_EXIT_INSTR_OFFSETS
	.align		4
        /*00a4*/ 	.byte	0x04, 0x1c
        /*00a6*/ 	.short	(.L_87 - .L_86)


	//   ....[0]....
.L_86:
        /*00a8*/ 	.word	0x00001c20


	//   ....[1]....
        /*00ac*/ 	.word	0x00001f10


	//   ....[2]....
        /*00b0*/ 	.word	0x000025c0


	//----- nvinfo : EIATTR_CRS_STACK_SIZE
	.align		4
.L_87:
        /*00b4*/ 	.byte	0x04, 0x1e
        /*00b6*/ 	.short	(.L_89 - .L_88)
.L_88:
        /*00b8*/ 	.word	0x00000000


	//----- nvinfo : EIATTR_CBANK_PARAM_SIZE
	.align		4
.L_89:
        /*00bc*/ 	.byte	0x03, 0x19
        /*00be*/ 	.short	0x0018


	//----- nvinfo : EIATTR_PARAM_CBANK
	.align		4
        /*00c0*/ 	.byte	0x04, 0x0a
        /*00c2*/ 	.short	(.L_91 - .L_90)
	.align		4
.L_90:
        /*00c4*/ 	.word	index@(.nv.constant0._Z24softmax_one_warp_two_rowPfS_ii)
        /*00c8*/ 	.short	0x0380
        /*00ca*/ 	.short	0x0018


	//----- nvinfo : EIATTR_SW_WAR
	.align		4
.L_91:
        /*00cc*/ 	.byte	0x04, 0x36
        /*00ce*/ 	.short	(.L_93 - .L_92)
.L_92:
        /*00d0*/ 	.word	0x00000008
.L_93:


//--------------------- .nv.info._Z31softmax_one_warp_two_row_float4PfS_ii --------------------------
	.section	.nv.info._Z31softmax_one_warp_two_row_float4PfS_ii,"",@"SHT_CUDA_INFO"
	.sectionflags	@""
	.align	4


	//----- nvinfo : EIATTR_CUDA_API_VERSION
	.align		4
        /*0000*/ 	.byte	0x04, 0x37
        /*0002*/ 	.short	(.L_95 - .L_94)
.L_94:
        /*0004*/ 	.word	0x00000082


	//----- nvinfo : EIATTR_KPARAM_INFO
	.align		4
.L_95:
        /*0008*/ 	.byte	0x04, 0x17
        /*000a*/ 	.short	(.L_97 - .L_96)
.L_96:
        /*000c*/ 	.word	0x00000000
        /*0010*/ 	.short	0x0003
        /*0012*/ 	.short	0x0014
        /*0014*/ 	.byte	0x00, 0xf0, 0x11, 0x00


	//----- nvinfo : EIATTR_KPARAM_INFO
	.align		4
.L_97:
        /*0018*/ 	.byte	0x04, 0x17
        /*001a*/ 	.short	(.L_99 - .L_98)
.L_98:
        /*001c*/ 	.word	0x00000000
        /*0020*/ 	.short	0x0002
        /*0022*/ 	.short	0x0010
        /*0024*/ 	.byte	0x00, 0xf0, 0x11, 0x00


	//----- nvinfo : EIATTR_KPARAM_INFO
	.align		4
.L_99:
        /*0028*/ 	.byte	0x04, 0x17
        /*002a*/ 	.short	(.L_101 - .L_100)
.L_100:
        /*002c*/ 	.word	0x00000000
        /*0030*/ 	.short	0x0001
        /*0032*/ 	.short	0x0008
        /*0034*/ 	.byte	0x00, 0xf5, 0x21, 0x00


	//----- nvinfo : EIATTR_KPARAM_INFO
	.align		4
.L_101:
        /*0038*/ 	.byte	0x04, 0x17
        /*003a*/ 	.short	(.L_103 - .L_102)
.L_102:
        /*003c*/ 	.word	0x00000000
        /*0040*/ 	.short	0x0000
        /*0042*/ 	.short	0x0000
        /*0044*/ 	.byte	0x00, 0xf5, 0x21, 0x00


	//----- nvinfo : EIATTR_SPARSE_MMA_MASK
	.align		4
.L_103:
        /*0048*/ 	.byte	0x03, 0x50
        /*004a*/ 	.short	0x0000


	//----- nvinfo : EIATTR_MAXREG_COUNT
	.align		4
        /*004c*/ 	.byte	0x03, 0x1b
        /*004e*/ 	.short	0x00ff


	//----- nvinfo : EIATTR_NUM_BARRIERS
	.align		4
        /*0050*/ 	.byte	0x02, 0x4c
        /*0052*/ 	.byte	0x01
	.zero		1


	//----- nvinfo : EIATTR_MERCURY_ISA_VERSION
	.align		4
        /*0054*/ 	.byte	0x03, 0x5f
        /*0056*/ 	.short	0x0101


	//----- nvinfo : EIATTR_COOP_GROUP_MASK_REGIDS
	.align		4
        /*0058*/ 	.byte	0x04, 0x29
        /*005a*/ 	.short	(.L_105 - .L_104)


	//   ....[0]....
.L_104:
        /*005c*/ 	.word	0xffffffff


	//   ....[1]....
        /*0060*/ 	.word	0xffffffff


	//   ....[2]....
        /*0064*/ 	.word	0xffffffff


	//   ....[3]....
        /*0068*/ 	.word	0xffffffff


	//   ....[4]....
        /*006c*/ 	.word	0xffffffff


	//   ....[5]....
        /*0070*/ 	.word	0xffffffff


	//   ....[6]....
        /*0074*/ 	.word	0xffffffff


	//   ....[7]....
        /*0078*/ 	.word	0xffffffff


	//----- nvinfo : EIATTR_COOP_GROUP_INSTR_OFFSETS
	.align		4
.L_105:
        /*007c*/ 	.byte	0x04, 0x28
        /*007e*/ 	.short	(.L_107 - .L_106)


	//   ....[0]....
.L_106:
        /*0080*/ 	.word	0x00000790


	//   ....[1]....
        /*0084*/ 	.word	0x000007d0


	//   ....[2]....
        /*0088*/ 	.word	0x000007f0


	//   ....[3]....
        /*008c*/ 	.word	0x00000810


	//   ....[4]....
        /*0090*/ 	.word	0x00002740


	//   ....[5]....
        /*0094*/ 	.word	0x000027a0


	//   ....[6]....
        /*0098*/ 	.word	0x000027c0


	//   ....[7]....
        /*009c*/ 	.word	0x000027e0


	//----- nvinfo : EIATTR_VRC_CTA_INIT_COUNT
	.align		4
.L_107:
        /*00a0*/ 	.byte	0x02, 0x4a
	.zero		1
	.zero		1


	//----- nvinfo : EIATTR_EXIT_INSTR_OFFSETS
	.align		4
        /*00a4*/ 	.byte	0x04, 0x1c
        /*00a6*/ 	.short	(.L_109 - .L_108)


	//   ....[0]....
.L_108:
        /*00a8*/ 	.word	0x00002820


	//   ....[1]....
        /*00ac*/ 	.word	0x00002ea0


	//   ....[2]....
        /*00b0*/ 	.word	0x00004350


	//----- nvinfo : EIATTR_CRS_STACK_SIZE
	.align		4
.L_109:
        /*00b4*/ 	.byte	0x04, 0x1e
        /*00b6*/ 	.short	(.L_111 - .L_110)
.L_110:
        /*00b8*/ 	.word	0x00000000


	//----- nvinfo : EIATTR_CBANK_PARAM_SIZE
	.align		4
.L_111:
        /*00bc*/ 	.byte	0x03, 0x19
        /*00be*/ 	.short	0x0018


	//----- nvinfo : EIATTR_PARAM_CBANK
	.align		4
        /*00c0*/ 	.byte	0x04, 0x0a
        /*00c2*/ 	.short	(.L_113 - .L_112)
	.align		4
.L_112:
        /*00c4*/ 	.word	index@(.nv.constant0._Z31softmax_one_warp_two_row_float4PfS_ii)
        /*00c8*/ 	.short	0x0380
        /*00ca*/ 	.short	0x0018


	//----- nvinfo : EIATTR_SW_WAR
	.align		4
.L_113:
        /*00cc*/ 	.byte	0x04, 0x36
        /*00ce*/ 	.short	(.L_115 - .L_114)
.L_114:
        /*00d0*/ 	.word	0x00000008
.L_115:


//--------------------- .nv.info._Z32softmax_one_warp_four_row_float4PfS_ii --------------------------
	.section	.nv.info._Z32softmax_one_warp_four_row_float4PfS_ii,"",@"SHT_CUDA_INFO"
	.sectionflags	@""
	.align	4


	//----- nvinfo : EIATTR_CUDA_API_VERSION
	.align		4
        /*0000*/ 	.byte	0x04, 0x37
        /*0002*/ 	.short	(.L_117 - .L_116)
.L_116:
        /*0004*/ 	.word	0x00000082


	//----- nvinfo : EIATTR_KPARAM_INFO
	.align		4
.L_117:
        /*0008*/ 	.byte	0x04, 0x17
        /*000a*/ 	.short	(.L_119 - .L_118)
.L_118:
        /*000c*/ 	.word	0x00000000
        /*0010*/ 	.short	0x0003
        /*0012*/ 	.short	0x0014
        /*0014*/ 	.byte	0x00, 0xf0, 0x11, 0x00


	//----- nvinfo : EIATTR_KPARAM_INFO
	.align		4
.L_119:
        /*0018*/ 	.byte	0x04, 0x17
        /*001a*/ 	.short	(.L_121 - .L_120)
.L_120:
        /*001c*/ 	.word	0x00000000
        /*0020*/ 	.short	0x0002
        /*0022*/ 	.short	0x0010
        /*0024*/ 	.byte	0x00, 0xf0, 0x11, 0x00


	//----- nvinfo : EIATTR_KPARAM_INFO
	.align		4
.L_121:
        /*0028*/ 	.byte	0x04, 0x17
        /*002a*/ 	.short	(.L_123 - .L_122)
.L_122:
        /*002c*/ 	.word	0x00000000
        /*0030*/ 	.short	0x0001
        /*0032*/ 	.short	0x0008
        /*0034*/ 	.byte	0x00, 0xf5, 0x21, 0x00


	//----- nvinfo : EIATTR_KPARAM_INFO
	.align		4
.L_123:
        /*0038*/ 	.byte	0x04, 0x17
        /*003a*/ 	.short	(.L_125 - .L_124)
.L_124:
        /*003c*/ 	.word	0x00000000
        /*0040*/ 	.short	0x0000
        /*0042*/ 	.short	0x0000
        /*0044*/ 	.byte	0x00, 0xf5, 0x21, 0x00


	//----- nvinfo : EIATTR_SPARSE_MMA_MASK
	.align		4
.L_125:
        /*0048*/ 	.byte	0x03, 0x50
        /*004a*/ 	.short	0x0000


	//----- nvinfo : EIATTR_MAXREG_COUNT
	.align		4
        /*004c*/ 	.byte	0x03, 0x1b
        /*004e*/ 	.short	0x00ff


	//----- nvinfo : EIATTR_NUM_BARRIERS
	.align		4
        /*0050*/ 	.byte	0x02, 0x4c
        /*0052*/ 	.byte	0x01
	.zero		1


	//----- nvinfo : EIATTR_MERCURY_ISA_VERSION
	.align		4
        /*0054*/ 	.byte	0x03, 0x5f
        /*0056*/ 	.short	0x0101


	//----- nvinfo : EIATTR_COOP_GROUP_MASK_REGIDS
	.align		4
        /*0058*/ 	.byte	0x04, 0x29
        /*005a*/ 	.short	(.L_127 - .L_126)


	//   ....[0]....
.L_126:
        /*005c*/ 	.word	0xffffffff


	//   ....[1]....
        /*0060*/ 	.word	0xffffffff


	//   ....[2]....
        /*0064*/ 	.word	0xffffffff


	//   ....[3]....
        /*0068*/ 	.word	0xffffffff


	//   ....[4]....
        /*006c*/ 	.word	0xffffffff


	//   ....[5]....
        /*0070*/ 	.word	0xffffffff


	//----- nvinfo : EIATTR_COOP_GROUP_INSTR_OFFSETS
	.align		4
.L_127:
        /*0074*/ 	.byte	0x04, 0x28
        /*0076*/ 	.short	(.L_129 - .L_128)


	//   ....[0]....
.L_128:
        /*0078*/ 	.word	0x00000790


	//   ....[1]....
        /*007c*/ 	.word	0x000007d0


	//   ....[2]....
        /*0080*/ 	.word	0x000007f0


	//   ....[3]....
        /*0084*/ 	.word	0x00002720


	//   ....[4]....
        /*0088*/ 	.word	0x00002780


	//   ....[5]....
        /*008c*/ 	.word	0x000027a0


	//----- nvinfo : EIATTR_VRC_CTA_INIT_COUNT
	.align		4
.L_129:
        /*0090*/ 	.byte	0x02, 0x4a
	.zero		1
	.zero		1


	//----- nvinfo : EIATTR_EXIT_INSTR_OFFSETS
	.align		4
        /*0094*/ 	.byte	0x04, 0x1c
        /*0096*/ 	.short	(.L_131 - .L_130)


	//   ....[0]....
.L_130:
        /*0098*/ 	.word	0x000027e0


	//   ....[1]....
        /*009c*/ 	.word	0x00002e60


	//   ....[2]....
        /*00a0*/ 	.word	0x00004310


	//----- nvinfo : EIATTR_CRS_STACK_SIZE
	.align		4
.L_131:
        /*00a4*/ 	.byte	0x04, 0x1e
        /*00a6*/ 	.short	(.L_133 - .L_132)
.L_132:
        /*00a8*/ 	.word	0x00000000


	//----- nvinfo : EIATTR_CBANK_PARAM_SIZE
	.align		4
.L_133:
        /*00ac*/ 	.byte	0x03, 0x19
        /*00ae*/ 	.short	0x0018


	//----- nvinfo : EIATTR_PARAM_CBANK
	.align		4
        /*00b0*/ 	.byte	0x04, 0x0a
        /*00b2*/ 	.short	(.L_135 - .L_134)
	.align		4
.L_134:
        /*00b4*/ 	.word	index@(.nv.constant0._Z32softmax_one_warp_four_row_float4PfS_ii)
        /*00b8*/ 	.short	0x0380
        /*00ba*/ 	.short	0x0018


	//----- nvinfo : EIATTR_SW_WAR
	.align		4
.L_135:
        /*00bc*/ 	.byte	0x04, 0x36
        /*00be*/ 	.short	(.L_137 - .L_136)
.L_136:
        /*00c0*/ 	.word	0x00000008
.L_137:


//--------------------- .nv.info._Z25softmax_one_warp_four_rowPfS_ii --------------------------
	.section	.nv.info._Z25softmax_one_warp_four_rowPfS_ii,"",@"SHT_CUDA_INFO"
	.sectionflags	@""
	.align	4


	//----- nvinfo : EIATTR_CUDA_API_VERSION
	.align		4
        /*0000*/ 	.byte	0x04, 0x37
        /*0002*/ 	.short	(.L_139 - .L_138)
.L_138:
        /*0004*/ 	.word	0x00000082


	//----- nvinfo : EIATTR_KPARAM_INFO
	.align		4
.L_139:
        /*0008*/ 	.byte	0x04, 0x17
        /*000a*/ 	.short	(.L_141 - .L_140)
.L_140:
        /*000c*/ 	.word	0x00000000
        /*0010*/ 	.short	0x0003
        /*0012*/ 	.short	0x0014
        /*0014*/ 	.byte	0x00, 0xf0, 0x11, 0x00


	//----- nvinfo : EIATTR_KPARAM_INFO
	.align		4
.L_141:
        /*0018*/ 	.byte	0x04, 0x17
        /*001a*/ 	.short	(.L_143 - .L_142)
.L_142:
        /*001c*/ 	.word	0x00000000
        /*0020*/ 	.short	0x0002
        /*0022*/ 	.short	0x0010
        /*0024*/ 	.byte	0x00, 0xf0, 0x11, 0x00


	//----- nvinfo : EIATTR_KPARAM_INFO
	.align		4
.L_143:
        /*0028*/ 	.byte	0x04, 0x17
        /*002a*/ 	.short	(.L_145 - .L_144)
.L_144:
        /*002c*/ 	.word	0x00000000
        /*0030*/ 	.short	0x0001
        /*0032*/ 	.short	0x0008
        /*0034*/ 	.byte	0x00, 0xf5, 0x21, 0x00


	//----- nvinfo : EIATTR_KPARAM_INFO
	.align		4
.L_145:
        /*0038*/ 	.byte	0x04, 0x17
        /*003a*/ 	.short	(.L_147 - .L_146)
.L_146:
        /*003c*/ 	.word	0x00000000
        /*0040*/ 	.short	0x0000
        /*0042*/ 	.short	0x0000
        /*0044*/ 	.byte	0x00, 0xf5, 0x21, 0x00


	//----- nvinfo : EIATTR_SPARSE_MMA_MASK
	.align		4
.L_147:
        /*0048*/ 	.byte	0x03, 0x50
        /*004a*/ 	.short	0x0000


	//----- nvinfo : EIATTR_MAXREG_COUNT
	.align		4
        /*004c*/ 	.byte	0x03, 0x1b
        /*004e*/ 	.short	0x00ff


	//----- nvinfo : EIATTR_NUM_BARRIERS
	.align		4
        /*0050*/ 	.byte	0x02, 0x4c
        /*0052*/ 	.byte	0x01
	.zero		1


	//----- nvinfo : EIATTR_MERCURY_ISA_VERSION
	.align		4
        /*0054*/ 	.byte	0x03, 0x5f
        /*0056*/ 	.short	0x0101


	//----- nvinfo : EIATTR_COOP_GROUP_MASK_REGIDS
	.align		4
        /*0058*/ 	.byte	0x04, 0x29
        /*005a*/ 	.short	(.L_149 - .L_148)


	//   ....[0]....
.L_148:
        /*005c*/ 	.word	0x05000009


	//   ....[1]....
        /*0060*/ 	.word	0x05000009


	//   ....[2]....
        /*0064*/ 	.word	0x05000009


	//   ....[3]....
        /*0068*/ 	.word	0x0500000a


	//   ....[4]....
        /*006c*/ 	.word	0x0500000a


	//   ....[5]....
        /*0070*/ 	.word	0x0500000a


	//----- nvinfo : EIATTR_COOP_GROUP_INSTR_OFFSETS
	.align		4
.L_149:
        /*0074*/ 	.byte	0x04, 0x28
        /*0076*/ 	.short	(.L_151 - .L_150)


	//   ....[0]....
.L_150:
        /*0078*/ 	.word	0x000007b0


	//   ....[1]....
        /*007c*/ 	.word	0x000007f0


	//   ....[2]....
        /*0080*/ 	.word	0x00000810


	//   ....[3]....
        /*0084*/ 	.word	0x00001b30


	//   ....[4]....
        /*0088*/ 	.word	0x00001b70


	//   ....[5]....
        /*008c*/ 	.word	0x00001b90


	//----- nvinfo : EIATTR_VRC_CTA_INIT_COUNT
	.align		4
.L_151:
        /*0090*/ 	.byte	0x02, 0x4a
	.zero		1
	.zero		1


	//----- nvinfo : EIATTR_EXIT_INSTR_OFFSETS
	.align		4
        /*0094*/ 	.byte	0x04, 0x1c
        /*0096*/ 	.short	(.L_153 - .L_152)


	//   ....[0]....
.L_152:
        /*0098*/ 	.word	0x00001be0


	//   ....[1]....
        /*009c*/ 	.word	0x00001ed0


	//   ....[2]....
        /*00a0*/ 	.word	0x00002580


	//----- nvinfo : EIATTR_CRS_STACK_SIZE
	.align		4
.L_153:
        /*00a4*/ 	.byte	0x04, 0x1e
        /*00a6*/ 	.short	(.L_155 - .L_154)
.L_154:
        /*00a8*/ 	.word	0x00000000


	//----- nvinfo : EIATTR_CBANK_PARAM_SIZE
	.align		4
.L_155:
        /*00ac*/ 	.byte	0x03, 0x19
        /*00ae*/ 	.short	0x0018


	//----- nvinfo : EIATTR_PARAM_CBANK
	.align		4
        /*00b0*/ 	.byte	0x04, 0x0a
        /*00b2*/ 	.short	(.L_157 - .L_156)
	.align		4
.L_156:
        /*00b4*/ 	.word	index@(.nv.constant0._Z25softmax_one_warp_four_rowPfS_ii)
        /*00b8*/ 	.short	0x0380
        /*00ba*/ 	.short	0x0018


	//----- nvinfo : EIATTR_SW_WAR
	.align		4
.L_157:
        /*00bc*/ 	.byte	0x04, 0x36
        /*00be*/ 	.short	(.L_159 - .L_158)
.L_158:
        /*00c0*/ 	.word	0x00000008
.L_159:


//--------------------- .nv.info._Z31softmax_one_warp_one_row_float4PfS_ii --------------------------
	.section	.nv.info._Z31softmax_one_warp_one_row_float4PfS_ii,"",@"SHT_CUDA_INFO"
	.sectionflags	@""
	.align	4


	//----- nvinfo : EIATTR_CUDA_API_VERSION
	.align		4
        /*0000*/ 	.byte	0x04, 0x37
        /*0002*/ 	.short	(.L_161 - .L_160)
.L_160:
        /*0004*/ 	.word	0x00000082


	//----- nvinfo : EIATTR_KPARAM_INFO
	.align		4
.L_161:
        /*0008*/ 	.byte	0x04, 0x17
        /*000a*/ 	.short	(.L_163 - .L_162)
.L_162:
        /*000c*/ 	.word	0x00000000
        /*0010*/ 	.short	0x0003
        /*0012*/ 	.short	0x0014
        /*0014*/ 	.byte	0x00, 0xf0, 0x11, 0x00


	//----- nvinfo : EIATTR_KPARAM_INFO
	.align		4
.L_163:
        /*0018*/ 	.byte	0x04, 0x17
        /*001a*/ 	.short	(.L_165 - .L_164)
.L_164:
        /*001c*/ 	.word	0x00000000
        /*0020*/ 	.short	0x0002
        /*0022*/ 	.short	0x0010
        /*0024*/ 	.byte	0x00, 0xf0, 0x11, 0x00


	//----- nvinfo : EIATTR_KPARAM_INFO
	.align		4
.L_165:
        /*0028*/ 	.byte	0x04, 0x17
        /*002a*/ 	.short	(.L_167 - .L_166)
.L_166:
        /*002c*/ 	.word	0x00000000
        /*0030*/ 	.short	0x0001
        /*0032*/ 	.short	0x0008
        /*0034*/ 	.byte	0x00, 0xf5, 0x21, 0x00


	//----- nvinfo : EIATTR_KPARAM_INFO
	.align		4
.L_167:
        /*0038*/ 	.byte	0x04, 0x17
        /*003a*/ 	.short	(.L_169 - .L_168)
.L_168:
        /*003c*/ 	.word	0x00000000
        /*0040*/ 	.short	0x0000
        /*0042*/ 	.short	0x0000
        /*0044*/ 	.byte	0x00, 0xf5, 0x21, 0x00


	//----- nvinfo : EIATTR_SPARSE_MMA_MASK
	.align		4
.L_169:
        /*0048*/ 	.byte	0x03, 0x50
        /*004a*/ 	.short	0x0000


	//----- nvinfo : EIATTR_MAXREG_COUNT
	.align		4
        /*004c*/ 	.byte	0x03, 0x1b
        /*004e*/ 	.short	0x00ff


	//----- nvinfo : EIATTR_NUM_BARRIERS
	.align		4
        /*0050*/ 	.byte	0x02, 0x4c
        /*0052*/ 	.byte	0x01
	.zero		1


	//----- nvinfo : EIATTR_MERCURY_ISA_VERSION
	.align		4
        /*0054*/ 	.byte	0x03, 0x5f
        /*0056*/ 	.short	0x0101


	//----- nvinfo : EIATTR_COOP_GROUP_MASK_REGIDS
	.align		4
        /*0058*/ 	.byte	0x04, 0x29
        /*005a*/ 	.short	(.L_171 - .L_170)


	//   ....[0]....
.L_170:
        /*005c*/ 	.word	0xffffffff


	//   ....[1]....
        /*0060*/ 	.word	0xffffffff


	//   ....[2]....
        /*0064*/ 	.word	0xffffffff


	//   ....[3]....
        /*0068*/ 	.word	0xffffffff


	//   ....[4]....
        /*006c*/ 	.word	0xffffffff


	//   ....[5]....
        /*0070*/ 	.word	0xffffffff


	//   ....[6]....
        /*0074*/ 	.word	0xffffffff


	//   ....[7]....
        /*0078*/ 	.word	0xffffffff


	//   ....[8]....
        /*007c*/ 	.word	0xffffffff


	//   ....[9]....
        /*0080*/ 	.word	0xffffffff


	//----- nvinfo : EIATTR_COOP_GROUP_INSTR_OFFSETS
	.align		4
.L_171:
        /*0084*/ 	.byte	0x04, 0x28
        /*0086*/ 	.short	(.L_173 - .L_172)


	//   ....[0]....
.L_172:
        /*0088*/ 	.word	0x00000750


	//   ....[1]....
        /*008c*/ 	.word	0x00000790


	//   ....[2]....
        /*0090*/ 	.word	0x000007c0


	//   ....[3]....
        /*0094*/ 	.word	0x000007e0


	//   ....[4]....
        /*0098*/ 	.word	0x00000800


	//   ....[5]....
        /*009c*/ 	.word	0x00002740


	//   ....[6]....
        /*00a0*/ 	.word	0x00002790


	//   ....[7]....
        /*00a4*/ 	.word	0x000027c0


	//   ....[8]....
        /*00a8*/ 	.word	0x000027e0


	//   ....[9]....
        /*00ac*/ 	.word	0x00002800


	//----- nvinfo : EIATTR_VRC_CTA_INIT_COUNT
	.align		4
.L_173:
        /*00b0*/ 	.byte	0x02, 0x4a
	.zero		1
	.zero		1


	//----- nvinfo : EIATTR_EXIT_INSTR_OFFSETS
	.align		4
        /*00b4*/ 	.byte	0x04, 0x1c
        /*00b6*/ 	.short	(.L_175 - .L_174)


	//   ....[0]....
.L_174:
        /*00b8*/ 	.word	0x00002840


	//   ....[1]....
        /*00bc*/ 	.word	0x00002ed0


	//   ....[2]....
        /*00c0*/ 	.word	0x00004380


	//----- nvinfo : EIATTR_CRS_STACK_SIZE
	.align		4
.L_175:
        /*00c4*/ 	.byte	0x04, 0x1e
        /*00c6*/ 	.short	(.L_177 - .L_176)
.L_176:
        /*00c8*/ 	.word	0x00000000


	//----- nvinfo : EIATTR_CBANK_PARAM_SIZE
	.align		4
.L_177:
        /*00cc*/ 	.byte	0x03, 0x19
        /*00ce*/ 	.short	0x0018


	//----- nvinfo : EIATTR_PARAM_CBANK
	.align		4
        /*00d0*/ 	.byte	0x04, 0x0a
        /*00d2*/ 	.short	(.L_179 - .L_178)
	.align		4
.L_178:
        /*00d4*/ 	.word	index@(.nv.constant0._Z31softmax_one_warp_one_row_float4PfS_ii)
        /*00d8*/ 	.short	0x0380
        /*00da*/ 	.short	0x0018


	//----- nvinfo : EIATTR_SW_WAR
	.align		4
.L_179:
        /*00dc*/ 	.byte	0x04, 0x36
        /*00de*/ 	.short	(.L_181 - .L_180)
.L_180:
        /*00e0*/ 	.word	0x00000008
.L_181:


//--------------------- .nv.info._Z24softmax_one_warp_one_rowPfS_ii --------------------------
	.section	.nv.info._Z24softmax_one_warp_one_rowPfS_ii,"",@"SHT_CUDA_INFO"
	.sectionflags	@""
	.align	4


	//----- nvinfo : EIATTR_CUDA_API_VERSION
	.align		4
        /*0000*/ 	.byte	0x04, 0x37
        /*0002*/ 	.short	(.L_183 - .L_182)
.L_182:
        /*0004*/ 	.word	0x00000082


	//----- nvinfo : EIATTR_KPARAM_INFO
	.align		4
.L_183:
        /*0008*/ 	.byte	0x04, 0x17
        /*000a*/ 	.short	(.L_185 - .L_184)
.L_184:
        /*000c*/ 	.word	0x00000000
        /*0010*/ 	.short	0x0003
        /*0012*/ 	.short	0x0014
        /*0014*/ 	.byte	0x00, 0xf0, 0x11, 0x00


	//----- nvinfo : EIATTR_KPARAM_INFO
	.align		4
.L_185:
        /*0018*/ 	.byte	0x04, 0x17
        /*001a*/ 	.short	(.L_187 - .L_186)
.L_186:
        /*001c*/ 	.word	0x00000000
        /*0020*/ 	.short	0x0002
        /*0022*/ 	.short	0x0010
        /*0024*/ 	.byte	0x00, 0xf0, 0x11, 0x00


	//----- nvinfo : EIATTR_KPARAM_INFO
	.align		4
.L_187:
        /*0028*/ 	.byte	0x04, 0x17
        /*002a*/ 	.short	(.L_189 - .L_188)
.L_188:
        /*002c*/ 	.word	0x00000000
        /*0030*/ 	.short	0x0001
        /*0032*/ 	.short	0x0008
        /*0034*/ 	.byte	0x00, 0xf5, 0x21, 0x00


	//----- nvinfo : EIATTR_KPARAM_INFO
	.align		4
.L_189:
        /*0038*/ 	.byte	0x04, 0x17
        /*003a*/ 	.short	(.L_191 - .L_190)
.L_190:
        /*003c*/ 	.word	0x00000000
        /*0040*/ 	.short	0x0000
        /*0042*/ 	.short	0x0000
        /*0044*/ 	.byte	0x00, 0xf5, 0x21, 0x00


	//----- nvinfo : EIATTR_SPARSE_MMA_MASK
	.align		4
.L_191:
        /*0048*/ 	.byte	0x03, 0x50
        /*004a*/ 	.short	0x0000


	//----- nvinfo : EIATTR_MAXREG_COUNT
	.align		4
        /*004c*/ 	.byte	0x03, 0x1b
        /*004e*/ 	.short	0x00ff


	//----- nvinfo : EIATTR_NUM_BARRIERS
	.align		4
        /*0050*/ 	.byte	0x02, 0x4c
        /*0052*/ 	.byte	0x01
	.zero		1


	//----- nvinfo : EIATTR_MERCURY_ISA_VERSION
	.align		4
        /*0054*/ 	.byte	0x03, 0x5f
        /*0056*/ 	.short	0x0101


	//----- nvinfo : EIATTR_COOP_GROUP_MASK_REGIDS
	.align		4
        /*0058*/ 	.byte	0x04, 0x29
        /*005a*/ 	.short	(.L_193 - .L_192)


	//   ....[0]....
.L_192:
        /*005c*/ 	.word	0xffffffff


	//   ....[1]....
        /*0060*/ 	.word	0xffffffff


	//   ....[2]....
        /*0064*/ 	.word	0xffffffff


	//   ....[3]....
        /*0068*/ 	.word	0xffffffff


	//   ....[4]....
        /*006c*/ 	.word	0xffffffff


	//   ....[5]....
        /*0070*/ 	.word	0xffffffff


	//   ....[6]....
        /*0074*/ 	.word	0xffffffff


	//   ....[7]....
        /*0078*/ 	.word	0xffffffff


	//   ....[8]....
        /*007c*/ 	.word	0xffffffff


	//   ....[9]....
        /*0080*/ 	.word	0xffffffff


	//   ....[10]....
        /*0084*/ 	.word	0xffffffff


	//   ....[11]....
        /*0088*/ 	.word	0xffffffff


	//----- nvinfo : EIATTR_COOP_GROUP_INSTR_OFFSETS
	.align		4
.L_193:
        /*008c*/ 	.byte	0x04, 0x28
        /*008e*/ 	.short	(.L_195 - .L_194)


	//   ....[0]....
.L_194:
        /*0090*/ 	.word	0x000006e0


	//   ....[1]....
        /*0094*/ 	.word	0x00000740


	//   ....[2]....
        /*0098*/ 	.word	0x00000760


	//   ....[3]....
        /*009c*/ 	.word	0x00000780


	//   ....[4]....
        /*00a0*/ 	.word	0x000007a0


	//   ....[5]....
        /*00a4*/ 	.word	0x000007c0


	//   ....[6]....
        /*00a8*/ 	.word	0x000019f0


	//   ....[7]....
        /*00ac*/ 	.word	0x00001a30


	//   ....[8]....
        /*00b0*/ 	.word	0x00001a50


	//   ....[9]....
        /*00b4*/ 	.word	0x00001a70


	//   ....[10]....
        /*00b8*/ 	.word	0x00001a90


	//   ....[11]....
        /*00bc*/ 	.word	0x00001ab0


	//----- nvinfo : EIATTR_VRC_CTA_INIT_COUNT
	.align		4
.L_195:
        /*00c0*/ 	.byte	0x02, 0x4a
	.zero		1
	.zero		1


	//----- nvinfo : EIATTR_EXIT_INSTR_OFFSETS
	.align		4
        /*00c4*/ 	.byte	0x04, 0x1c
        /*00c6*/ 	.short	(.L_197 - .L_196)


	//   ....[0]....
.L_196:
        /*00c8*/ 	.word	0x00001ac0


	//   ....[1]....
        /*00cc*/ 	.word	0x00001d90


	//   ....[2]....
        /*00d0*/ 	.word	0x00002440


	//----- nvinfo : EIATTR_CRS_STACK_SIZE
	.align		4
.L_197:
        /*00d4*/ 	.byte	0x04, 0x1e
        /*00d6*/ 	.short	(.L_199 - .L_198)
.L_198:
        /*00d8*/ 	.word	0x00000000


	//----- nvinfo : EIATTR_CBANK_PARAM_SIZE
	.align		4
.L_199:
        /*00dc*/ 	.byte	0x03, 0x19
        /*00de*/ 	.short	0x0018


	//----- nvinfo : EIATTR_PARAM_CBANK
	.align		4
        /*00e0*/ 	.byte	0x04, 0x0a
        /*00e2*/ 	.short	(.L_201 - .L_200)
	.align		4
.L_200:
        /*00e4*/ 	.word	index@(.nv.constant0._Z24softmax_one_warp_one_rowPfS_ii)
        /*00e8*/ 	.short	0x0380
        /*00ea*/ 	.short	0x0018


	//----- nvinfo : EIATTR_SW_WAR
	.align		4
.L_201:
        /*00ec*/ 	.byte	0x04, 0x36
        /*00ee*/ 	.short	(.L_203 - .L_202)
.L_202:
        /*00f0*/ 	.word	0x00000008
.L_203:


//--------------------- .nv.callgraph             --------------------------
	.section	.nv.callgraph,"",@"SHT_CUDA_CALLGRAPH"
	.align	4
	.sectionentsize	8
	.align		4
        /*0000*/ 	.word	0x00000000
	.align		4
        /*0004*/ 	.word	0xffffffff
	.align		4
        /*0008*/ 	.word	0x00000000
	.align		4
        /*000c*/ 	.word	0xfffffffe
	.align		4
        /*0010*/ 	.word	0x00000000
	.align		4
        /*0014*/ 	.word	0xfffffffd
	.align		4
        /*0018*/ 	.word	0x00000000
	.align		4
        /*001c*/ 	.word	0xfffffffc


//--------------------- .text._Z7softmaxPfS_ii    --------------------------
	.section	.text._Z7softmaxPfS_ii,"ax",@progbits
	.align	128
        .global         _Z7softmaxPfS_ii
        .type           _Z7softmaxPfS_ii,@function
        .size           _Z7softmaxPfS_ii,(.L_x_391 - _Z7softmaxPfS_ii)
        .other          _Z7softmaxPfS_ii,@"STO_CUDA_ENTRY STV_DEFAULT"
_Z7softmaxPfS_ii:
.text._Z7softmaxPfS_ii:
[----:B------:R-:W-:Y:S01]  /*0000*/  LDC R1, c[0x0][0x37c] ;  /* 0x0000df00ff017b82 */ /* 0x000fe20000000800 */
[----:B------:R-:W0:Y:S07]  /*0010*/  S2R R0, SR_TID.X ;  /* 0x0000000000007919 */ /* 0x000e2e0000002100 */
[----:B------:R-:W0:Y:S01]  /*0020*/  LDC R7, c[0x0][0x394] ;  /* 0x0000e500ff077b82 */ /* 0x000e220000000800 */
[----:B------:R-:W1:Y:S01]  /*0030*/  LDCU.64 UR12, c[0x0][0x358] ;  /* 0x00006b00ff0c77ac */ /* 0x000e620008000a00 */
[----:B------:R-:W-:Y:S01]  /*0040*/  BSSY.RECONVERGENT B0, `(.L_x_0) ;  /* 0x0000069000007945 */ /* 0x000fe20003800200 */
[----:B------:R-:W-:-:S05]  /*0050*/  MOV R9, 0xff7fffff ;  /* 0xff7fffff00097802 */ /* 0x000fca0000000f00 */
[----:B------:R-:W2:Y:S01]  /*0060*/  S2UR UR14, SR_CTAID.X ;  /* 0x00000000000e79c3 */ /* 0x000ea20000002500 */
[----:B0-----:R-:W-:-:S13]  /*0070*/  ISETP.GE.AND P0, PT, R0, R7, PT ;  /* 0x000000070000720c */ /* 0x001fda0003f06270 */
[----:B-12---:R-:W-:Y:S05]  /*0080*/  @P0 BRA `(.L_x_1) ;  /* 0x0000000400900947 */ /* 0x006fea0003800000 */
[-C--:B------:R-:W-:Y:S01]  /*0090*/  LOP3.LUT R2, RZ, R0.reuse, RZ, 0x33, !PT ;  /* 0x00000000ff027212 */ /* 0x080fe200078e33ff */
[----:B------:R-:W-:Y:S01]  /*00a0*/  BSSY.RECONVERGENT B1, `(.L_x_2) ;  /* 0x000002f000017945 */ /* 0x000fe20003800200 */
[----:B------:R-:W-:Y:S02]  /*00b0*/  MOV R9, 0xff7fffff ;  /* 0xff7fffff00097802 */ /* 0x000fe40000000f00 */
[----:B------:R-:W-:Y:S02]  /*00c0*/  IADD3 R2, PT, PT, R2, R7, RZ ;  /* 0x0000000702027210 */ /* 0x000fe40007ffe0ff */
[----:B------:R-:W-:Y:S02]  /*00d0*/  MOV R6, R0 ;  /* 0x0000000000067202 */ /* 0x000fe40000000f00 */
[C---:B------:R-:W-:Y:S02]  /*00e0*/  ISETP.GE.U32.AND P0, PT, R2.reuse, 0x3c00, PT ;  /* 0x00003c000200780c */ /* 0x040fe40003f06070 */
[----:B------:R-:W-:-:S04]  /*00f0*/  LEA.HI R8, R2, 0x1, RZ, 0x16 ;  /* 0x0000000102087811 */ /* 0x000fc800078fb0ff */
[----:B------:R-:W-:-:S04]  /*0100*/  LOP3.LUT R24, R8, 0xf, RZ, 0xc0, !PT ;  /* 0x0000000f08187812 */ /* 0x000fc800078ec0ff */
[----:B------:R-:W-:-:S03]  /*0110*/  ISETP.NE.AND P1, PT, R24, RZ, PT ;  /* 0x000000ff1800720c */ /* 0x000fc60003f25270 */
[----:B------:R-:W-:Y:S10]  /*0120*/  @!P0 BRA `(.L_x_3) ;  /* 0x0000000000988947 */ /* 0x000ff40003800000 */
[----:B------:R-:W0:Y:S01]  /*0130*/  LDC.64 R2, c[0x0][0x380] ;  /* 0x0000e000ff027b82 */ /* 0x000e220000000a00 */
[----:B------:R-:W-:Y:S01]  /*0140*/  LOP3.LUT R12, R8, 0x7ffff0, RZ, 0xc0, !PT ;  /* 0x007ffff0080c7812 */ /* 0x000fe200078ec0ff */
[----:B------:R-:W-:Y:S01]  /*0150*/  IMAD R11, R7, UR14, R0 ;  /* 0x0000000e070b7c24 */ /* 0x000fe2000f8e0200 */
[----:B------:R-:W-:Y:S02]  /*0160*/  MOV R9, 0xff7fffff ;  /* 0xff7fffff00097802 */ /* 0x000fe40000000f00 */
[----:B------:R-:W-:Y:S02]  /*0170*/  MOV R6, R0 ;  /* 0x0000000000067202 */ /* 0x000fe40000000f00 */
[----:B------:R-:W-:Y:S02]  /*0180*/  IADD3 R12, PT, PT, -R12, RZ, RZ ;  /* 0x000000ff0c0c7210 */ /* 0x000fe40007ffe1ff */
[----:B0-----:R-:W-:-:S04]  /*0190*/  IADD3 R2, P0, PT, R2, 0x8000, RZ ;  /* 0x0000800002027810 */ /* 0x001fc80007f1e0ff */
[----:B------:R-:W-:-:S09]  /*01a0*/  IADD3.X R3, PT, PT, RZ, R3, RZ, P0, !PT ;  /* 0x00000003ff037210 */ /* 0x000fd200007fe4ff */
.L_x_4:
[----:B------:R-:W-:-:S05]  /*01b0*/  IMAD.WIDE R4, R11, 0x4, R2 ;  /* 0x000000040b047825 */ /* 0x000fca00078e0202 */
[----:B------:R-:W2:Y:S04]  /*01c0*/  LDG.E R20, desc[UR12][R4.64+-0x8000] ;  /* 0xff80000c04147981 */ /* 0x000ea8000c1e1900 */
[----:B------:R-:W2:Y:S04]  /*01d0*/  LDG.E R21, desc[UR12][R4.64+-0x7000] ;  /* 0xff90000c04157981 */ /* 0x000ea8000c1e1900 */
[----:B------:R-:W3:Y:S04]  /*01e0*/  LDG.E R26, desc[UR12][R4.64+-0x6000] ;  /* 0xffa0000c041a7981 */ /* 0x000ee8000c1e1900 */
[----:B------:R-:W3:Y:S04]  /*01f0*/  LDG.E R25, desc[UR12][R4.64+-0x5000] ;  /* 0xffb0000c04197981 */ /* 0x000ee8000c1e1900 */
[----:B------:R-:W4:Y:S04]  /*0200*/  LDG.E R18, desc[UR12][R4.64+-0x4000] ;  /* 0xffc0000c04127981 */ /* 0x000f28000c1e1900 */
[----:B------:R-:W4:Y:S04]  /*0210*/  LDG.E R19, desc[UR12][R4.64+-0x3000] ;  /* 0xffd0000c04137981 */ /* 0x000f28000c1e1900 */
[----:B------:R-:W5:Y:S04]  /*0220*/  LDG.E R17, desc[UR12][R4.64+-0x2000] ;  /* 0xffe0000c04117981 */ /* 0x000f68000c1e1900 */
[----:B------:R-:W5:Y:S04]  /*0230*/  LDG.E R16, desc[UR12][R4.64+-0x1000] ;  /* 0xfff0000c04107981 */ /* 0x000f68000c1e1900 */
[----:B------:R-:W5:Y:S04]  /*0240*/  LDG.E R15, desc[UR12][R4.64] ;  /* 0x0000000c040f7981 */ /* 0x000f68000c1e1900 */
[----:B------:R-:W5:Y:S04]  /*0250*/  LDG.E R14, desc[UR12][R4.64+0x1000] ;  /* 0x0010000c040e7981 */ /* 0x000f68000c1e1900 */
[----:B------:R-:W5:Y:S04]  /*0260*/  LDG.E R13, desc[UR12][R4.64+0x2000] ;  /* 0x0020000c040d7981 */ /* 0x000f68000c1e1900 */
[----:B------:R-:W5:Y:S04]  /*0270*/  LDG.E R10, desc[UR12][R4.64+0x3000] ;  /* 0x0030000c040a7981 */ /* 0x000f68000c1e1900 */
[----:B------:R-:W5:Y:S01]  /*0280*/  LDG.E R22, desc[UR12][R4.64+0x7000] ;  /* 0x0070000c04167981 */ /* 0x000f62000c1e1900 */
[----:B--2---:R-:W-:-:S03]  /*0290*/  FMNMX3 R23, R9, R20, R21, !PT ;  /* 0x0000001409177276 */ /* 0x004fc60007800015 */
[----:B------:R-:W2:Y:S04]  /*02a0*/  LDG.E R21, desc[UR12][R4.64+0x4000] ;  /* 0x0040000c04157981 */ /* 0x000ea8000c1e1900 */
[----:B------:R-:W2:Y:S04]  /*02b0*/  LDG.E R20, desc[UR12][R4.64+0x5000] ;  /* 0x0050000c04147981 */ /* 0x000ea8000c1e1900 */
[----:B------:R-:W2:Y:S01]  /*02c0*/  LDG.E R9, desc[UR12][R4.64+0x6000] ;  /* 0x0060000c04097981 */ /* 0x000ea2000c1e1900 */
[----:B---3--:R-:W-:Y:S02]  /*02d0*/  FMNMX3 R23, R23, R26, R25, !PT ;  /* 0x0000001a17177276 */ /* 0x008fe40007800019 */
[----:B------:R-:W-:-:S02]  /*02e0*/  IADD3 R12, PT, PT, R12, 0x10, RZ ;  /* 0x000000100c0c7810 */ /* 0x000fc40007ffe0ff */
[----:B----4-:R-:W-:Y:S02]  /*02f0*/  FMNMX3 R18, R23, R18, R19, !PT ;  /* 0x0000001217127276 */ /* 0x010fe40007800013 */
[----:B------:R-:W-:Y:S02]  /*0300*/  ISETP.NE.AND P0, PT, R12, RZ, PT ;  /* 0x000000ff0c00720c */ /* 0x000fe40003f05270 */
[----:B-----5:R-:W-:-:S04]  /*0310*/  FMNMX3 R16, R18, R17, R16, !PT ;  /* 0x0000001112107276 */ /* 0x020fc80007800010 */
[----:B------:R-:W-:-:S04]  /*0320*/  FMNMX3 R14, R16, R15, R14, !PT ;  /* 0x0000000f100e7276 */ /* 0x000fc8000780000e */
[----:B------:R-:W-:Y:S02]  /*0330*/  FMNMX3 R10, R14, R13, R10, !PT ;  /* 0x0000000d0e0a7276 */ /* 0x000fe4000780000a */
[----:B------:R-:W-:Y:S02]  /*0340*/  IADD3 R6, PT, PT, R6, 0x4000, RZ ;  /* 0x0000400006067810 */ /* 0x000fe40007ffe0ff */
[----:B------:R-:W-:Y:S02]  /*0350*/  IADD3 R11, PT, PT, R11, 0x4000, RZ ;  /* 0x000040000b0b7810 */ /* 0x000fe40007ffe0ff */
[----:B--2---:R-:W-:-:S04]  /*0360*/  FMNMX3 R10, R10, R21, R20, !PT ;  /* 0x000000150a0a7276 */ /* 0x004fc80007800014 */
[----:B------:R-:W-:Y:S01]  /*0370*/  FMNMX3 R9, R10, R9, R22, !PT ;  /* 0x000000090a097276 */ /* 0x000fe20007800016 */
[----:B------:R-:W-:Y:S06]  /*0380*/  @P0 BRA `(.L_x_4) ;  /* 0xfffffffc00880947 */ /* 0x000fec000383ffff */
.L_x_3:
[----:B------:R-:W-:Y:S05]  /*0390*/  BSYNC.RECONVERGENT B1 ;  /* 0x0000000000017941 */ /* 0x000fea0003800200 */
.L_x_2:
[----:B------:R-:W-:Y:S05]  /*03a0*/  @!P1 BRA `(.L_x_1) ;  /* 0x0000000000c89947 */ /* 0x000fea0003800000 */
[----:B------:R-:W-:Y:S01]  /*03b0*/  ISETP.GE.U32.AND P0, PT, R24, 0x8, PT ;  /* 0x000000081800780c */ /* 0x000fe20003f06070 */
[----:B------:R-:W-:Y:S01]  /*03c0*/  BSSY.RECONVERGENT B1, `(.L_x_5) ;  /* 0x0000014000017945 */ /* 0x000fe20003800200 */
[----:B------:R-:W-:-:S04]  /*03d0*/  LOP3.LUT R16, R8, 0x7, RZ, 0xc0, !PT ;  /* 0x0000000708107812 */ /* 0x000fc800078ec0ff */
[----:B------:R-:W-:-:S07]  /*03e0*/  ISETP.NE.AND P1, PT, R16, RZ, PT ;  /* 0x000000ff1000720c */ /* 0x000fce0003f25270 */
[----:B------:R-:W-:Y:S06]  /*03f0*/  @!P0 BRA `(.L_x_6) ;  /* 0x0000000000408947 */ /* 0x000fec0003800000 */
[----:B------:R-:W0:Y:S01]  /*0400*/  LDC.64 R2, c[0x0][0x380] ;  /* 0x0000e000ff027b82 */ /* 0x000e220000000a00 */
[----:B------:R-:W-:-:S04]  /*0410*/  IMAD R5, R7, UR14, R6 ;  /* 0x0000000e07057c24 */ /* 0x000fc8000f8e0206 */
[----:B0-----:R-:W-:-:S05]  /*0420*/  IMAD.WIDE R2, R5, 0x4, R2 ;  /* 0x0000000405027825 */ /* 0x001fca00078e0202 */
[----:B------:R-:W2:Y:S04]  /*0430*/  LDG.E R4, desc[UR12][R2.64] ;  /* 0x0000000c02047981 */ /* 0x000ea8000c1e1900 */
[----:B------:R-:W2:Y:S04]  /*0440*/  LDG.E R5, desc[UR12][R2.64+0x1000] ;  /* 0x0010000c02057981 */ /* 0x000ea8000c1e1900 */
[----:B------:R-:W3:Y:S04]  /*0450*/  LDG.E R11, desc[UR12][R2.64+0x2000] ;  /* 0x0020000c020b7981 */ /* 0x000ee8000c1e1900 */
[----:B------:R-:W3:Y:S04]  /*0460*/  LDG.E R10, desc[UR12][R2.64+0x3000] ;  /* 0x0030000c020a7981 */ /* 0x000ee8000c1e1900 */
[----:B------:R-:W4:Y:S04]  /*0470*/  LDG.E R13, desc[UR12][R2.64+0x4000] ;  /* 0x0040000c020d7981 */ /* 0x000f28000c1e1900 */
[----:B------:R-:W4:Y:S04]  /*0480*/  LDG.E R12, desc[UR12][R2.64+0x5000] ;  /* 0x0050000c020c7981 */ /* 0x000f28000c1e1900 */
[----:B------:R-:W5:Y:S04]  /*0490*/  LDG.E R15, desc[UR12][R2.64+0x6000] ;  /* 0x0060000c020f7981 */ /* 0x000f68000c1e1900 */
[----:B------:R-:W5:Y:S01]  /*04a0*/  LDG.E R14, desc[UR12][R2.64+0x7000] ;  /* 0x0070000c020e7981 */ /* 0x000f62000c1e1900 */
[----:B------:R-:W-:-:S02]  /*04b0*/  IADD3 R6, PT, PT, R6, 0x2000, RZ ;  /* 0x0000200006067810 */ /* 0x000fc40007ffe0ff */
[----:B--2---:R-:W-:-:S04]  /*04c0*/  FMNMX3 R4, R9, R4, R5, !PT ;  /* 0x0000000409047276 */ /* 0x004fc80007800005 */
[----:B---3--:R-:W-:-:S04]  /*04d0*/  FMNMX3 R4, R4, R11, R10, !PT ;  /* 0x0000000b04047276 */ /* 0x008fc8000780000a */
[----:B----4-:R-:W-:-:S04]  /*04e0*/  FMNMX3 R4, R4, R13, R12, !PT ;  /* 0x0000000d04047276 */ /* 0x010fc8000780000c */
[----:B-----5:R-:W-:-:S07]  /*04f0*/  FMNMX3 R9, R4, R15, R14, !PT ;  /* 0x0000000f04097276 */ /* 0x020fce000780000e */
.L_x_6:
[----:B------:R-:W-:Y:S05]  /*0500*/  BSYNC.RECONVERGENT B1 ;  /* 0x0000000000017941 */ /* 0x000fea0003800200 */
.L_x_5:
        /* <DEDUP_REMOVED lines=12> */
[----:B------:R-:W3:Y:S01]  /*05d0*/  LDG.E R10, desc[UR12][R2.64+0x3000] ;  /* 0x0030000c020a7981 */ /* 0x000ee2000c1e1900 */
[----:B------:R-:W-:-:S02]  /*05e0*/  IADD3 R6, PT, PT, R6, 0x1000, RZ ;  /* 0x0000100006067810 */ /* 0x000fc40007ffe0ff */
[----:B--2---:R-:W-:-:S04]  /*05f0*/  FMNMX3 R4, R9, R4, R5, !PT ;  /* 0x0000000409047276 */ /* 0x004fc80007800005 */
[----:B---3--:R-:W-:-:S07]  /*0600*/  FMNMX3 R9, R4, R11, R10, !PT ;  /* 0x0000000b04097276 */ /* 0x008fce000780000a */
.L_x_8:
[----:B------:R-:W-:Y:S05]  /*0610*/  BSYNC.RECONVERGENT B1 ;  /* 0x0000000000017941 */ /* 0x000fea0003800200 */
.L_x_7:
[----:B------:R-:W-:Y:S05]  /*0620*/  @!P1 BRA `(.L_x_1) ;  /* 0x0000000000289947 */ /* 0x000fea0003800000 */
[----:B------:R-:W0:Y:S01]  /*0630*/  LDC.64 R4, c[0x0][0x380] ;  /* 0x0000e000ff047b82 */ /* 0x000e220000000a00 */
[----:B------:R-:W-:Y:S01]  /*0640*/  IMAD R11, R7, UR14, R6 ;  /* 0x0000000e070b7c24 */ /* 0x000fe2000f8e0206 */
[----:B------:R-:W-:-:S07]  /*0650*/  IADD3 R6, PT, PT, -R8, RZ, RZ ;  /* 0x000000ff08067210 */ /* 0x000fce0007ffe1ff */
.L_x_9:
[----:B0-----:R-:W-:-:S06]  /*0660*/  IMAD.WIDE R2, R11, 0x4, R4 ;  /* 0x000000040b027825 */ /* 0x001fcc00078e0204 */
[----:B------:R-:W2:Y:S01]  /*0670*/  LDG.E R2, desc[UR12][R2.64] ;  /* 0x0000000c02027981 */ /* 0x000ea2000c1e1900 */
[----:B------:R-:W-:Y:S02]  /*0680*/  IADD3 R6, PT, PT, R6, 0x1, RZ ;  /* 0x0000000106067810 */ /* 0x000fe40007ffe0ff */
[----:B------:R-:W-:Y:S02]  /*0690*/  IADD3 R11, PT, PT, R11, 0x400, RZ ;  /* 0x000004000b0b7810 */ /* 0x000fe40007ffe0ff */
[----:B------:R-:W-:Y:S02]  /*06a0*/  ISETP.NE.AND P0, PT, R6, RZ, PT ;  /* 0x000000ff0600720c */ /* 0x000fe40003f05270 */
[----:B--2---:R-:W-:-:S11]  /*06b0*/  FMNMX R9, R2, R9, !PT ;  /* 0x0000000902097209 */ /* 0x004fd60007800000 */
[----:B------:R-:W-:Y:S05]  /*06c0*/  @P0 BRA `(.L_x_9) ;  /* 0xfffffffc00e40947 */ /* 0x000fea000383ffff */
.L_x_1:
[----:B------:R-:W-:Y:S05]  /*06d0*/  BSYNC.RECONVERGENT B0 ;  /* 0x0000000000007941 */ /* 0x000fea0003800200 */
.L_x_0:
[----:B------:R-:W0:Y:S01]  /*06e0*/  S2UR UR5, SR_CgaCtaId ;  /* 0x00000000000579c3 */ /* 0x000e220000008800 */
[----:B------:R-:W-:Y:S01]  /*06f0*/  UMOV UR4, 0x400 ;  /* 0x0000040000047882 */ /* 0x000fe20000000000 */
[C---:B------:R-:W-:Y:S01]  /*0700*/  ISETP.GT.U32.AND P0, PT, R0.reuse, 0x1ff, PT ;  /* 0x000001ff0000780c */ /* 0x040fe20003f04070 */
[----:B------:R-:W-:Y:S01]  /*0710*/  BSSY.RECONVERGENT B0, `(.L_x_10) ;  /* 0x0000167000007945 */ /* 0x000fe20003800200 */
[----:B------:R-:W-:Y:S01]  /*0720*/  ISETP.GT.U32.AND P1, PT, R0, 0xff, PT ;  /* 0x000000ff0000780c */ /* 0x000fe20003f24070 */
[----:B------:R-:W-:Y:S01]  /*0730*/  HFMA2 R13, -RZ, RZ, 0, 0 ;  /* 0x00000000ff0d7431 */ /* 0x000fe200000001ff */
[----:B0-----:R-:W-:-:S06]  /*0740*/  ULEA UR4, UR5, UR4, 0x18 ;  /* 0x0000000405047291 */ /* 0x001fcc000f8ec0ff */
[----:B------:R-:W-:-:S05]  /*0750*/  LEA R6, R0, UR4, 0x2 ;  /* 0x0000000400067c11 */ /* 0x000fca000f8e10ff */
[----:B------:R-:W-:Y:S01]  /*0760*/  STS [R6], R9 ;  /* 0x0000000906007388 */ /* 0x000fe20000000800 */
[----:B------:R-:W-:Y:S06]  /*0770*/  BAR.SYNC.DEFER_BLOCKING 0x0 ;  /* 0x0000000000007b1d */ /* 0x000fec0000010000 */
[----:B------:R-:W-:Y:S04]  /*0780*/  @!P0 LDS R2, [R6] ;  /* 0x0000000006028984 */ /* 0x000fe80000000800 */
[----:B------:R-:W0:Y:S02]  /*0790*/  @!P0 LDS R3, [R6+0x800] ;  /* 0x0008000006038984 */ /* 0x000e240000000800 */
[----:B0-----:R-:W-:-:S05]  /*07a0*/  @!P0 FMNMX R3, R2, R3, !PT ;  /* 0x0000000302038209 */ /* 0x001fca0007800000 */
[----:B------:R-:W-:Y:S01]  /*07b0*/  @!P0 STS [R6], R3 ;  /* 0x0000000306008388 */ /* 0x000fe20000000800 */
[----:B------:R-:W-:Y:S01]  /*07c0*/  BAR.SYNC.DEFER_BLOCKING 0x0 ;  /* 0x0000000000007b1d */ /* 0x000fe20000010000 */
[----:B------:R-:W-:-:S05]  /*07d0*/  ISETP.GT.U32.AND P0, PT, R0, 0x7f, PT ;  /* 0x0000007f0000780c */ /* 0x000fca0003f04070 */
        /* <DEDUP_REMOVED lines=41> */
[----:B------:R-:W-:-:S05]  /*0a70*/  ISETP.NE.AND P1, PT, R0, RZ, PT ;  /* 0x000000ff0000720c */ /* 0x000fca0003f25270 */
[----:B------:R-:W-:Y:S04]  /*0a80*/  @!P0 LDS R2, [R6] ;  /* 0x0000000006028984 */ /* 0x000fe80000000800 */
[----:B------:R-:W0:Y:S02]  /*0a90*/  @!P0 LDS R9, [R6+0x8] ;  /* 0x0000080006098984 */ /* 0x000e240000000800 */
[----:B0-----:R-:W-:-:S05]  /*0aa0*/  @!P0 FMNMX R9, R2, R9, !PT ;  /* 0x0000000902098209 */ /* 0x001fca0007800000 */
[----:B------:R-:W-:Y:S01]  /*0ab0*/  @!P0 STS [R6], R9 ;  /* 0x0000000906008388 */ /* 0x000fe20000000800 */
[----:B------:R-:W-:Y:S01]  /*0ac0*/  BAR.SYNC.DEFER_BLOCKING 0x0 ;  /* 0x0000000000007b1d */ /* 0x000fe20000010000 */
[----:B------:R-:W-:-:S05]  /*0ad0*/  ISETP.GE.AND P0, PT, R0, R7, PT ;  /* 0x000000070000720c */ /* 0x000fca0003f06270 */
[----:B------:R-:W-:Y:S04]  /*0ae0*/  @!P1 LDS R2, [R6] ;  /* 0x0000000006029984 */ /* 0x000fe80000000800 */
[----:B------:R-:W0:Y:S02]  /*0af0*/  @!P1 LDS R3, [UR4+0x4] ;  /* 0x00000404ff039984 */ /* 0x000e240008000800 */
[----:B0-----:R-:W-:-:S05]  /*0b00*/  @!P1 FMNMX R3, R2, R3, !PT ;  /* 0x0000000302039209 */ /* 0x001fca0007800000 */
[----:B------:R-:W-:Y:S01]  /*0b10*/  @!P1 STS [R6], R3 ;  /* 0x0000000306009388 */ /* 0x000fe20000000800 */
[----:B------:R-:W-:Y:S06]  /*0b20*/  BAR.SYNC.DEFER_BLOCKING 0x0 ;  /* 0x0000000000007b1d */ /* 0x000fec0000010000 */
[----:B------:R-:W0:Y:S04]  /*0b30*/  @!P1 LDS R2, [UR4] ;  /* 0x00000004ff029984 */ /* 0x000e280008000800 */
[----:B0-----:R0:W-:Y:S01]  /*0b40*/  @!P1 STS [UR4+0x1000], R2 ;  /* 0x00100002ff009988 */ /* 0x0011e20008000804 */
[----:B------:R-:W-:Y:S06]  /*0b50*/  BAR.SYNC.DEFER_BLOCKING 0x0 ;  /* 0x0000000000007b1d */ /* 0x000fec0000010000 */
[----:B------:R-:W-:Y:S05]  /*0b60*/  @P0 BRA `(.L_x_11) ;  /* 0x0000001000840947 */ /* 0x000fea0003800000 */
[----:B------:R-:W1:Y:S01]  /*0b70*/  LDS R8, [UR4+0x1000] ;  /* 0x00100004ff087984 */ /* 0x000e620008000800 */
[-C--:B0-----:R-:W-:Y:S01]  /*0b80*/  LOP3.LUT R2, RZ, R0.reuse, RZ, 0x33, !PT ;  /* 0x00000000ff027212 */ /* 0x081fe200078e33ff */
[----:B------:R-:W-:Y:S01]  /*0b90*/  BSSY.RECONVERGENT B1, `(.L_x_12) ;  /* 0x0000097000017945 */ /* 0x000fe20003800200 */
[----:B------:R-:W-:Y:S02]  /*0ba0*/  MOV R13, RZ ;  /* 0x000000ff000d7202 */ /* 0x000fe40000000f00 */
        /* <DEDUP_REMOVED lines=10> */
[----:B------:R-:W-:Y:S02]  /*0c50*/  MOV R13, RZ ;  /* 0x000000ff000d7202 */ /* 0x000fe40000000f00 */
[----:B------:R-:W-:Y:S02]  /*0c60*/  MOV R12, R0 ;  /* 0x00000000000c7202 */ /* 0x000fe40000000f00 */
[----:B------:R-:W-:Y:S02]  /*0c70*/  IADD3 R11, PT, PT, -R11, RZ, RZ ;  /* 0x000000ff0b0b7210 */ /* 0x000fe40007ffe1ff */
[----:B0-----:R-:W-:-:S04]  /*0c80*/  IADD3 R2, P1, PT, R2, 0x8000, RZ ;  /* 0x0000800002027810 */ /* 0x001fc80007f3e0ff */
[----:B------:R-:W-:-:S09]  /*0c90*/  IADD3.X R3, PT, PT, RZ, R3, RZ, P1, !PT ;  /* 0x00000003ff037210 */ /* 0x000fd20000ffe4ff */
.L_x_14:
[----:B------:R-:W-:-:S05]  /*0ca0*/  IMAD.WIDE R4, R9, 0x4, R2 ;  /* 0x0000000409047825 */ /* 0x000fca00078e0202 */
[----:B------:R-:W1:Y:S04]  /*0cb0*/  LDG.E R15, desc[UR12][R4.64+-0x8000] ;  /* 0xff80000c040f7981 */ /* 0x000e68000c1e1900 */
[----:B------:R-:W2:Y:S04]  /*0cc0*/  LDG.E R17, desc[UR12][R4.64+-0x7000] ;  /* 0xff90000c04117981 */ /* 0x000ea8000c1e1900 */
[----:B------:R-:W3:Y:S04]  /*0cd0*/  LDG.E R19, desc[UR12][R4.64+-0x6000] ;  /* 0xffa0000c04137981 */ /* 0x000ee8000c1e1900 */
        /* <DEDUP_REMOVED lines=8> */
[----:B-1----:R-:W-:-:S04]  /*0d60*/  FADD R15, -R8, R15 ;  /* 0x0000000f080f7221 */ /* 0x002fc80000000100 */
[----:B------:R-:W-:Y:S01]  /*0d70*/  FMUL R15, R15, 1.4426950216293334961 ;  /* 0x3fb8aa3b0f0f7820 */ /* 0x000fe20000400000 */
[C---:B--2---:R-:W-:Y:S01]  /*0d80*/  FADD R17, -R8.reuse, R17 ;  /* 0x0000001108117221 */ /* 0x044fe20000000100 */
[----:B---3--:R-:W-:-:S03]  /*0d90*/  FADD R19, -R8, R19 ;  /* 0x0000001308137221 */ /* 0x008fc60000000100 */
[----:B------:R-:W-:Y:S01]  /*0da0*/  FMUL R25, R17, 1.4426950216293334961 ;  /* 0x3fb8aa3b11197820 */ /* 0x000fe20000400000 */
[----:B------:R-:W-:Y:S01]  /*0db0*/  FSETP.GEU.AND P1, PT, R15, -126, PT ;  /* 0xc2fc00000f00780b */ /* 0x000fe20003f2e000 */
[----:B------:R-:W2:Y:S01]  /*0dc0*/  LDG.E R17, desc[UR12][R4.64+0x3000] ;  /* 0x0030000c04117981 */ /* 0x000ea2000c1e1900 */
[----:B------:R-:W-:Y:S02]  /*0dd0*/  FMUL R19, R19, 1.4426950216293334961 ;  /* 0x3fb8aa3b13137820 */ /* 0x000fe40000400000 */
[----:B------:R-:W-:-:S03]  /*0de0*/  FSETP.GEU.AND P2, PT, R25, -126, PT ;  /* 0xc2fc00001900780b */ /* 0x000fc60003f4e000 */
[----:B------:R-:W-:-:S06]  /*0df0*/  FSETP.GEU.AND P3, PT, R19, -126, PT ;  /* 0xc2fc00001300780b */ /* 0x000fcc0003f6e000 */
[----:B------:R-:W-:-:S04]  /*0e00*/  @!P1 FMUL R15, R15, 0.5 ;  /* 0x3f0000000f0f9820 */ /* 0x000fc80000400000 */
[----:B------:R0:W1:Y:S01]  /*0e10*/  MUFU.EX2 R26, R15 ;  /* 0x0000000f001a7308 */ /* 0x0000620000000800 */
[----:B------:R-:W-:Y:S02]  /*0e20*/  @!P2 FMUL R25, R25, 0.5 ;  /* 0x3f0000001919a820 */ /* 0x000fe40000400000 */
[----:B------:R-:W-:-:S05]  /*0e30*/  @!P3 FMUL R19, R19, 0.5 ;  /* 0x3f0000001313b820 */ /* 0x000fca0000400000 */
[----:B------:R3:W4:Y:S01]  /*0e40*/  MUFU.EX2 R28, R25 ;  /* 0x00000019001c7308 */ /* 0x0007220000000800 */
[----:B0-----:R-:W2:Y:S07]  /*0e50*/  LDG.E R15, desc[UR12][R4.64+0x4000] ;  /* 0x0040000c040f7981 */ /* 0x001eae000c1e1900 */
[----:B------:R0:W5:Y:S01]  /*0e60*/  MUFU.EX2 R14, R19 ;  /* 0x00000013000e7308 */ /* 0x0001620000000800 */
[----:B-1----:R-:W-:Y:S01]  /*0e70*/  @!P1 FMUL R26, R26, R26 ;  /* 0x0000001a1a1a9220 */ /* 0x002fe20000400000 */
[----:B---3--:R-:W3:Y:S03]  /*0e80*/  LDG.E R25, desc[UR12][R4.64+0x7000] ;  /* 0x0070000c04197981 */ /* 0x008ee6000c1e1900 */
[----:B------:R-:W-:Y:S01]  /*0e90*/  FADD R13, R26, R13 ;  /* 0x0000000d1a0d7221 */ /* 0x000fe20000000000 */
[----:B----4-:R-:W-:Y:S01]  /*0ea0*/  @!P2 FMUL R28, R28, R28 ;  /* 0x0000001c1c1ca220 */ /* 0x010fe20000400000 */
[----:B0-----:R-:W4:Y:S03]  /*0eb0*/  LDG.E R19, desc[UR12][R4.64+0x5000] ;  /* 0x0050000c04137981 */ /* 0x001f26000c1e1900 */
[----:B------:R-:W-:Y:S01]  /*0ec0*/  FADD R13, R13, R28 ;  /* 0x0000001c0d0d7221 */ /* 0x000fe20000000000 */
[----:B-----5:R-:W-:-:S04]  /*0ed0*/  @!P3 FMUL R14, R14, R14 ;  /* 0x0000000e0e0eb220 */ /* 0x020fc80000400000 */
[----:B------:R-:W-:Y:S02]  /*0ee0*/  FADD R14, R13, R14 ;  /* 0x0000000e0d0e7221 */ /* 0x000fe40000000000 */
[----:B------:R0:W5:Y:S01]  /*0ef0*/  LDG.E R13, desc[UR12][R4.64+0x6000] ;  /* 0x0060000c040d7981 */ /* 0x000162000c1e1900 */
[----:B------:R-:W-:-:S04]  /*0f00*/  FADD R24, -R8, R24 ;  /* 0x0000001808187221 */ /* 0x000fc80000000100 */
[----:B------:R-:W-:Y:S01]  /*0f10*/  FMUL R24, R24, 1.4426950216293334961 ;  /* 0x3fb8aa3b18187820 */ /* 0x000fe20000400000 */
[----:B------:R-:W-:-:S04]  /*0f20*/  FADD R20, -R8, R20 ;  /* 0x0000001408147221 */ /* 0x000fc80000000100 */
[----:B------:R-:W-:Y:S01]  /*0f30*/  FSETP.GEU.AND P3, PT, R24, -126, PT ;  /* 0xc2fc00001800780b */ /* 0x000fe20003f6e000 */
[----:B------:R-:W-:Y:S01]  /*0f40*/  FMUL R26, R20, 1.4426950216293334961 ;  /* 0x3fb8aa3b141a7820 */ /* 0x000fe20000400000 */
[C---:B------:R-:W-:Y:S01]  /*0f50*/  FADD R18, -R8.reuse, R18 ;  /* 0x0000001208127221 */ /* 0x040fe20000000100 */
[----:B------:R-:W-:-:S03]  /*0f60*/  FADD R29, -R8, R29 ;  /* 0x0000001d081d7221 */ /* 0x000fc60000000100 */
[----:B------:R-:W-:Y:S01]  /*0f70*/  FMUL R28, R18, 1.4426950216293334961 ;  /* 0x3fb8aa3b121c7820 */ /* 0x000fe20000400000 */
[----:B------:R-:W-:Y:S01]  /*0f80*/  FSETP.GEU.AND P4, PT, R26, -126, PT ;  /* 0xc2fc00001a00780b */ /* 0x000fe20003f8e000 */
[----:B------:R-:W-:Y:S01]  /*0f90*/  FADD R18, -R8, R16 ;  /* 0x0000001008127221 */ /* 0x000fe20000000100 */
[----:B------:R-:W-:-:S04]  /*0fa0*/  FMUL R20, R29, 1.4426950216293334961 ;  /* 0x3fb8aa3b1d147820 */ /* 0x000fc80000400000 */
[----:B------:R-:W-:Y:S01]  /*0fb0*/  @!P3 FMUL R24, R24, 0.5 ;  /* 0x3f0000001818b820 */ /* 0x000fe20000400000 */
[----:B------:R-:W-:-:S03]  /*0fc0*/  FMUL R18, R18, 1.4426950216293334961 ;  /* 0x3fb8aa3b12127820 */ /* 0x000fc60000400000 */
[----:B------:R1:W0:Y:S01]  /*0fd0*/  MUFU.EX2 R16, R24 ;  /* 0x0000001800107308 */ /* 0x0002220000000800 */
[----:B------:R-:W-:Y:S01]  /*0fe0*/  FSETP.GEU.AND P5, PT, R28, -126, PT ;  /* 0xc2fc00001c00780b */ /* 0x000fe20003fae000 */
[----:B------:R-:W-:Y:S01]  /*0ff0*/  FADD R27, -R8, R27 ;  /* 0x0000001b081b7221 */ /* 0x000fe20000000100 */
[----:B------:R-:W-:Y:S02]  /*1000*/  FSETP.GEU.AND P6, PT, R18, -126, PT ;  /* 0xc2fc00001200780b */ /* 0x000fe40003fce000 */
[----:B------:R-:W-:Y:S01]  /*1010*/  FSETP.GEU.AND P1, PT, R20, -126, PT ;  /* 0xc2fc00001400780b */ /* 0x000fe20003f2e000 */
[----:B------:R-:W-:Y:S01]  /*1020*/  @!P4 FMUL R26, R26, 0.5 ;  /* 0x3f0000001a1ac820 */ /* 0x000fe20000400000 */
[----:B------:R-:W-:Y:S01]  /*1030*/  FADD R23, -R8, R23 ;  /* 0x0000001708177221 */ /* 0x000fe20000000100 */
[----:B-1----:R-:W-:Y:S02]  /*1040*/  FMUL R24, R27, 1.4426950216293334961 ;  /* 0x3fb8aa3b1b187820 */ /* 0x002fe40000400000 */
[----:B0-----:R0:W1:Y:S03]  /*1050*/  MUFU.EX2 R4, R26 ;  /* 0x0000001a00047308 */ /* 0x0010660000000800 */
[----:B------:R-:W-:Y:S01]  /*1060*/  FSETP.GEU.AND P2, PT, R24, -126, PT ;  /* 0xc2fc00001800780b */ /* 0x000fe20003f4e000 */
[----:B------:R-:W-:Y:S01]  /*1070*/  @!P5 FMUL R28, R28, 0.5 ;  /* 0x3f0000001c1cd820 */ /* 0x000fe20000400000 */
[----:B0-----:R-:W-:Y:S01]  /*1080*/  FMUL R26, R23, 1.4426950216293334961 ;  /* 0x3fb8aa3b171a7820 */ /* 0x001fe20000400000 */
[----:B------:R-:W-:Y:S01]  /*1090*/  @!P6 FMUL R18, R18, 0.5 ;  /* 0x3f0000001212e820 */ /* 0x000fe20000400000 */
[----:B------:R-:W-:Y:S01]  /*10a0*/  @!P3 FMUL R16, R16, R16 ;  /* 0x000000101010b220 */ /* 0x000fe20000400000 */
[----:B------:R-:W-:-:S02]  /*10b0*/  @!P1 FMUL R20, R20, 0.5 ;  /* 0x3f00000014149820 */ /* 0x000fc40000400000 */
[----:B------:R-:W-:Y:S01]  /*10c0*/  FSETP.GEU.AND P3, PT, R26, -126, PT ;  /* 0xc2fc00001a00780b */ /* 0x000fe20003f6e000 */
[----:B------:R-:W0:Y:S01]  /*10d0*/  MUFU.EX2 R5, R28 ;  /* 0x0000001c00057308 */ /* 0x000e220000000800 */
[----:B------:R-:W-:Y:S01]  /*10e0*/  FADD R21, -R8, R21 ;  /* 0x0000001508157221 */ /* 0x000fe20000000100 */
[----:B------:R-:W-:-:S03]  /*10f0*/  FADD R23, R14, R16 ;  /* 0x000000100e177221 */ /* 0x000fc60000000000 */
[----:B------:R-:W-:Y:S01]  /*1100*/  @!P2 FMUL R24, R24, 0.5 ;  /* 0x3f0000001818a820 */ /* 0x000fe20000400000 */
[----:B------:R-:W-:Y:S02]  /*1110*/  FMUL R14, R21, 1.4426950216293334961 ;  /* 0x3fb8aa3b150e7820 */ /* 0x000fe40000400000 */
[----:B------:R-:W0:Y:S01]  /*1120*/  MUFU.EX2 R18, R18 ;  /* 0x0000001200127308 */ /* 0x000e220000000800 */
[----:B-1----:R-:W-:-:S07]  /*1130*/  @!P4 FMUL R4, R4, R4 ;  /* 0x000000040404c220 */ /* 0x002fce0000400000 */
[----:B------:R-:W1:Y:S01]  /*1140*/  MUFU.EX2 R20, R20 ;  /* 0x0000001400147308 */ /* 0x000e620000000800 */
[----:B------:R-:W-:Y:S01]  /*1150*/  FSETP.GEU.AND P4, PT, R14, -126, PT ;  /* 0xc2fc00000e00780b */ /* 0x000fe20003f8e000 */
[----:B------:R-:W-:Y:S01]  /*1160*/  @!P3 FMUL R26, R26, 0.5 ;  /* 0x3f0000001a1ab820 */ /* 0x000fe20000400000 */
[----:B0-----:R-:W-:-:S05]  /*1170*/  @!P5 FMUL R5, R5, R5 ;  /* 0x000000050505d220 */ /* 0x001fca0000400000 */
[----:B------:R-:W0:Y:S01]  /*1180*/  MUFU.EX2 R24, R24 ;  /* 0x0000001800187308 */ /* 0x000e220000000800 */
[----:B------:R-:W-:-:S07]  /*1190*/  @!P6 FMUL R18, R18, R18 ;  /* 0x000000121212e220 */ /* 0x000fce0000400000 */
[----:B------:R-:W0:Y:S01]  /*11a0*/  MUFU.EX2 R26, R26 ;  /* 0x0000001a001a7308 */ /* 0x000e220000000800 */
[----:B-1----:R-:W-:Y:S01]  /*11b0*/  @!P1 FMUL R20, R20, R20 ;  /* 0x0000001414149220 */ /* 0x002fe20000400000 */
[----:B------:R-:W-:Y:S01]  /*11c0*/  @!P4 FMUL R14, R14, 0.5 ;  /* 0x3f0000000e0ec820 */ /* 0x000fe20000400000 */
[----:B------:R-:W-:-:S04]  /*11d0*/  FADD R4, R23, R4 ;  /* 0x0000000417047221 */ /* 0x000fc80000000000 */
[----:B------:R-:W-:Y:S01]  /*11e0*/  FADD R5, R4, R5 ;  /* 0x0000000504057221 */ /* 0x000fe20000000000 */
[----:B------:R-:W1:Y:S01]  /*11f0*/  MUFU.EX2 R14, R14 ;  /* 0x0000000e000e7308 */ /* 0x000e620000000800 */
[----:B0-----:R-:W-:Y:S02]  /*1200*/  @!P2 FMUL R24, R24, R24 ;  /* 0x000000181818a220 */ /* 0x001fe40000400000 */
[----:B------:R-:W-:Y:S01]  /*1210*/  FADD R5, R5, R18 ;  /* 0x0000001205057221 */ /* 0x000fe20000000000 */
[----:B------:R-:W-:-:S03]  /*1220*/  @!P3 FMUL R26, R26, R26 ;  /* 0x0000001a1a1ab220 */ /* 0x000fc60000400000 */
[----:B------:R-:W-:-:S04]  /*1230*/  FADD R5, R5, R20 ;  /* 0x0000001405057221 */ /* 0x000fc80000000000 */
[----:B------:R-:W-:Y:S01]  /*1240*/  FADD R5, R5, R24 ;  /* 0x0000001805057221 */ /* 0x000fe20000000000 */
[----:B-1----:R-:W-:-:S03]  /*1250*/  @!P4 FMUL R14, R14, R14 ;  /* 0x0000000e0e0ec220 */ /* 0x002fc60000400000 */
[----:B------:R-:W-:Y:S01]  /*1260*/  FADD R5, R5, R26 ;  /* 0x0000001a05057221 */ /* 0x000fe20000000000 */
[----:B------:R-:W-:-:S03]  /*1270*/  IADD3 R11, PT, PT, R11, 0x10, RZ ;  /* 0x000000100b0b7810 */ /* 0x000fc60007ffe0ff */
[----:B------:R-:W-:Y:S01]  /*1280*/  FADD R14, R5, R14 ;  /* 0x0000000e050e7221 */ /* 0x000fe20000000000 */
[----:B------:R-:W-:Y:S02]  /*1290*/  IADD3 R12, PT, PT, R12, 0x4000, RZ ;  /* 0x000040000c0c7810 */ /* 0x000fe40007ffe0ff */
[----:B------:R-:W-:Y:S01]  /*12a0*/  IADD3 R9, PT, PT, R9, 0x4000, RZ ;  /* 0x0000400009097810 */ /* 0x000fe20007ffe0ff */
[----:B--2---:R-:W-:-:S04]  /*12b0*/  FADD R17, -R8, R17 ;  /* 0x0000001108117221 */ /* 0x004fc80000000100 */
[----:B------:R-:W-:-:S05]  /*12c0*/  FMUL R17, R17, 1.4426950216293334961 ;  /* 0x3fb8aa3b11117820 */ /* 0x000fca0000400000 */
[----:B------:R-:W-:Y:S01]  /*12d0*/  FSETP.GEU.AND P5, PT, R17, -126, PT ;  /* 0xc2fc00001100780b */ /* 0x000fe20003fae000 */
[----:B------:R-:W-:-:S04]  /*12e0*/  FADD R15, -R8, R15 ;  /* 0x0000000f080f7221 */ /* 0x000fc80000000100 */
[----:B------:R-:W-:Y:S01]  /*12f0*/  FMUL R21, R15, 1.4426950216293334961 ;  /* 0x3fb8aa3b0f157820 */ /* 0x000fe20000400000 */
[----:B----4-:R-:W-:-:S04]  /*1300*/  FADD R19, -R8, R19 ;  /* 0x0000001308137221 */ /* 0x010fc80000000100 */
[----:B------:R-:W-:Y:S01]  /*1310*/  FMUL R15, R19, 1.4426950216293334961 ;  /* 0x3fb8aa3b130f7820 */ /* 0x000fe20000400000 */
[----:B------:R-:W-:-:S04]  /*1320*/  FSETP.GEU.AND P6, PT, R21, -126, PT ;  /* 0xc2fc00001500780b */ /* 0x000fc80003fce000 */
[----:B------:R-:W-:Y:S01]  /*1330*/  FSETP.GEU.AND P1, PT, R15, -126, PT ;  /* 0xc2fc00000f00780b */ /* 0x000fe20003f2e000 */
[C---:B-----5:R-:W-:Y:S01]  /*1340*/  FADD R16, -R8.reuse, R13 ;  /* 0x0000000d08107221 */ /* 0x060fe20000000100 */
[----:B---3--:R-:W-:-:S03]  /*1350*/  FADD R25, -R8, R25 ;  /* 0x0000001908197221 */ /* 0x008fc60000000100 */
[----:B------:R-:W-:Y:S01]  /*1360*/  FMUL R16, R16, 1.4426950216293334961 ;  /* 0x3fb8aa3b10107820 */ /* 0x000fe20000400000 */
[----:B------:R-:W-:Y:S01]  /*1370*/  FMUL R25, R25, 1.4426950216293334961 ;  /* 0x3fb8aa3b19197820 */ /* 0x000fe20000400000 */
[----:B------:R-:W-:-:S03]  /*1380*/  @!P5 FMUL R17, R17, 0.5 ;  /* 0x3f0000001111d820 */ /* 0x000fc60000400000 */
[C---:B------:R-:W-:Y:S01]  /*1390*/  FSETP.GEU.AND P2, PT, R16.reuse, -126, PT ;  /* 0xc2fc00001000780b */ /* 0x040fe20003f4e000 */
[----:B------:R-:W-:Y:S02]  /*13a0*/  @!P6 FMUL R21, R21, 0.5 ;  /* 0x3f0000001515e820 */ /* 0x000fe40000400000 */
[----:B------:R-:W-:Y:S01]  /*13b0*/  @!P1 FMUL R15, R15, 0.5 ;  /* 0x3f0000000f0f9820 */ /* 0x000fe20000400000 */
[----:B------:R-:W-:Y:S01]  /*13c0*/  FSETP.GEU.AND P3, PT, R25, -126, PT ;  /* 0xc2fc00001900780b */ /* 0x000fe20003f6e000 */
[----:B------:R-:W0:Y:S08]  /*13d0*/  MUFU.EX2 R13, R17 ;  /* 0x00000011000d7308 */ /* 0x000e300000000800 */
[----:B------:R-:W1:Y:S01]  /*13e0*/  MUFU.EX2 R21, R21 ;  /* 0x0000001500157308 */ /* 0x000e620000000800 */
[----:B------:R-:W-:-:S07]  /*13f0*/  @!P2 FMUL R16, R16, 0.5 ;  /* 0x3f0000001010a820 */ /* 0x000fce0000400000 */
[----:B------:R-:W2:Y:S01]  /*1400*/  MUFU.EX2 R15, R15 ;  /* 0x0000000f000f7308 */ /* 0x000ea20000000800 */
[----:B------:R-:W-:Y:S01]  /*1410*/  @!P3 FMUL R25, R25, 0.5 ;  /* 0x3f0000001919b820 */ /* 0x000fe20000400000 */
[----:B0-----:R-:W-:-:S06]  /*1420*/  @!P5 FMUL R13, R13, R13 ;  /* 0x0000000d0d0dd220 */ /* 0x001fcc0000400000 */
[----:B------:R-:W0:Y:S01]  /*1430*/  MUFU.EX2 R17, R16 ;  /* 0x0000001000117308 */ /* 0x000e220000000800 */
[----:B------:R-:W-:Y:S01]  /*1440*/  FADD R14, R14, R13 ;  /* 0x0000000d0e0e7221 */ /* 0x000fe20000000000 */
[----:B-1----:R-:W-:-:S06]  /*1450*/  @!P6 FMUL R21, R21, R21 ;  /* 0x000000151515e220 */ /* 0x002fcc0000400000 */
[----:B------:R-:W1:Y:S01]  /*1460*/  MUFU.EX2 R5, R25 ;  /* 0x0000001900057308 */ /* 0x000e620000000800 */
[----:B--2---:R-:W-:Y:S01]  /*1470*/  @!P1 FMUL R15, R15, R15 ;  /* 0x0000000f0f0f9220 */ /* 0x004fe20000400000 */
[----:B------:R-:W-:Y:S01]  /*1480*/  ISETP.NE.AND P1, PT, R11, RZ, PT ;  /* 0x000000ff0b00720c */ /* 0x000fe20003f25270 */
[----:B------:R-:W-:-:S04]  /*1490*/  FADD R14, R14, R21 ;  /* 0x000000150e0e7221 */ /* 0x000fc80000000000 */
[----:B------:R-:W-:Y:S01]  /*14a0*/  FADD R14, R14, R15 ;  /* 0x0000000f0e0e7221 */ /* 0x000fe20000000000 */
[----:B0-----:R-:W-:-:S04]  /*14b0*/  @!P2 FMUL R17, R17, R17 ;  /* 0x000000111111a220 */ /* 0x001fc80000400000 */
[----:B------:R-:W-:Y:S01]  /*14c0*/  FADD R14, R14, R17 ;  /* 0x000000110e0e7221 */ /* 0x000fe20000000000 */
[----:B-1----:R-:W-:-:S04]  /*14d0*/  @!P3 FMUL R5, R5, R5 ;  /* 0x000000050505b220 */ /* 0x002fc80000400000 */
[----:B------:R-:W-:Y:S01]  /*14e0*/  FADD R13, R14, R5 ;  /* 0x000000050e0d7221 */ /* 0x000fe20000000000 */
[----:B------:R-:W-:Y:S06]  /*14f0*/  @P1 BRA `(.L_x_14) ;  /* 0xfffffff400e81947 */ /* 0x000fec000383ffff */
.L_x_13:
[----:B------:R-:W-:Y:S05]  /*1500*/  BSYNC.RECONVERGENT B1 ;  /* 0x0000000000017941 */ /* 0x000fea0003800200 */
.L_x_12:
        /* <DEDUP_REMOVED lines=9> */
[----:B------:R-:W1:Y:S04]  /*15a0*/  LDG.E R15, desc[UR12][R2.64] ;  /* 0x0000000c020f7981 */ /* 0x000e68000c1e1900 */
[----:B------:R-:W2:Y:S04]  /*15b0*/  LDG.E R17, desc[UR12][R2.64+0x1000] ;  /* 0x0010000c02117981 */ /* 0x000ea8000c1e1900 */
[----:B------:R-:W3:Y:S04]  /*15c0*/  LDG.E R19, desc[UR12][R2.64+0x2000] ;  /* 0x0020000c02137981 */ /* 0x000ee8000c1e1900 */
[----:B------:R-:W4:Y:S04]  /*15d0*/  LDG.E R21, desc[UR12][R2.64+0x3000] ;  /* 0x0030000c02157981 */ /* 0x000f28000c1e1900 */
[----:B------:R-:W5:Y:S04]  /*15e0*/  LDG.E R23, desc[UR12][R2.64+0x4000] ;  /* 0x0040000c02177981 */ /* 0x000f68000c1e1900 */
[----:B------:R-:W5:Y:S04]  /*15f0*/  LDG.E R11, desc[UR12][R2.64+0x5000] ;  /* 0x0050000c020b7981 */ /* 0x000f68000c1e1900 */
[----:B------:R-:W5:Y:S04]  /*1600*/  LDG.E R9, desc[UR12][R2.64+0x6000] ;  /* 0x0060000c02097981 */ /* 0x000f68000c1e1900 */
[----:B------:R0:W5:Y:S01]  /*1610*/  LDG.E R5, desc[UR12][R2.64+0x7000] ;  /* 0x0070000c02057981 */ /* 0x000162000c1e1900 */
[----:B------:R-:W-:Y:S01]  /*1620*/  IADD3 R12, PT, PT, R12, 0x2000, RZ ;  /* 0x000020000c0c7810 */ /* 0x000fe20007ffe0ff */
[----:B-1----:R-:W-:-:S04]  /*1630*/  FADD R15, -R8, R15 ;  /* 0x0000000f080f7221 */ /* 0x002fc80000000100 */
[----:B------:R-:W-:Y:S01]  /*1640*/  FMUL R15, R15, 1.4426950216293334961 ;  /* 0x3fb8aa3b0f0f7820 */ /* 0x000fe20000400000 */
[C---:B--2---:R-:W-:Y:S01]  /*1650*/  FADD R17, -R8.reuse, R17 ;  /* 0x0000001108117221 */ /* 0x044fe20000000100 */
[----:B---3--:R-:W-:-:S03]  /*1660*/  FADD R19, -R8, R19 ;  /* 0x0000001308137221 */ /* 0x008fc60000000100 */
[----:B------:R-:W-:Y:S01]  /*1670*/  FMUL R17, R17, 1.4426950216293334961 ;  /* 0x3fb8aa3b11117820 */ /* 0x000fe20000400000 */
[----:B------:R-:W-:Y:S01]  /*1680*/  FSETP.GEU.AND P6, PT, R15, -126, PT ;  /* 0xc2fc00000f00780b */ /* 0x000fe20003fce000 */
[----:B------:R-:W-:Y:S01]  /*1690*/  FMUL R19, R19, 1.4426950216293334961 ;  /* 0x3fb8aa3b13137820 */ /* 0x000fe20000400000 */
[C---:B----4-:R-:W-:Y:S02]  /*16a0*/  FADD R21, -R8.reuse, R21 ;  /* 0x0000001508157221 */ /* 0x050fe40000000100 */
[----:B------:R-:W-:Y:S01]  /*16b0*/  FSETP.GEU.AND P1, PT, R17, -126, PT ;  /* 0xc2fc00001100780b */ /* 0x000fe20003f2e000 */
[C---:B-----5:R-:W-:Y:S01]  /*16c0*/  FADD R23, -R8.reuse, R23 ;  /* 0x0000001708177221 */ /* 0x060fe20000000100 */
[----:B------:R-:W-:Y:S01]  /*16d0*/  FMUL R21, R21, 1.4426950216293334961 ;  /* 0x3fb8aa3b15157820 */ /* 0x000fe20000400000 */
[----:B------:R-:W-:Y:S02]  /*16e0*/  FSETP.GEU.AND P2, PT, R19, -126, PT ;  /* 0xc2fc00001300780b */ /* 0x000fe40003f4e000 */
[----:B------:R-:W-:Y:S01]  /*16f0*/  FMUL R23, R23, 1.4426950216293334961 ;  /* 0x3fb8aa3b17177820 */ /* 0x000fe20000400000 */
[----:B------:R-:W-:Y:S01]  /*1700*/  FADD R11, -R8, R11 ;  /* 0x0000000b080b7221 */ /* 0x000fe20000000100 */
[----:B------:R-:W-:-:S02]  /*1710*/  FSETP.GEU.AND P3, PT, R21, -126, PT ;  /* 0xc2fc00001500780b */ /* 0x000fc40003f6e000 */
[----:B------:R-:W-:Y:S01]  /*1720*/  @!P6 FMUL R15, R15, 0.5 ;  /* 0x3f0000000f0fe820 */ /* 0x000fe20000400000 */
[C---:B------:R-:W-:Y:S01]  /*1730*/  FADD R9, -R8.reuse, R9 ;  /* 0x0000000908097221 */ /* 0x040fe20000000100 */
[----:B------:R-:W-:Y:S01]  /*1740*/  FMUL R11, R11, 1.4426950216293334961 ;  /* 0x3fb8aa3b0b0b7820 */ /* 0x000fe20000400000 */
[----:B------:R-:W-:Y:S01]  /*1750*/  FSETP.GEU.AND P4, PT, R23, -126, PT ;  /* 0xc2fc00001700780b */ /* 0x000fe20003f8e000 */
[----:B0-----:R-:W0:Y:S01]  /*1760*/  MUFU.EX2 R2, R15 ;  /* 0x0000000f00027308 */ /* 0x001e220000000800 */
[----:B------:R-:W-:Y:S01]  /*1770*/  @!P1 FMUL R17, R17, 0.5 ;  /* 0x3f00000011119820 */ /* 0x000fe20000400000 */
[----:B------:R-:W-:Y:S01]  /*1780*/  FMUL R9, R9, 1.4426950216293334961 ;  /* 0x3fb8aa3b09097820 */ /* 0x000fe20000400000 */
[----:B------:R-:W-:Y:S01]  /*1790*/  FSETP.GEU.AND P5, PT, R11, -126, PT ;  /* 0xc2fc00000b00780b */ /* 0x000fe20003fae000 */
[----:B------:R-:W-:Y:S01]  /*17a0*/  @!P2 FMUL R19, R19, 0.5 ;  /* 0x3f0000001313a820 */ /* 0x000fe20000400000 */
[----:B------:R-:W-:-:S03]  /*17b0*/  FADD R5, -R8, R5 ;  /* 0x0000000508057221 */ /* 0x000fc60000000100 */
[----:B------:R-:W1:Y:S01]  /*17c0*/  MUFU.EX2 R17, R17 ;  /* 0x0000001100117308 */ /* 0x000e620000000800 */
[----:B------:R-:W-:Y:S01]  /*17d0*/  @!P3 FMUL R21, R21, 0.5 ;  /* 0x3f0000001515b820 */ /* 0x000fe20000400000 */
[----:B------:R-:W-:Y:S02]  /*17e0*/  FMUL R5, R5, 1.4426950216293334961 ;  /* 0x3fb8aa3b05057820 */ /* 0x000fe40000400000 */
[----:B------:R-:W-:-:S04]  /*17f0*/  @!P4 FMUL R23, R23, 0.5 ;  /* 0x3f0000001717c820 */ /* 0x000fc80000400000 */
[----:B------:R-:W2:Y:S01]  /*1800*/  MUFU.EX2 R19, R19 ;  /* 0x0000001300137308 */ /* 0x000ea20000000800 */
[----:B0-----:R-:W-:Y:S01]  /*1810*/  @!P6 FMUL R2, R2, R2 ;  /* 0x000000020202e220 */ /* 0x001fe20000400000 */
[----:B------:R-:W-:Y:S01]  /*1820*/  FSETP.GEU.AND P6, PT, R9, -126, PT ;  /* 0xc2fc00000900780b */ /* 0x000fe20003fce000 */
[----:B------:R-:W-:Y:S02]  /*1830*/  @!P5 FMUL R11, R11, 0.5 ;  /* 0x3f0000000b0bd820 */ /* 0x000fe40000400000 */
[----:B------:R-:W-:-:S03]  /*1840*/  FADD R2, R13, R2 ;  /* 0x000000020d027221 */ /* 0x000fc60000000000 */
[----:B------:R-:W0:Y:S01]  /*1850*/  MUFU.EX2 R21, R21 ;  /* 0x0000001500157308 */ /* 0x000e220000000800 */
[----:B-1----:R-:W-:Y:S01]  /*1860*/  @!P1 FMUL R17, R17, R17 ;  /* 0x0000001111119220 */ /* 0x002fe20000400000 */
[----:B------:R-:W-:-:S03]  /*1870*/  FSETP.GEU.AND P1, PT, R5, -126, PT ;  /* 0xc2fc00000500780b */ /* 0x000fc60003f2e000 */
[----:B------:R-:W-:Y:S02]  /*1880*/  FADD R2, R2, R17 ;  /* 0x0000001102027221 */ /* 0x000fe40000000000 */
[----:B------:R-:W-:Y:S01]  /*1890*/  @!P6 FMUL R9, R9, 0.5 ;  /* 0x3f0000000909e820 */ /* 0x000fe20000400000 */
[----:B------:R-:W1:Y:S01]  /*18a0*/  MUFU.EX2 R23, R23 ;  /* 0x0000001700177308 */ /* 0x000e620000000800 */
[----:B--2---:R-:W-:-:S04]  /*18b0*/  @!P2 FMUL R19, R19, R19 ;  /* 0x000000131313a220 */ /* 0x004fc80000400000 */
[----:B------:R-:W-:Y:S02]  /*18c0*/  FADD R2, R2, R19 ;  /* 0x0000001302027221 */ /* 0x000fe40000000000 */
[----:B------:R-:W-:Y:S01]  /*18d0*/  @!P1 FMUL R5, R5, 0.5 ;  /* 0x3f00000005059820 */ /* 0x000fe20000400000 */
[----:B------:R-:W2:Y:S01]  /*18e0*/  MUFU.EX2 R11, R11 ;  /* 0x0000000b000b7308 */ /* 0x000ea20000000800 */
[----:B0-----:R-:W-:-:S04]  /*18f0*/  @!P3 FMUL R21, R21, R21 ;  /* 0x000000151515b220 */ /* 0x001fc80000400000 */
[----:B------:R-:W-:-:S03]  /*1900*/  FADD R2, R2, R21 ;  /* 0x0000001502027221 */ /* 0x000fc60000000000 */
[----:B------:R-:W0:Y:S01]  /*1910*/  MUFU.EX2 R9, R9 ;  /* 0x0000000900097308 */ /* 0x000e220000000800 */
[----:B-1----:R-:W-:-:S04]  /*1920*/  @!P4 FMUL R23, R23, R23 ;  /* 0x000000171717c220 */ /* 0x002fc80000400000 */
[----:B------:R-:W-:-:S03]  /*1930*/  FADD R2, R2, R23 ;  /* 0x0000001702027221 */ /* 0x000fc60000000000 */
[----:B------:R-:W1:Y:S01]  /*1940*/  MUFU.EX2 R13, R5 ;  /* 0x00000005000d7308 */ /* 0x000e620000000800 */
[----:B--2---:R-:W-:-:S04]  /*1950*/  @!P5 FMUL R11, R11, R11 ;  /* 0x0000000b0b0bd220 */ /* 0x004fc80000400000 */
[----:B------:R-:W-:Y:S01]  /*1960*/  FADD R2, R2, R11 ;  /* 0x0000000b02027221 */ /* 0x000fe20000000000 */
[----:B0-----:R-:W-:-:S04]  /*1970*/  @!P6 FMUL R9, R9, R9 ;  /* 0x000000090909e220 */ /* 0x001fc80000400000 */
[----:B------:R-:W-:Y:S01]  /*1980*/  FADD R2, R2, R9 ;  /* 0x0000000902027221 */ /* 0x000fe20000000000 */
[----:B-1----:R-:W-:-:S04]  /*1990*/  @!P1 FMUL R13, R13, R13 ;  /* 0x0000000d0d0d9220 */ /* 0x002fc80000400000 */
[----:B------:R-:W-:-:S07]  /*19a0*/  FADD R13, R2, R13 ;  /* 0x0000000d020d7221 */ /* 0x000fce0000000000 */
.L_x_16:
[----:B------:R-:W-:Y:S05]  /*19b0*/  BSYNC.RECONVERGENT B1 ;  /* 0x0000000000017941 */ /* 0x000fea0003800200 */
.L_x_15:
        /* <DEDUP_REMOVED lines=12> */
[----:B------:R-:W4:Y:S01]  /*1a80*/  LDG.E R15, desc[UR12][R2.64+0x3000] ;  /* 0x0030000c020f7981 */ /* 0x000f22000c1e1900 */
[----:B------:R-:W-:Y:S01]  /*1a90*/  IADD3 R12, PT, PT, R12, 0x1000, RZ ;  /* 0x000010000c0c7810 */ /* 0x000fe20007ffe0ff */
[----:B-1----:R-:W-:-:S04]  /*1aa0*/  FADD R5, -R8, R5 ;  /* 0x0000000508057221 */ /* 0x002fc80000000100 */
[----:B------:R-:W-:Y:S01]  /*1ab0*/  FMUL R5, R5, 1.4426950216293334961 ;  /* 0x3fb8aa3b05057820 */ /* 0x000fe20000400000 */
[C---:B--2---:R-:W-:Y:S01]  /*1ac0*/  FADD R9, -R8.reuse, R9 ;  /* 0x0000000908097221 */ /* 0x044fe20000000100 */
[----:B---3--:R-:W-:-:S03]  /*1ad0*/  FADD R11, -R8, R11 ;  /* 0x0000000b080b7221 */ /* 0x008fc60000000100 */
[----:B------:R-:W-:Y:S01]  /*1ae0*/  FMUL R9, R9, 1.4426950216293334961 ;  /* 0x3fb8aa3b09097820 */ /* 0x000fe20000400000 */
[----:B------:R-:W-:Y:S01]  /*1af0*/  FSETP.GEU.AND P0, PT, R5, -126, PT ;  /* 0xc2fc00000500780b */ /* 0x000fe20003f0e000 */
[----:B----4-:R-:W-:Y:S01]  /*1b00*/  FADD R15, -R8, R15 ;  /* 0x0000000f080f7221 */ /* 0x010fe20000000100 */
[----:B------:R-:W-:Y:S02]  /*1b10*/  FMUL R11, R11, 1.4426950216293334961 ;  /* 0x3fb8aa3b0b0b7820 */ /* 0x000fe40000400000 */
[----:B------:R-:W-:Y:S01]  /*1b20*/  FSETP.GEU.AND P2, PT, R9, -126, PT ;  /* 0xc2fc00000900780b */ /* 0x000fe20003f4e000 */
[----:B------:R-:W-:Y:S02]  /*1b30*/  FMUL R4, R15, 1.4426950216293334961 ;  /* 0x3fb8aa3b0f047820 */ /* 0x000fe40000400000 */
[----:B------:R-:W-:-:S03]  /*1b40*/  FSETP.GEU.AND P3, PT, R11, -126, PT ;  /* 0xc2fc00000b00780b */ /* 0x000fc60003f6e000 */
[----:B------:R-:W-:-:S03]  /*1b50*/  FSETP.GEU.AND P4, PT, R4, -126, PT ;  /* 0xc2fc00000400780b */ /* 0x000fc60003f8e000 */
[----:B------:R-:W-:-:S04]  /*1b60*/  @!P0 FMUL R5, R5, 0.5 ;  /* 0x3f00000005058820 */ /* 0x000fc80000400000 */
[----:B------:R-:W0:Y:S01]  /*1b70*/  MUFU.EX2 R2, R5 ;  /* 0x0000000500027308 */ /* 0x000e220000000800 */
[----:B------:R-:W-:Y:S02]  /*1b80*/  @!P2 FMUL R9, R9, 0.5 ;  /* 0x3f0000000909a820 */ /* 0x000fe40000400000 */
[----:B------:R-:W-:-:S03]  /*1b90*/  @!P3 FMUL R11, R11, 0.5 ;  /* 0x3f0000000b0bb820 */ /* 0x000fc60000400000 */
[----:B------:R-:W-:Y:S02]  /*1ba0*/  @!P4 FMUL R4, R4, 0.5 ;  /* 0x3f0000000404c820 */ /* 0x000fe40000400000 */
[----:B------:R-:W1:Y:S08]  /*1bb0*/  MUFU.EX2 R3, R9 ;  /* 0x0000000900037308 */ /* 0x000e700000000800 */
[----:B------:R-:W2:Y:S01]  /*1bc0*/  MUFU.EX2 R15, R11 ;  /* 0x0000000b000f7308 */ /* 0x000ea20000000800 */
[----:B0-----:R-:W-:-:S04]  /*1bd0*/  @!P0 FMUL R2, R2, R2 ;  /* 0x0000000202028220 */ /* 0x001fc80000400000 */
[----:B------:R-:W-:-:S03]  /*1be0*/  FADD R2, R13, R2 ;  /* 0x000000020d027221 */ /* 0x000fc60000000000 */
[----:B------:R-:W0:Y:S01]  /*1bf0*/  MUFU.EX2 R17, R4 ;  /* 0x0000000400117308 */ /* 0x000e220000000800 */
[----:B-1----:R-:W-:-:S04]  /*1c00*/  @!P2 FMUL R3, R3, R3 ;  /* 0x000000030303a220 */ /* 0x002fc80000400000 */
[----:B------:R-:W-:Y:S01]  /*1c10*/  FADD R2, R2, R3 ;  /* 0x0000000302027221 */ /* 0x000fe20000000000 */
[----:B--2---:R-:W-:-:S04]  /*1c20*/  @!P3 FMUL R15, R15, R15 ;  /* 0x0000000f0f0fb220 */ /* 0x004fc80000400000 */
[----:B------:R-:W-:Y:S01]  /*1c30*/  FADD R2, R2, R15 ;  /* 0x0000000f02027221 */ /* 0x000fe20000000000 */
[----:B0-----:R-:W-:-:S04]  /*1c40*/  @!P4 FMUL R17, R17, R17 ;  /* 0x000000111111c220 */ /* 0x001fc80000400000 */
[----:B------:R-:W-:-:S07]  /*1c50*/  FADD R13, R2, R17 ;  /* 0x00000011020d7221 */ /* 0x000fce0000000000 */
.L_x_18:
[----:B------:R-:W-:Y:S05]  /*1c60*/  BSYNC.RECONVERGENT B1 ;  /* 0x0000000000017941 */ /* 0x000fea0003800200 */
.L_x_17:
[----:B------:R-:W-:Y:S05]  /*1c70*/  @!P1 BRA `(.L_x_11) ;  /* 0x0000000000409947 */ /* 0x000fea0003800000 */
[----:B------:R-:W0:Y:S01]  /*1c80*/  LDC.64 R2, c[0x0][0x380] ;  /* 0x0000e000ff027b82 */ /* 0x000e220000000a00 */
[----:B------:R-:W-:Y:S01]  /*1c90*/  IMAD R9, R7, UR14, R12 ;  /* 0x0000000e07097c24 */ /* 0x000fe2000f8e020c */
[----:B------:R-:W-:-:S07]  /*1ca0*/  IADD3 R10, PT, PT, -R10, RZ, RZ ;  /* 0x000000ff0a0a7210 */ /* 0x000fce0007ffe1ff */
.L_x_19:
[----:B0-----:R-:W-:-:S06]  /*1cb0*/  IMAD.WIDE R4, R9, 0x4, R2 ;  /* 0x0000000409047825 */ /* 0x001fcc00078e0202 */
[----:B------:R-:W1:Y:S01]  /*1cc0*/  LDG.E R5, desc[UR12][R4.64] ;  /* 0x0000000c04057981 */ /* 0x000e62000c1e1900 */
[----:B------:R-:W-:Y:S02]  /*1cd0*/  IADD3 R10, PT, PT, R10, 0x1, RZ ;  /* 0x000000010a0a7810 */ /* 0x000fe40007ffe0ff */
[----:B------:R-:W-:Y:S02]  /*1ce0*/  IADD3 R9, PT, PT, R9, 0x400, RZ ;  /* 0x0000040009097810 */ /* 0x000fe40007ffe0ff */
[----:B------:R-:W-:Y:S01]  /*1cf0*/  ISETP.NE.AND P1, PT, R10, RZ, PT ;  /* 0x000000ff0a00720c */ /* 0x000fe20003f25270 */
[----:B-1----:R-:W-:-:S04]  /*1d00*/  FADD R11, -R8, R5 ;  /* 0x00000005080b7221 */ /* 0x002fc80000000100 */
[----:B------:R-:W-:-:S05]  /*1d10*/  FMUL R11, R11, 1.4426950216293334961 ;  /* 0x3fb8aa3b0b0b7820 */ /* 0x000fca0000400000 */
[----:B------:R-:W-:-:S13]  /*1d20*/  FSETP.GEU.AND P0, PT, R11, -126, PT ;  /* 0xc2fc00000b00780b */ /* 0x000fda0003f0e000 */
[----:B------:R-:W-:-:S04]  /*1d30*/  @!P0 FMUL R11, R11, 0.5 ;  /* 0x3f0000000b0b8820 */ /* 0x000fc80000400000 */
[----:B------:R-:W0:Y:S02]  /*1d40*/  MUFU.EX2 R12, R11 ;  /* 0x0000000b000c7308 */ /* 0x000e240000000800 */
[----:B0-----:R-:W-:-:S04]  /*1d50*/  @!P0 FMUL R12, R12, R12 ;  /* 0x0000000c0c0c8220 */ /* 0x001fc80000400000 */
[----:B------:R-:W-:Y:S01]  /*1d60*/  FADD R13, R12, R13 ;  /* 0x0000000d0c0d7221 */ /* 0x000fe20000000000 */
[----:B------:R-:W-:Y:S06]  /*1d70*/  @P1 BRA `(.L_x_19) ;  /* 0xfffffffc00cc1947 */ /* 0x000fec000383ffff */
.L_x_11:
[----:B------:R-:W-:Y:S05]  /*1d80*/  BSYNC.RECONVERGENT B0 ;  /* 0x0000000000007941 */ /* 0x000fea0003800200 */
.L_x_10:
[----:B------:R-:W-:Y:S01]  /*1d90*/  STS [R6], R13 ;  /* 0x0000000d06007388 */ /* 0x000fe20000000800 */
[----:B------:R-:W-:Y:S01]  /*1da0*/  BAR.SYNC.DEFER_BLOCKING 0x0 ;  /* 0x0000000000007b1d */ /* 0x000fe20000010000 */
[C---:B------:R-:W-:Y:S02]  /*1db0*/  ISETP.GT.U32.AND P0, PT, R0.reuse, 0x1ff, PT ;  /* 0x000001ff0000780c */ /* 0x040fe40003f04070 */
[----:B------:R-:W-:-:S11]  /*1dc0*/  ISETP.GT.U32.AND P1, PT, R0, 0xff, PT ;  /* 0x000000ff0000780c */ /* 0x000fd60003f24070 */
[----:B0-----:R-:W-:Y:S04]  /*1dd0*/  @!P0 LDS R2, [R6+0x800] ;  /* 0x0008000006028984 */ /* 0x001fe80000000800 */
[----:B------:R-:W0:Y:S02]  /*1de0*/  @!P0 LDS R3, [R6] ;  /* 0x0000000006038984 */ /* 0x000e240000000800 */
[----:B0-----:R-:W-:-:S05]  /*1df0*/  @!P0 FADD R3, R2, R3 ;  /* 0x0000000302038221 */ /* 0x001fca0000000000 */
[----:B------:R-:W-:Y:S01]  /*1e00*/  @!P0 STS [R6], R3 ;  /* 0x0000000306008388 */ /* 0x000fe20000000800 */
[----:B------:R-:W-:Y:S01]  /*1e10*/  BAR.SYNC.DEFER_BLOCKING 0x0 ;  /* 0x0000000000007b1d */ /* 0x000fe20000010000 */
[----:B------:R-:W-:-:S05]  /*1e20*/  ISETP.GT.U32.AND P0, PT, R0, 0x7f, PT ;  /* 0x0000007f0000780c */ /* 0x000fca0003f04070 */
[----:B------:R-:W-:Y:S04]  /*1e30*/  @!P1 LDS R2, [R6+0x400] ;  /* 0x0004000006029984 */ /* 0x000fe80000000800 */
        /* <DEDUP_REMOVED lines=40> */
[----:B------:R-:W-:-:S05]  /*20c0*/  ISETP.NE.AND P1, PT, R0, RZ, PT ;  /* 0x000000ff0000720c */ /* 0x000fca0003f25270 */
[----:B------:R-:W-:Y:S04]  /*20d0*/  @!P0 LDS R2, [R6+0x8] ;  /* 0x0000080006028984 */ /* 0x000fe80000000800 */
[----:B------:R-:W0:Y:S02]  /*20e0*/  @!P0 LDS R9, [R6] ;  /* 0x0000000006098984 */ /* 0x000e240000000800 */
[----:B0-----:R-:W-:-:S05]  /*20f0*/  @!P0 FADD R9, R2, R9 ;  /* 0x0000000902098221 */ /* 0x001fca0000000000 */
[----:B------:R-:W-:Y:S01]  /*2100*/  @!P0 STS [R6], R9 ;  /* 0x0000000906008388 */ /* 0x000fe20000000800 */
[----:B------:R-:W-:Y:S01]  /*2110*/  BAR.SYNC.DEFER_BLOCKING 0x0 ;  /* 0x0000000000007b1d */ /* 0x000fe20000010000 */
[----:B------:R-:W-:-:S05]  /*2120*/  ISETP.GE.AND P0, PT, R0, R7, PT ;  /* 0x000000070000720c */ /* 0x000fca0003f06270 */
[----:B------:R-:W-:Y:S04]  /*2130*/  @!P1 LDS R2, [UR4+0x4] ;  /* 0x00000404ff029984 */ /* 0x000fe80008000800 */
[----:B------:R-:W0:Y:S02]  /*2140*/  @!P1 LDS R3, [R6] ;  /* 0x0000000006039984 */ /* 0x000e240000000800 */
[----:B0-----:R-:W-:-:S05]  /*2150*/  @!P1 FADD R3, R2, R3 ;  /* 0x0000000302039221 */ /* 0x001fca0000000000 */
[----:B------:R-:W-:Y:S01]  /*2160*/  @!P1 STS [R6], R3 ;  /* 0x0000000306009388 */ /* 0x000fe20000000800 */
[----:B------:R-:W-:Y:S06]  /*2170*/  BAR.SYNC.DEFER_BLOCKING 0x0 ;  /* 0x0000000000007b1d */ /* 0x000fec0000010000 */
[----:B------:R-:W0:Y:S04]  /*2180*/  @!P1 LDS R2, [UR4] ;  /* 0x00000004ff029984 */ /* 0x000e280008000800 */
[----:B0-----:R0:W-:Y:S01]  /*2190*/  @!P1 STS [UR4+0x1004], R2 ;  /* 0x00100402ff009988 */ /* 0x0011e20008000804 */
[----:B------:R-:W-:Y:S06]  /*21a0*/  BAR.SYNC.DEFER_BLOCKING 0x0 ;  /* 0x0000000000007b1d */ /* 0x000fec0000010000 */
[----:B------:R-:W-:Y:S05]  /*21b0*/  @P0 EXIT ;  /* 0x000000000000094d */ /* 0x000fea0003800000 */
[----:B0-----:R-:W0:Y:S01]  /*21c0*/  LDS.64 R2, [UR4+0x1000] ;  /* 0x00100004ff027984 */ /* 0x001e220008000a00 */
[----:B------:R-:W-:Y:S01]  /*21d0*/  LOP3.LUT R4, RZ, R0, RZ, 0x33, !PT ;  /* 0x00000000ff047212 */ /* 0x000fe200078e33ff */
[----:B------:R-:W-:Y:S01]  /*21e0*/  HFMA2 R5, -RZ, RZ, 15, 0 ;  /* 0x4b800000ff057431 */ /* 0x000fe200000001ff */
[----:B------:R-:W-:Y:S02]  /*21f0*/  BSSY.RECONVERGENT B0, `(.L_x_20) ;  /* 0x0000022000007945 */ /* 0x000fe40003800200 */
[----:B------:R-:W-:-:S04]  /*2200*/  IADD3 R10, PT, PT, R4, R7, RZ ;  /* 0x00000007040a7210 */ /* 0x000fc80007ffe0ff */
[C---:B------:R-:W-:Y:S02]  /*2210*/  LOP3.LUT R4, R10.reuse, 0xc00, RZ, 0xc0, !PT ;  /* 0x00000c000a047812 */ /* 0x040fe400078ec0ff */
[----:B------:R-:W-:Y:S02]  /*2220*/  ISETP.GE.U32.AND P2, PT, R10, 0xc00, PT ;  /* 0x00000c000a00780c */ /* 0x000fe40003f46070 */
[----:B------:R-:W-:Y:S02]  /*2230*/  ISETP.NE.AND P1, PT, R4, 0xc00, PT ;  /* 0x00000c000400780c */ /* 0x000fe40003f25270 */
[----:B0-----:R-:W-:-:S04]  /*2240*/  FSETP.GEU.AND P0, PT, |R3|, 1.175494350822287508e-38, PT ;  /* 0x008000000300780b */ /* 0x001fc80003f0e200 */
[----:B------:R-:W-:-:S09]  /*2250*/  FSEL R5, R5, 1, !P0 ;  /* 0x3f80000005057808 */ /* 0x000fd20004000000 */
[----:B------:R-:W-:-:S04]  /*2260*/  @!P0 FMUL R3, R3, 16777216 ;  /* 0x4b80000003038820 */ /* 0x000fc80000400000 */
[----:B------:R-:W0:Y:S02]  /*2270*/  MUFU.RCP R6, R3 ;  /* 0x0000000300067308 */ /* 0x000e240000001000 */
[----:B0-----:R-:W-:Y:S01]  /*2280*/  FMUL R6, R6, R5 ;  /* 0x0000000506067220 */ /* 0x001fe20000400000 */
[----:B------:R-:W-:Y:S06]  /*2290*/  @!P1 BRA `(.L_x_21) ;  /* 0x00000000005c9947 */ /* 0x000fec0003800000 */
[----:B------:R-:W0:Y:S01]  /*22a0*/  LDC.64 R4, c[0x0][0x380] ;  /* 0x0000e000ff047b82 */ /* 0x000e220000000a00 */
[----:B------:R-:W-:Y:S01]  /*22b0*/  LEA.HI R3, R10, 0x1, RZ, 0x16 ;  /* 0x000000010a037811 */ /* 0x000fe200078fb0ff */
[----:B------:R-:W-:-:S03]  /*22c0*/  IMAD R15, R7, UR14, R0 ;  /* 0x0000000e070f7c24 */ /* 0x000fc6000f8e0200 */
[C---:B------:R-:W-:Y:S02]  /*22d0*/  SHF.L.U32 R11, R3.reuse, 0xa, RZ ;  /* 0x0000000a030b7819 */ /* 0x040fe400000006ff */
[----:B------:R-:W-:Y:S01]  /*22e0*/  LOP3.LUT R3, R3, 0x3, RZ, 0xc0, !PT ;  /* 0x0000000303037812 */ /* 0x000fe200078ec0ff */
[----:B-1----:R-:W1:Y:S01]  /*22f0*/  LDC.64 R8, c[0x0][0x388] ;  /* 0x0000e200ff087b82 */ /* 0x002e620000000a00 */
[----:B------:R-:W-:Y:S02]  /*2300*/  LOP3.LUT R0, R0, 0xc00, R11, 0xf8, !PT ;  /* 0x00000c0000007812 */ /* 0x000fe400078ef80b */
[----:B------:R-:W-:-:S07]  /*2310*/  IADD3 R3, PT, PT, -R3, RZ, RZ ;  /* 0x000000ff03037210 */ /* 0x000fce0007ffe1ff */
.L_x_22:
[----:B0-----:R-:W-:-:S06]  /*2320*/  IMAD.WIDE R12, R15, 0x4, R4 ;  /* 0x000000040f0c7825 */ /* 0x001fcc00078e0204 */
[----:B--2---:R-:W2:Y:S01]  /*2330*/  LDG.E R13, desc[UR12][R12.64] ;  /* 0x0000000c0c0d7981 */ /* 0x004ea2000c1e1900 */
[----:B------:R-:W-:Y:S01]  /*2340*/  IADD3 R3, PT, PT, R3, 0x1, RZ ;  /* 0x0000000103037810 */ /* 0x000fe20007ffe0ff */
[----:B--2---:R-:W-:-:S04]  /*2350*/  FADD R10, -R2, R13 ;  /* 0x0000000d020a7221 */ /* 0x004fc80000000100 */
[----:B------:R-:W-:Y:S01]  /*2360*/  FMUL R14, R10, 1.4426950216293334961 ;  /* 0x3fb8aa3b0a0e7820 */ /* 0x000fe20000400000 */
[C---:B-1----:R-:W-:Y:S01]  /*2370*/  IMAD.WIDE R10, R15.reuse, 0x4, R8 ;  /* 0x000000040f0a7825 */ /* 0x042fe200078e0208 */
[----:B------:R-:W-:-:S03]  /*2380*/  IADD3 R15, PT, PT, R15, 0x400, RZ ;  /* 0x000004000f0f7810 */ /* 0x000fc60007ffe0ff */
[----:B------:R-:W-:-:S13]  /*2390*/  FSETP.GEU.AND P0, PT, R14, -126, PT ;  /* 0xc2fc00000e00780b */ /* 0x000fda0003f0e000 */
[----:B------:R-:W-:-:S04]  /*23a0*/  @!P0 FMUL R14, R14, 0.5 ;  /* 0x3f0000000e0e8820 */ /* 0x000fc80000400000 */
[----:B------:R-:W0:Y:S02]  /*23b0*/  MUFU.EX2 R17, R14 ;  /* 0x0000000e00117308 */ /* 0x000e240000000800 */
[----:B0-----:R-:W-:Y:S01]  /*23c0*/  @!P0 FMUL R17, R17, R17 ;  /* 0x0000001111118220 */ /* 0x001fe20000400000 */
[----:B------:R-:W-:-:S03]  /*23d0*/  ISETP.NE.AND P0, PT, R3, RZ, PT ;  /* 0x000000ff0300720c */ /* 0x000fc60003f05270 */
[----:B------:R-:W-:-:S05]  /*23e0*/  FMUL R17, R6, R17 ;  /* 0x0000001106117220 */ /* 0x000fca0000400000 */
[----:B------:R2:W-:Y:S05]  /*23f0*/  STG.E desc[UR12][R10.64], R17 ;  /* 0x000000110a007986 */ /* 0x0005ea000c10190c */
[----:B------:R-:W-:Y:S05]  /*2400*/  @P0 BRA `(.L_x_22) ;  /* 0xfffffffc00c40947 */ /* 0x000fea000383ffff */
.L_x_21:
[----:B------:R-:W-:Y:S05]  /*2410*/  BSYNC.RECONVERGENT B0 ;  /* 0x0000000000007941 */ /* 0x000fea0003800200 */
.L_x_20:
[----:B------:R-:W-:Y:S05]  /*2420*/  @!P2 EXIT ;  /* 0x000000000000a94d */ /* 0x000fea0003800000 */
[----:B------:R-:W0:Y:S01]  /*2430*/  LDCU.128 UR8, c[0x0][0x380] ;  /* 0x00007000ff0877ac */ /* 0x000e220008000c00 */
[----:B------:R-:W-:Y:S01]  /*2440*/  IMAD R3, R7, UR14, R0 ;  /* 0x0000000e07037c24 */ /* 0x000fe2000f8e0200 */
[----:B0-----:R-:W-:Y:S02]  /*2450*/  UIADD3 UR6, UP0, UPT, UR8, 0x2000, URZ ;  /* 0x0000200008067890 */ /* 0x001fe4000ff1e0ff */
[----:B------:R-:W-:Y:S02]  /*2460*/  UIADD3 UR4, UP1, UPT, UR10, 0x2000, URZ ;  /* 0x000020000a047890 */ /* 0x000fe4000ff3e0ff */
[----:B------:R-:W-:Y:S02]  /*2470*/  UIADD3.X UR7, UPT, UPT, URZ, UR9, URZ, UP0, !UPT ;  /* 0x00000009ff077290 */ /* 0x000fe400087fe4ff */
[----:B------:R-:W-:-:S12]  /*2480*/  UIADD3.X UR5, UPT, UPT, URZ, UR11, URZ, UP1, !UPT ;  /* 0x0000000bff057290 */ /* 0x000fd80008ffe4ff */
.L_x_23:
[----:B------:R-:W-:Y:S02]  /*2490*/  MOV R4, UR6 ;  /* 0x0000000600047c02 */ /* 0x000fe40008000f00 */
[----:B------:R-:W-:-:S03]  /*24a0*/  MOV R5, UR7 ;  /* 0x0000000700057c02 */ /* 0x000fc60008000f00 */
[----:B------:R-:W-:-:S05]  /*24b0*/  IMAD.WIDE R4, R3, 0x4, R4 ;  /* 0x0000000403047825 */ /* 0x000fca00078e0204 */
[----:B0-----:R-:W3:Y:S01]  /*24c0*/  LDG.E R9, desc[UR12][R4.64+-0x2000] ;  /* 0xffe0000c04097981 */ /* 0x001ee2000c1e1900 */
[----:B-1----:R-:W-:Y:S01]  /*24d0*/  MOV R8, UR4 ;  /* 0x0000000400087c02 */ /* 0x002fe20008000f00 */
[----:B---3--:R-:W-:-:S04]  /*24e0*/  FADD R9, -R2, R9 ;  /* 0x0000000902097221 */ /* 0x008fc80000000100 */
[----:B--2---:R-:W-:Y:S01]  /*24f0*/  FMUL R10, R9, 1.4426950216293334961 ;  /* 0x3fb8aa3b090a7820 */ /* 0x004fe20000400000 */
[----:B------:R-:W-:-:S04]  /*2500*/  MOV R9, UR5 ;  /* 0x0000000500097c02 */ /* 0x000fc80008000f00 */
[----:B------:R-:W-:Y:S01]  /*2510*/  FSETP.GEU.AND P0, PT, R10, -126, PT ;  /* 0xc2fc00000a00780b */ /* 0x000fe20003f0e000 */
[----:B------:R-:W-:-:S12]  /*2520*/  IMAD.WIDE R8, R3, 0x4, R8 ;  /* 0x0000000403087825 */ /* 0x000fd800078e0208 */
[----:B------:R-:W-:-:S04]  /*2530*/  @!P0 FMUL R10, R10, 0.5 ;  /* 0x3f0000000a0a8820 */ /* 0x000fc80000400000 */
[----:B------:R-:W0:Y:S02]  /*2540*/  MUFU.EX2 R11, R10 ;  /* 0x0000000a000b7308 */ /* 0x000e240000000800 */
[----:B0-----:R-:W-:-:S04]  /*2550*/  @!P0 FMUL R11, R11, R11 ;  /* 0x0000000b0b0b8220 */ /* 0x001fc80000400000 */
[----:B------:R-:W-:-:S05]  /*2560*/  FMUL R11, R6, R11 ;  /* 0x0000000b060b7220 */ /* 0x000fca0000400000 */
[----:B------:R0:W-:Y:S04]  /*2570*/  STG.E desc[UR12][R8.64+-0x2000], R11 ;  /* 0xffe0000b08007986 */ /* 0x0001e8000c10190c */
[----:B------:R-:W2:Y:S02]  /*2580*/  LDG.E R13, desc[UR12][R4.64+-0x1000] ;  /* 0xfff0000c040d7981 */ /* 0x000ea4000c1e1900 */
[----:B--2---:R-:W-:-:S04]  /*2590*/  FADD R13, -R2, R13 ;  /* 0x0000000d020d7221 */ /* 0x004fc80000000100 */
[----:B------:R-:W-:-:S05]  /*25a0*/  FMUL R13, R13, 1.4426950216293334961 ;  /* 0x3fb8aa3b0d0d7820 */ /* 0x000fca0000400000 */
[----:B------:R-:W-:-:S13]  /*25b0*/  FSETP.GEU.AND P0, PT, R13, -126, PT ;  /* 0xc2fc00000d00780b */ /* 0x000fda0003f0e000 */
[----:B------:R-:W-:-:S04]  /*25c0*/  @!P0 FMUL R13, R13, 0.5 ;  /* 0x3f0000000d0d8820 */ /* 0x000fc80000400000 */
[----:B------:R-:W1:Y:S02]  /*25d0*/  MUFU.EX2 R15, R13 ;  /* 0x0000000d000f7308 */ /* 0x000e640000000800 */
[----:B-1----:R-:W-:-:S04]  /*25e0*/  @!P0 FMUL R15, R15, R15 ;  /* 0x0000000f0f0f8220 */ /* 0x002fc80000400000 */
[----:B------:R-:W-:-:S05]  /*25f0*/  FMUL R15, R6, R15 ;  /* 0x0000000f060f7220 */ /* 0x000fca0000400000 */
[----:B------:R1:W-:Y:S04]  /*2600*/  STG.E desc[UR12][R8.64+-0x1000], R15 ;  /* 0xfff0000f08007986 */ /* 0x0003e8000c10190c */
[----:B------:R-:W2:Y:S02]  /*2610*/  LDG.E R17, desc[UR12][R4.64] ;  /* 0x0000000c04117981 */ /* 0x000ea4000c1e1900 */
[----:B--2---:R-:W-:-:S04]  /*2620*/  FADD R17, -R2, R17 ;  /* 0x0000001102117221 */ /* 0x004fc80000000100 */
[----:B------:R-:W-:-:S05]  /*2630*/  FMUL R17, R17, 1.4426950216293334961 ;  /* 0x3fb8aa3b11117820 */ /* 0x000fca0000400000 */
[----:B------:R-:W-:-:S13]  /*2640*/  FSETP.GEU.AND P0, PT, R17, -126, PT ;  /* 0xc2fc00001100780b */ /* 0x000fda0003f0e000 */
[----:B------:R-:W-:-:S04]  /*2650*/  @!P0 FMUL R17, R17, 0.5 ;  /* 0x3f00000011118820 */ /* 0x000fc80000400000 */
[----:B0-----:R-:W0:Y:S02]  /*2660*/  MUFU.EX2 R11, R17 ;  /* 0x00000011000b7308 */ /* 0x001e240000000800 */
[----:B0-----:R-:W-:-:S04]  /*2670*/  @!P0 FMUL R11, R11, R11 ;  /* 0x0000000b0b0b8220 */ /* 0x001fc80000400000 */
[----:B------:R-:W-:-:S05]  /*2680*/  FMUL R11, R6, R11 ;  /* 0x0000000b060b7220 */ /* 0x000fca0000400000 */
[----:B------:R0:W-:Y:S04]  /*2690*/  STG.E desc[UR12][R8.64], R11 ;  /* 0x0000000b08007986 */ /* 0x0001e8000c10190c */
[----:B------:R-:W2:Y:S01]  /*26a0*/  LDG.E R13, desc[UR12][R4.64+0x1000] ;  /* 0x0010000c040d7981 */ /* 0x000ea2000c1e1900 */
[----:B------:R-:W-:Y:S02]  /*26b0*/  IADD3 R0, PT, PT, R0, 0x1000, RZ ;  /* 0x0000100000007810 */ /* 0x000fe40007ffe0ff */
[----:B------:R-:W-:Y:S01]  /*26c0*/  IADD3 R3, PT, PT, R3, 0x1000, RZ ;  /* 0x0000100003037810 */ /* 0x000fe20007ffe0ff */
[----:B--2---:R-:W-:-:S04]  /*26d0*/  FADD R13, -R2, R13 ;  /* 0x0000000d020d7221 */ /* 0x004fc80000000100 */
[----:B------:R-:W-:-:S05]  /*26e0*/  FMUL R13, R13, 1.4426950216293334961 ;  /* 0x3fb8aa3b0d0d7820 */ /* 0x000fca0000400000 */
[----:B------:R-:W-:-:S13]  /*26f0*/  FSETP.GEU.AND P0, PT, R13, -126, PT ;  /* 0xc2fc00000d00780b */ /* 0x000fda0003f0e000 */
[----:B------:R-:W-:-:S04]  /*2700*/  @!P0 FMUL R13, R13, 0.5 ;  /* 0x3f0000000d0d8820 */ /* 0x000fc80000400000 */
[----:B-1----:R-:W1:Y:S02]  /*2710*/  MUFU.EX2 R15, R13 ;  /* 0x0000000d000f7308 */ /* 0x002e640000000800 */
[----:B-1----:R-:W-:Y:S01]  /*2720*/  @!P0 FMUL R15, R15, R15 ;  /* 0x0000000f0f0f8220 */ /* 0x002fe20000400000 */
[----:B------:R-:W-:-:S03]  /*2730*/  ISETP.GE.AND P0, PT, R0, R7, PT ;  /* 0x000000070000720c */ /* 0x000fc60003f06270 */
[----:B------:R-:W-:-:S05]  /*2740*/  FMUL R15, R6, R15 ;  /* 0x0000000f060f7220 */ /* 0x000fca0000400000 */
[----:B------:R0:W-:Y:S05]  /*2750*/  STG.E desc[UR12][R8.64+0x1000], R15 ;  /* 0x0010000f08007986 */ /* 0x0001ea000c10190c */
[----:B------:R-:W-:Y:S05]  /*2760*/  @!P0 BRA `(.L_x_23) ;  /* 0xfffffffc00488947 */ /* 0x000fea000383ffff */
[----:B------:R-:W-:Y:S05]  /*2770*/  EXIT ;  /* 0x000000000000794d */ /* 0x000fea0003800000 */
.L_x_24:
[----:B------:R-:W-:-:S00]  /*2780*/  BRA `(.L_x_24) ;  /* 0xfffffffc00fc7947 */ /* 0x000fc0000383ffff */
[----:B------:R-:W-:-:S00]  /*2790*/  NOP ;  /* 0x0000000000007918 */ /* 0x000fc00000000000 */
        /* <DEDUP_REMOVED lines=14> */
.L_x_391:


//--------------------- .text._Z24softmax_one_warp_two_rowPfS_ii --------------------------
	.section	.text._Z24softmax_one_warp_two_rowPfS_ii,"ax",@progbits
	.align	128
        .global         _Z24softmax_one_warp_two_rowPfS_ii
        .type           _Z24softmax_one_warp_two_rowPfS_ii,@function
        .size           _Z24softmax_one_warp_two_rowPfS_ii,(.L_x_385 - _Z24softmax_one_warp_two_rowPfS_ii)
        .other          _Z24softmax_one_warp_two_rowPfS_ii,@"STO_CUDA_ENTRY STV_DEFAULT"
_Z24softmax_one_warp_two_rowPfS_ii:
.text._Z24softmax_one_warp_two_rowPfS_ii:
[----:B------:R-:W-:Y:S01]  /*0000*/  LDC R1, c[0x0][0x37c] ;  /* 0x0000df00ff017b82 */ /* 0x000fe20000000800 */
[----:B------:R-:W0:Y:S01]  /*0010*/  S2R R0, SR_TID.X ;  /* 0x0000000000007919 */ /* 0x000e220000002100 */
[----:B------:R-:W1:Y:S01]  /*0020*/  LDCU UR4, c[0x0][0x394] ;  /* 0x00007280ff0477ac */ /* 0x000e620008000800 */
[----:B------:R-:W-:Y:S01]  /*0030*/  BSSY.RECONVERGENT B0, `(.L_x_25) ;  /* 0x0000070000007945 */ /* 0x000fe20003800200 */
[----:B------:R-:W-:Y:S01]  /*0040*/  MOV R10, 0xff7fffff ;  /* 0xff7fffff000a7802 */ /* 0x000fe20000000f00 */
[----:B------:R-:W2:Y:S01]  /*0050*/  S2R R7, SR_CTAID.X ;  /* 0x0000000000077919 */ /* 0x000ea20000002500 */
[----:B------:R-:W3:Y:S01]  /*0060*/  LDCU.64 UR12, c[0x0][0x358] ;  /* 0x00006b00ff0c77ac */ /* 0x000ee20008000a00 */
[----:B0-----:R-:W-:Y:S02]  /*0070*/  LOP3.LUT R6, R0, 0xf, RZ, 0xc0, !PT ;  /* 0x0000000f00067812 */ /* 0x001fe400078ec0ff */
[----:B------:R-:W-:Y:S02]  /*0080*/  SHF.R.U32.HI R0, RZ, 0x4, R0 ;  /* 0x00000004ff007819 */ /* 0x000fe40000011600 */
[----:B-1----:R-:W-:-:S13]  /*0090*/  ISETP.GE.AND P0, PT, R6, UR4, PT ;  /* 0x0000000406007c0c */ /* 0x002fda000bf06270 */
[----:B--23--:R-:W-:Y:S05]  /*00a0*/  @P0 BRA `(.L_x_26) ;  /* 0x0000000400a00947 */ /* 0x00cfea0003800000 */
[----:B------:R-:W-:Y:S01]  /*00b0*/  LOP3.LUT R2, RZ, R6, RZ, 0x33, !PT ;  /* 0x00000006ff027212 */ /* 0x000fe200078e33ff */
[----:B------:R-:W-:Y:S01]  /*00c0*/  BSSY.RECONVERGENT B1, `(.L_x_27) ;  /* 0x0000030000017945 */ /* 0x000fe20003800200 */
[----:B------:R-:W-:Y:S02]  /*00d0*/  LEA R9, R7, R0, 0x1 ;  /* 0x0000000007097211 */ /* 0x000fe400078e08ff */
[----:B------:R-:W-:Y:S02]  /*00e0*/  IADD3 R2, PT, PT, R2, UR4, RZ ;  /* 0x0000000402027c10 */ /* 0x000fe4000fffe0ff */
[----:B------:R-:W-:Y:S02]  /*00f0*/  MOV R10, 0xff7fffff ;  /* 0xff7fffff000a7802 */ /* 0x000fe40000000f00 */
[C---:B------:R-:W-:Y:S02]  /*0100*/  ISETP.GE.U32.AND P0, PT, R2.reuse, 0xf0, PT ;  /* 0x000000f00200780c */ /* 0x040fe40003f06070 */
[----:B------:R-:W-:-:S02]  /*0110*/  LEA.HI R11, R2, 0x1, RZ, 0x1c ;  /* 0x00000001020b7811 */ /* 0x000fc400078fe0ff */
[----:B------:R-:W-:Y:S02]  /*0120*/  MOV R8, R6 ;  /* 0x0000000600087202 */ /* 0x000fe40000000f00 */
        /* <DEDUP_REMOVED lines=11> */
.L_x_29:
        /* <DEDUP_REMOVED lines=11> */
[----:B------:R-:W5:Y:S01]  /*0290*/  LDG.E R26, desc[UR12][R4.64+0x1c0] ;  /* 0x0001c00c041a7981 */ /* 0x000f62000c1e1900 */
[----:B--2---:R-:W-:-:S03]  /*02a0*/  FMNMX3 R20, R10, R21, R20, !PT ;  /* 0x000000150a147276 */ /* 0x004fc60007800014 */
[----:B------:R-:W2:Y:S04]  /*02b0*/  LDG.E R21, desc[UR12][R4.64+0x80] ;  /* 0x0000800c04157981 */ /* 0x000ea8000c1e1900 */
[----:B------:R-:W2:Y:S01]  /*02c0*/  LDG.E R10, desc[UR12][R4.64+0xc0] ;  /* 0x0000c00c040a7981 */ /* 0x000ea2000c1e1900 */
[----:B---3--:R-:W-:-:S03]  /*02d0*/  FMNMX3 R25, R20, R23, R22, !PT ;  /* 0x0000001714197276 */ /* 0x008fc60007800016 */
[----:B------:R-:W3:Y:S04]  /*02e0*/  LDG.E R23, desc[UR12][R4.64+0x100] ;  /* 0x0001000c04177981 */ /* 0x000ee8000c1e1900 */
[----:B------:R-:W3:Y:S04]  /*02f0*/  LDG.E R22, desc[UR12][R4.64+0x140] ;  /* 0x0001400c04167981 */ /* 0x000ee8000c1e1900 */
[----:B------:R-:W3:Y:S01]  /*0300*/  LDG.E R20, desc[UR12][R4.64+0x180] ;  /* 0x0001800c04147981 */ /* 0x000ee2000c1e1900 */
[----:B----4-:R-:W-:Y:S02]  /*0310*/  FMNMX3 R14, R25, R14, R15, !PT ;  /* 0x0000000e190e7276 */ /* 0x010fe4000780000f */
[----:B------:R-:W-:-:S02]  /*0320*/  IADD3 R12, PT, PT, R12, 0x10, RZ ;  /* 0x000000100c0c7810 */ /* 0x000fc40007ffe0ff */
[----:B-----5:R-:W-:Y:S02]  /*0330*/  FMNMX3 R14, R14, R16, R17, !PT ;  /* 0x000000100e0e7276 */ /* 0x020fe40007800011 */
[----:B------:R-:W-:Y:S02]  /*0340*/  ISETP.NE.AND P0, PT, R12, RZ, PT ;  /* 0x000000ff0c00720c */ /* 0x000fe40003f05270 */
[----:B------:R-:W-:Y:S02]  /*0350*/  FMNMX3 R14, R14, R18, R19, !PT ;  /* 0x000000120e0e7276 */ /* 0x000fe40007800013 */
[----:B------:R-:W-:Y:S02]  /*0360*/  IADD3 R8, PT, PT, R8, 0x100, RZ ;  /* 0x0000010008087810 */ /* 0x000fe40007ffe0ff */
[----:B------:R-:W-:Y:S02]  /*0370*/  IADD3 R13, PT, PT, R13, 0x100, RZ ;  /* 0x000001000d0d7810 */ /* 0x000fe40007ffe0ff */
[----:B--2---:R-:W-:-:S04]  /*0380*/  FMNMX3 R10, R14, R21, R10, !PT ;  /* 0x000000150e0a7276 */ /* 0x004fc8000780000a */
[----:B---3--:R-:W-:-:S04]  /*0390*/  FMNMX3 R23, R10, R23, R22, !PT ;  /* 0x000000170a177276 */ /* 0x008fc80007800016 */
[----:B------:R-:W-:Y:S01]  /*03a0*/  FMNMX3 R10, R23, R20, R26, !PT ;  /* 0x00000014170a7276 */ /* 0x000fe2000780001a */
[----:B------:R-:W-:Y:S06]  /*03b0*/  @P0 BRA `(.L_x_29) ;  /* 0xfffffffc00880947 */ /* 0x000fec000383ffff */
.L_x_28:
[----:B------:R-:W-:Y:S05]  /*03c0*/  BSYNC.RECONVERGENT B1 ;  /* 0x0000000000017941 */ /* 0x000fea0003800200 */
.L_x_27:
[----:B------:R-:W-:Y:S05]  /*03d0*/  @!P1 BRA `(.L_x_26) ;  /* 0x0000000000d49947 */ /* 0x000fea0003800000 */
[----:B------:R-:W-:Y:S01]  /*03e0*/  ISETP.GE.U32.AND P0, PT, R24, 0x8, PT ;  /* 0x000000081800780c */ /* 0x000fe20003f06070 */
[----:B------:R-:W-:Y:S01]  /*03f0*/  BSSY.RECONVERGENT B1, `(.L_x_30) ;  /* 0x0000015000017945 */ /* 0x000fe20003800200 */
[----:B------:R-:W-:-:S04]  /*0400*/  LOP3.LUT R18, R11, 0x7, RZ, 0xc0, !PT ;  /* 0x000000070b127812 */ /* 0x000fc800078ec0ff */
[----:B------:R-:W-:-:S07]  /*0410*/  ISETP.NE.AND P1, PT, R18, RZ, PT ;  /* 0x000000ff1200720c */ /* 0x000fce0003f25270 */
[----:B------:R-:W-:Y:S06]  /*0420*/  @!P0 BRA `(.L_x_31) ;  /* 0x0000000000448947 */ /* 0x000fec0003800000 */
[----:B------:R-:W0:Y:S01]  /*0430*/  LDC.64 R2, c[0x0][0x380] ;  /* 0x0000e000ff027b82 */ /* 0x000e220000000a00 */
[----:B------:R-:W1:Y:S02]  /*0440*/  LDCU UR5, c[0x0][0x394] ;  /* 0x00007280ff0577ac */ /* 0x000e640008000800 */
[----:B-1----:R-:W-:-:S04]  /*0450*/  IMAD R5, R9, UR5, R8 ;  /* 0x0000000509057c24 */ /* 0x002fc8000f8e0208 */
        /* <DEDUP_REMOVED lines=14> */
.L_x_31:
[----:B------:R-:W-:Y:S05]  /*0540*/  BSYNC.RECONVERGENT B1 ;  /* 0x0000000000017941 */ /* 0x000fea0003800200 */
.L_x_30:
        /* <DEDUP_REMOVED lines=17> */
.L_x_33:
[----:B------:R-:W-:Y:S05]  /*0660*/  BSYNC.RECONVERGENT B1 ;  /* 0x0000000000017941 */ /* 0x000fea0003800200 */
.L_x_32:
[----:B------:R-:W-:Y:S05]  /*0670*/  @!P1 BRA `(.L_x_26) ;  /* 0x00000000002c9947 */ /* 0x000fea0003800000 */
[----:B------:R-:W0:Y:S01]  /*0680*/  LDC.64 R4, c[0x0][0x380] ;  /* 0x0000e000ff047b82 */ /* 0x000e220000000a00 */
[----:B------:R-:W1:Y:S01]  /*0690*/  LDCU UR5, c[0x0][0x394] ;  /* 0x00007280ff0577ac */ /* 0x000e620008000800 */
[----:B------:R-:W-:Y:S01]  /*06a0*/  IADD3 R11, PT, PT, -R11, RZ, RZ ;  /* 0x000000ff0b0b7210 */ /* 0x000fe20007ffe1ff */
[----:B-1----:R-:W-:-:S07]  /*06b0*/  IMAD R9, R9, UR5, R8 ;  /* 0x0000000509097c24 */ /* 0x002fce000f8e0208 */
.L_x_34:
[----:B0-----:R-:W-:-:S06]  /*06c0*/  IMAD.WIDE R2, R9, 0x4, R4 ;  /* 0x0000000409027825 */ /* 0x001fcc00078e0204 */
[----:B------:R-:W2:Y:S01]  /*06d0*/  LDG.E R3, desc[UR12][R2.64] ;  /* 0x0000000c02037981 */ /* 0x000ea2000c1e1900 */
[----:B------:R-:W-:Y:S02]  /*06e0*/  IADD3 R11, PT, PT, R11, 0x1, RZ ;  /* 0x000000010b0b7810 */ /* 0x000fe40007ffe0ff */
[----:B------:R-:W-:Y:S02]  /*06f0*/  IADD3 R9, PT, PT, R9, 0x10, RZ ;  /* 0x0000001009097810 */ /* 0x000fe40007ffe0ff */
[----:B------:R-:W-:Y:S02]  /*0700*/  ISETP.NE.AND P0, PT, R11, RZ, PT ;  /* 0x000000ff0b00720c */ /* 0x000fe40003f05270 */
[----:B--2---:R-:W-:-:S11]  /*0710*/  FMNMX R10, R3, R10, !PT ;  /* 0x0000000a030a7209 */ /* 0x004fd60007800000 */
[----:B------:R-:W-:Y:S05]  /*0720*/  @P0 BRA `(.L_x_34) ;  /* 0xfffffffc00e40947 */ /* 0x000fea000383ffff */
.L_x_26:
[----:B------:R-:W-:Y:S05]  /*0730*/  BSYNC.RECONVERGENT B0 ;  /* 0x0000000000007941 */ /* 0x000fea0003800200 */
.L_x_25:
[----:B------:R-:W-:Y:S01]  /*0740*/  MOV R9, 0xffff ;  /* 0x0000ffff00097802 */ /* 0x000fe20000000f00 */
[----:B------:R-:W0:Y:S01]  /*0750*/  S2UR UR5, SR_CgaCtaId ;  /* 0x00000000000579c3 */ /* 0x000e220000008800 */
[----:B------:R-:W1:Y:S01]  /*0760*/  LDCU UR6, c[0x0][0x394] ;  /* 0x00007280ff0677ac */ /* 0x000e620008000800 */
[----:B------:R-:W-:Y:S01]  /*0770*/  ISETP.NE.AND P0, PT, R6, RZ, PT ;  /* 0x000000ff0600720c */ /* 0x000fe20003f05270 */
[----:B------:R-:W-:Y:S01]  /*0780*/  BSSY.RECONVERGENT B0, `(.L_x_35) ;  /* 0x0000136000007945 */ /* 0x000fe20003800200 */
[----:B------:R-:W2:Y:S01]  /*0790*/  SHFL.DOWN PT, R3, R10, 0x8, 0x101f ;  /* 0x09101f000a037f89 */ /* 0x000ea200000e0000 */
[----:B------:R-:W-:Y:S01]  /*07a0*/  UMOV UR4, 0x400 ;  /* 0x0000040000047882 */ /* 0x000fe20000000000 */
[----:B------:R-:W-:Y:S01]  /*07b0*/  HFMA2 R17, -RZ, RZ, 0, 0 ;  /* 0x00000000ff117431 */ /* 0x000fe200000001ff */
[----:B0-----:R-:W-:Y:S01]  /*07c0*/  ULEA UR4, UR5, UR4, 0x18 ;  /* 0x0000000405047291 */ /* 0x001fe2000f8ec0ff */
[----:B--2---:R-:W-:-:S05]  /*07d0*/  FMNMX R3, R3, R10, !PT ;  /* 0x0000000a03037209 */ /* 0x004fca0007800000 */
[----:B------:R-:W-:Y:S01]  /*07e0*/  LEA R8, R0, UR4, 0x2 ;  /* 0x0000000400087c11 */ /* 0x000fe2000f8e10ff */
[----:B------:R-:W0:Y:S02]  /*07f0*/  SHFL.DOWN PT, R2, R3, 0x4, 0x101f ;  /* 0x08901f0003027f89 */ /* 0x000e2400000e0000 */
[----:B0-----:R-:W-:-:S05]  /*0800*/  FMNMX R2, R3, R2, !PT ;  /* 0x0000000203027209 */ /* 0x001fca0007800000 */
[----:B------:R-:W0:Y:S02]  /*0810*/  SHFL.DOWN PT, R5, R2, 0x2, 0x101f ;  /* 0x08501f0002057f89 */ /* 0x000e2400000e0000 */
[----:B0-----:R-:W-:-:S05]  /*0820*/  FMNMX R5, R2, R5, !PT ;  /* 0x0000000502057209 */ /* 0x001fca0007800000 */
[----:B------:R-:W0:Y:S02]  /*0830*/  SHFL.DOWN PT, R4, R5, 0x1, 0x101f ;  /* 0x08301f0005047f89 */ /* 0x000e2400000e0000 */
[----:B0-----:R-:W-:-:S05]  /*0840*/  FMNMX R11, R5, R4, !PT ;  /* 0x00000004050b7209 */ /* 0x001fca0007800000 */
[----:B------:R0:W-:Y:S01]  /*0850*/  @!P0 STS [R8], R11 ;  /* 0x0000000b08008388 */ /* 0x0001e20000000800 */
[----:B------:R-:W-:Y:S01]  /*0860*/  BAR.SYNC.DEFER_BLOCKING 0x0 ;  /* 0x0000000000007b1d */ /* 0x000fe20000010000 */
[----:B-1----:R-:W-:-:S13]  /*0870*/  ISETP.GE.AND P0, PT, R6, UR6, PT ;  /* 0x0000000606007c0c */ /* 0x002fda000bf06270 */
[----:B0-----:R-:W-:Y:S05]  /*0880*/  @P0 BRA `(.L_x_36) ;  /* 0x0000001000940947 */ /* 0x001fea0003800000 */
[----:B------:R0:W1:Y:S01]  /*0890*/  LDS R10, [R8] ;  /* 0x00000000080a7984 */ /* 0x0000620000000800 */
[----:B------:R-:W-:Y:S01]  /*08a0*/  LOP3.LUT R2, RZ, R6, RZ, 0x33, !PT ;  /* 0x00000006ff027212 */ /* 0x000fe200078e33ff */
[----:B------:R-:W-:Y:S01]  /*08b0*/  BSSY.RECONVERGENT B1, `(.L_x_37) ;  /* 0x0000098000017945 */ /* 0x000fe20003800200 */
[----:B------:R-:W-:Y:S02]  /*08c0*/  LEA R13, R7, R0, 0x1 ;  /* 0x00000000070d7211 */ /* 0x000fe400078e08ff */
[----:B------:R-:W-:Y:S02]  /*08d0*/  IADD3 R2, PT, PT, R2, UR6, RZ ;  /* 0x0000000602027c10 */ /* 0x000fe4000fffe0ff */
[----:B------:R-:W-:Y:S02]  /*08e0*/  MOV R17, RZ ;  /* 0x000000ff00117202 */ /* 0x000fe40000000f00 */
[C---:B------:R-:W-:Y:S02]  /*08f0*/  ISETP.GE.U32.AND P1, PT, R2.reuse, 0xf0, PT ;  /* 0x000000f00200780c */ /* 0x040fe40003f26070 */
[----:B------:R-:W-:-:S02]  /*0900*/  LEA.HI R11, R2, 0x1, RZ, 0x1c ;  /* 0x00000001020b7811 */ /* 0x000fc400078fe0ff */
[----:B------:R-:W-:Y:S02]  /*0910*/  MOV R14, R6 ;  /* 0x00000006000e7202 */ /* 0x000fe40000000f00 */
[----:B------:R-:W-:-:S04]  /*0920*/  LOP3.LUT R12, R11, 0xf, RZ, 0xc0, !PT ;  /* 0x0000000f0b0c7812 */ /* 0x000fc800078ec0ff */
[----:B------:R-:W-:-:S03]  /*0930*/  ISETP.NE.AND P0, PT, R12, RZ, PT ;  /* 0x000000ff0c00720c */ /* 0x000fc60003f05270 */
[----:B0-----:R-:W-:Y:S10]  /*0940*/  @!P1 BRA `(.L_x_38) ;  /* 0x0000000800389947 */ /* 0x001ff40003800000 */
        /* <DEDUP_REMOVED lines=8> */
.L_x_39:
        /* <DEDUP_REMOVED lines=19> */
[----:B-----5:R-:W-:Y:S01]  /*0b00*/  FADD R19, -R10, R19 ;  /* 0x000000130a137221 */ /* 0x020fe20000000100 */
[----:B------:R-:W-:Y:S01]  /*0b10*/  FSETP.GEU.AND P3, PT, R16, -126, PT ;  /* 0xc2fc00001000780b */ /* 0x000fe20003f6e000 */
[----:B------:R-:W-:Y:S02]  /*0b20*/  FMUL R29, R29, 1.4426950216293334961 ;  /* 0x3fb8aa3b1d1d7820 */ /* 0x000fe40000400000 */
[----:B------:R-:W-:-:S03]  /*0b30*/  FMUL R26, R19, 1.4426950216293334961 ;  /* 0x3fb8aa3b131a7820 */ /* 0x000fc60000400000 */
[----:B------:R-:W-:Y:S01]  /*0b40*/  FSETP.GEU.AND P4, PT, R29, -126, PT ;  /* 0xc2fc00001d00780b */ /* 0x000fe20003f8e000 */
[----:B------:R-:W-:Y:S01]  /*0b50*/  @!P1 FMUL R21, R21, 0.5 ;  /* 0x3f00000015159820 */ /* 0x000fe20000400000 */
[----:B------:R-:W-:-:S03]  /*0b60*/  FSETP.GEU.AND P5, PT, R26, -126, PT ;  /* 0xc2fc00001a00780b */ /* 0x000fc60003fae000 */
[----:B------:R-:W-:Y:S01]  /*0b70*/  @!P2 FMUL R25, R25, 0.5 ;  /* 0x3f0000001919a820 */ /* 0x000fe20000400000 */
[----:B------:R0:W1:Y:S01]  /*0b80*/  MUFU.EX2 R28, R21 ;  /* 0x00000015001c7308 */ /* 0x0000620000000800 */
[----:B------:R-:W-:-:S07]  /*0b90*/  @!P3 FMUL R16, R16, 0.5 ;  /* 0x3f0000001010b820 */ /* 0x000fce0000400000 */
[----:B------:R-:W2:Y:S01]  /*0ba0*/  MUFU.EX2 R19, R25 ;  /* 0x0000001900137308 */ /* 0x000ea20000000800 */
[----:B------:R-:W-:Y:S01]  /*0bb0*/  @!P4 FMUL R29, R29, 0.5 ;  /* 0x3f0000001d1dc820 */ /* 0x000fe20000400000 */
[----:B------:R-:W-:Y:S01]  /*0bc0*/  @!P5 FMUL R26, R26, 0.5 ;  /* 0x3f0000001a1ad820 */ /* 0x000fe20000400000 */
[----:B0-----:R-:W3:Y:S05]  /*0bd0*/  LDG.E R21, desc[UR12][R4.64+0x40] ;  /* 0x0000400c04157981 */ /* 0x001eea000c1e1900 */
[----:B------:R-:W0:Y:S01]  /*0be0*/  MUFU.EX2 R16, R16 ;  /* 0x0000001000107308 */ /* 0x000e220000000800 */
[----:B-1----:R-:W-:-:S07]  /*0bf0*/  @!P1 FMUL R28, R28, R28 ;  /* 0x0000001c1c1c9220 */ /* 0x002fce0000400000 */
[----:B------:R1:W4:Y:S01]  /*0c00*/  MUFU.EX2 R23, R29 ;  /* 0x0000001d00177308 */ /* 0x0003220000000800 */
[----:B------:R-:W-:Y:S01]  /*0c10*/  FADD R28, R28, R17 ;  /* 0x000000111c1c7221 */ /* 0x000fe20000000000 */
[----:B--2---:R-:W-:Y:S01]  /*0c20*/  @!P2 FMUL R19, R19, R19 ;  /* 0x000000131313a220 */ /* 0x004fe20000400000 */
[----:B------:R-:W2:Y:S05]  /*0c30*/  LDG.E R17, desc[UR12][R4.64+0x80] ;  /* 0x0000800c04117981 */ /* 0x000eaa000c1e1900 */
[----:B------:R-:W5:Y:S01]  /*0c40*/  MUFU.EX2 R25, R26 ;  /* 0x0000001a00197308 */ /* 0x000f620000000800 */
[----:B------:R-:W-:Y:S01]  /*0c50*/  FADD R27, R28, R19 ;  /* 0x000000131c1b7221 */ /* 0x000fe20000000000 */
[----:B0-----:R-:W-:Y:S01]  /*0c60*/  @!P3 FMUL R16, R16, R16 ;  /* 0x000000101010b220 */ /* 0x001fe20000400000 */
[----:B------:R-:W2:Y:S03]  /*0c70*/  LDG.E R19, desc[UR12][R4.64+0xc0] ;  /* 0x0000c00c04137981 */ /* 0x000ea6000c1e1900 */
[----:B------:R-:W-:Y:S01]  /*0c80*/  FADD R16, R27, R16 ;  /* 0x000000101b107221 */ /* 0x000fe20000000000 */
[----:B-1----:R-:W2:Y:S01]  /*0c90*/  LDG.E R29, desc[UR12][R4.64+0x1c0] ;  /* 0x0001c00c041d7981 */ /* 0x002ea2000c1e1900 */
[----:B----4-:R-:W-:-:S03]  /*0ca0*/  @!P4 FMUL R23, R23, R23 ;  /* 0x000000171717c220 */ /* 0x010fc60000400000 */
[----:B------:R-:W4:Y:S01]  /*0cb0*/  LDG.E R27, desc[UR12][R4.64+0x100] ;  /* 0x0001000c041b7981 */ /* 0x000f22000c1e1900 */
[----:B------:R-:W-:-:S03]  /*0cc0*/  FADD R16, R16, R23 ;  /* 0x0000001710107221 */ /* 0x000fc60000000000 */
[----:B------:R-:W4:Y:S01]  /*0cd0*/  LDG.E R23, desc[UR12][R4.64+0x140] ;  /* 0x0001400c04177981 */ /* 0x000f22000c1e1900 */
[----:B-----5:R-:W-:-:S04]  /*0ce0*/  @!P5 FMUL R25, R25, R25 ;  /* 0x000000191919d220 */ /* 0x020fc80000400000 */
[----:B------:R-:W-:Y:S02]  /*0cf0*/  FADD R16, R16, R25 ;  /* 0x0000001910107221 */ /* 0x000fe40000000000 */
[----:B------:R0:W5:Y:S01]  /*0d00*/  LDG.E R25, desc[UR12][R4.64+0x180] ;  /* 0x0001800c04197981 */ /* 0x000162000c1e1900 */
[C---:B------:R-:W-:Y:S01]  /*0d10*/  FADD R18, -R10.reuse, R18 ;  /* 0x000000120a127221 */ /* 0x040fe20000000100 */
[----:B------:R-:W-:-:S03]  /*0d20*/  FADD R20, -R10, R20 ;  /* 0x000000140a147221 */ /* 0x000fc60000000100 */
[----:B------:R-:W-:Y:S01]  /*0d30*/  FMUL R26, R18, 1.4426950216293334961 ;  /* 0x3fb8aa3b121a7820 */ /* 0x000fe20000400000 */
[----:B------:R-:W-:Y:S01]  /*0d40*/  FADD R24, -R10, R24 ;  /* 0x000000180a187221 */ /* 0x000fe20000000100 */
[----:B------:R-:W-:-:S03]  /*0d50*/  FMUL R18, R20, 1.4426950216293334961 ;  /* 0x3fb8aa3b14127820 */ /* 0x000fc60000400000 */
[----:B------:R-:W-:Y:S01]  /*0d60*/  FSETP.GEU.AND P4, PT, R26, -126, PT ;  /* 0xc2fc00001a00780b */ /* 0x000fe20003f8e000 */
[----:B------:R-:W-:Y:S01]  /*0d70*/  FADD R22, -R10, R22 ;  /* 0x000000160a167221 */ /* 0x000fe20000000100 */
[----:B------:R-:W-:Y:S01]  /*0d80*/  FMUL R24, R24, 1.4426950216293334961 ;  /* 0x3fb8aa3b18187820 */ /* 0x000fe20000400000 */
[----:B------:R-:W-:Y:S02]  /*0d90*/  FSETP.GEU.AND P5, PT, R18, -126, PT ;  /* 0xc2fc00001200780b */ /* 0x000fe40003fae000 */
[----:B------:R-:W-:Y:S02]  /*0da0*/  FMUL R22, R22, 1.4426950216293334961 ;  /* 0x3fb8aa3b16167820 */ /* 0x000fe40000400000 */
[----:B------:R-:W-:-:S03]  /*0db0*/  FSETP.GEU.AND P1, PT, R24, -126, PT ;  /* 0xc2fc00001800780b */ /* 0x000fc60003f2e000 */
[----:B------:R-:W-:-:S03]  /*0dc0*/  FSETP.GEU.AND P6, PT, R22, -126, PT ;  /* 0xc2fc00001600780b */ /* 0x000fc60003fce000 */
[----:B------:R-:W-:-:S04]  /*0dd0*/  @!P4 FMUL R26, R26, 0.5 ;  /* 0x3f0000001a1ac820 */ /* 0x000fc80000400000 */
[----:B0-----:R-:W0:Y:S01]  /*0de0*/  MUFU.EX2 R5, R26 ;  /* 0x0000001a00057308 */ /* 0x001e220000000800 */
[----:B------:R-:W-:Y:S02]  /*0df0*/  @!P5 FMUL R18, R18, 0.5 ;  /* 0x3f0000001212d820 */ /* 0x000fe40000400000 */
[----:B------:R-:W-:-:S03]  /*0e00*/  @!P1 FMUL R24, R24, 0.5 ;  /* 0x3f00000018189820 */ /* 0x000fc60000400000 */
[----:B------:R-:W-:Y:S02]  /*0e10*/  @!P6 FMUL R22, R22, 0.5 ;  /* 0x3f0000001616e820 */ /* 0x000fe40000400000 */
[----:B------:R-:W1:Y:S08]  /*0e20*/  MUFU.EX2 R4, R18 ;  /* 0x0000001200047308 */ /* 0x000e700000000800 */
[----:B------:R-:W1:Y:S01]  /*0e30*/  MUFU.EX2 R18, R24 ;  /* 0x0000001800127308 */ /* 0x000e620000000800 */
[----:B0-----:R-:W-:-:S04]  /*0e40*/  @!P4 FMUL R5, R5, R5 ;  /* 0x000000050505c220 */ /* 0x001fc80000400000 */
[----:B------:R-:W-:Y:S01]  /*0e50*/  FADD R5, R16, R5 ;  /* 0x0000000510057221 */ /* 0x000fe20000000000 */
[----:B-1----:R-:W-:Y:S01]  /*0e60*/  @!P5 FMUL R4, R4, R4 ;  /* 0x000000040404d220 */ /* 0x002fe20000400000 */
[----:B------:R-:W-:-:S03]  /*0e70*/  @!P1 FMUL R18, R18, R18 ;  /* 0x0000001212129220 */ /* 0x000fc60000400000 */
[----:B------:R-:W-:Y:S01]  /*0e80*/  FADD R4, R5, R4 ;  /* 0x0000000405047221 */ /* 0x000fe20000000000 */
[----:B------:R-:W-:Y:S02]  /*0e90*/  IADD3 R15, PT, PT, R15, 0x10, RZ ;  /* 0x000000100f0f7810 */ /* 0x000fe40007ffe0ff */
[----:B------:R-:W-:Y:S02]  /*0ea0*/  IADD3 R14, PT, PT, R14, 0x100, RZ ;  /* 0x000001000e0e7810 */ /* 0x000fe40007ffe0ff */
[----:B------:R-:W-:Y:S01]  /*0eb0*/  IADD3 R9, PT, PT, R9, 0x100, RZ ;  /* 0x0000010009097810 */ /* 0x000fe20007ffe0ff */
[----:B---3--:R-:W-:-:S04]  /*0ec0*/  FADD R21, -R10, R21 ;  /* 0x000000150a157221 */ /* 0x008fc80000000100 */
[----:B------:R-:W-:-:S05]  /*0ed0*/  FMUL R20, R21, 1.4426950216293334961 ;  /* 0x3fb8aa3b15147820 */ /* 0x000fca0000400000 */
[----:B------:R-:W-:Y:S01]  /*0ee0*/  FSETP.GEU.AND P2, PT, R20, -126, PT ;  /* 0xc2fc00001400780b */ /* 0x000fe20003f4e000 */
[C---:B--2---:R-:W-:Y:S02]  /*0ef0*/  FADD R21, -R10.reuse, R17 ;  /* 0x000000110a157221 */ /* 0x044fe40000000100 */
[----:B------:R0:W1:Y:S02]  /*0f00*/  MUFU.EX2 R17, R22 ;  /* 0x0000001600117308 */ /* 0x0000640000000800 */
[----:B------:R-:W-:Y:S01]  /*0f10*/  FMUL R21, R21, 1.4426950216293334961 ;  /* 0x3fb8aa3b15157820 */ /* 0x000fe20000400000 */
[----:B------:R-:W-:-:S07]  /*0f20*/  FADD R19, -R10, R19 ;  /* 0x000000130a137221 */ /* 0x000fce0000000100 */
[----:B------:R-:W-:Y:S01]  /*0f30*/  @!P2 FMUL R20, R20, 0.5 ;  /* 0x3f0000001414a820 */ /* 0x000fe20000400000 */
[----:B------:R-:W-:Y:S01]  /*0f40*/  FSETP.GEU.AND P3, PT, R21, -126, PT ;  /* 0xc2fc00001500780b */ /* 0x000fe20003f6e000 */
[----:B------:R-:W-:Y:S01]  /*0f50*/  FMUL R19, R19, 1.4426950216293334961 ;  /* 0x3fb8aa3b13137820 */ /* 0x000fe20000400000 */
[----:B----4-:R-:W-:-:S04]  /*0f60*/  FADD R27, -R10, R27 ;  /* 0x0000001b0a1b7221 */ /* 0x010fc80000000100 */
[----:B------:R-:W-:Y:S01]  /*0f70*/  FSETP.GEU.AND P4, PT, R19, -126, PT ;  /* 0xc2fc00001300780b */ /* 0x000fe20003f8e000 */
[----:B------:R-:W2:Y:S01]  /*0f80*/  MUFU.EX2 R20, R20 ;  /* 0x0000001400147308 */ /* 0x000ea20000000800 */
[----:B0-----:R-:W-:Y:S01]  /*0f90*/  FMUL R22, R27, 1.4426950216293334961 ;  /* 0x3fb8aa3b1b167820 */ /* 0x001fe20000400000 */
[C---:B------:R-:W-:Y:S01]  /*0fa0*/  FADD R23, -R10.reuse, R23 ;  /* 0x000000170a177221 */ /* 0x040fe20000000100 */
[----:B-----5:R-:W-:-:S04]  /*0fb0*/  FADD R25, -R10, R25 ;  /* 0x000000190a197221 */ /* 0x020fc80000000100 */
[----:B------:R-:W-:Y:S01]  /*0fc0*/  FMUL R16, R25, 1.4426950216293334961 ;  /* 0x3fb8aa3b19107820 */ /* 0x000fe20000400000 */
[----:B------:R-:W-:Y:S01]  /*0fd0*/  FMUL R24, R23, 1.4426950216293334961 ;  /* 0x3fb8aa3b17187820 */ /* 0x000fe20000400000 */
[----:B------:R-:W-:-:S03]  /*0fe0*/  FSETP.GEU.AND P5, PT, R22, -126, PT ;  /* 0xc2fc00001600780b */ /* 0x000fc60003fae000 */
[----:B------:R-:W-:Y:S01]  /*0ff0*/  FSETP.GEU.AND P1, PT, R16, -126, PT ;  /* 0xc2fc00001000780b */ /* 0x000fe20003f2e000 */
[----:B-1----:R-:W-:Y:S01]  /*1000*/  @!P6 FMUL R17, R17, R17 ;  /* 0x000000111111e220 */ /* 0x002fe20000400000 */
[----:B------:R-:W-:Y:S01]  /*1010*/  FSETP.GEU.AND P6, PT, R24, -126, PT ;  /* 0xc2fc00001800780b */ /* 0x000fe20003fce000 */
[----:B------:R-:W-:Y:S01]  /*1020*/  @!P3 FMUL R21, R21, 0.5 ;  /* 0x3f0000001515b820 */ /* 0x000fe20000400000 */
[----:B------:R-:W-:Y:S01]  /*1030*/  FADD R29, -R10, R29 ;  /* 0x0000001d0a1d7221 */ /* 0x000fe20000000100 */
[----:B------:R-:W-:-:S03]  /*1040*/  @!P4 FMUL R19, R19, 0.5 ;  /* 0x3f0000001313c820 */ /* 0x000fc60000400000 */
[----:B------:R-:W-:Y:S01]  /*1050*/  FMUL R23, R29, 1.4426950216293334961 ;  /* 0x3fb8aa3b1d177820 */ /* 0x000fe20000400000 */
[----:B------:R-:W0:Y:S01]  /*1060*/  MUFU.EX2 R21, R21 ;  /* 0x0000001500157308 */ /* 0x000e220000000800 */
[----:B------:R-:W-:Y:S01]  /*1070*/  @!P5 FMUL R22, R22, 0.5 ;  /* 0x3f0000001616d820 */ /* 0x000fe20000400000 */
[----:B--2---:R-:W-:Y:S02]  /*1080*/  @!P2 FMUL R20, R20, R20 ;  /* 0x000000141414a220 */ /* 0x004fe40000400000 */
[----:B------:R-:W-:Y:S01]  /*1090*/  @!P1 FMUL R16, R16, 0.5 ;  /* 0x3f00000010109820 */ /* 0x000fe20000400000 */
[----:B------:R-:W-:Y:S01]  /*10a0*/  FSETP.GEU.AND P2, PT, R23, -126, PT ;  /* 0xc2fc00001700780b */ /* 0x000fe20003f4e000 */
[----:B------:R-:W-:Y:S02]  /*10b0*/  @!P6 FMUL R24, R24, 0.5 ;  /* 0x3f0000001818e820 */ /* 0x000fe40000400000 */
[----:B------:R-:W1:Y:S01]  /*10c0*/  MUFU.EX2 R19, R19 ;  /* 0x0000001300137308 */ /* 0x000e620000000800 */
[----:B------:R-:W-:-:S07]  /*10d0*/  FADD R17, R4, R17 ;  /* 0x0000001104117221 */ /* 0x000fce0000000000 */
[----:B------:R-:W2:Y:S01]  /*10e0*/  MUFU.EX2 R22, R22 ;  /* 0x0000001600167308 */ /* 0x000ea20000000800 */
[----:B------:R-:W-:-:S07]  /*10f0*/  FADD R17, R17, R18 ;  /* 0x0000001211117221 */ /* 0x000fce0000000000 */
[----:B------:R-:W3:Y:S01]  /*1100*/  MUFU.EX2 R16, R16 ;  /* 0x0000001000107308 */ /* 0x000ee20000000800 */
[----:B------:R-:W-:Y:S01]  /*1110*/  @!P2 FMUL R23, R23, 0.5 ;  /* 0x3f0000001717a820 */ /* 0x000fe20000400000 */
[----:B------:R-:W-:Y:S01]  /*1120*/  FADD R20, R17, R20 ;  /* 0x0000001411147221 */ /* 0x000fe20000000000 */
[----:B0-----:R-:W-:-:S05]  /*1130*/  @!P3 FMUL R21, R21, R21 ;  /* 0x000000151515b220 */ /* 0x001fca0000400000 */
[----:B------:R-:W0:Y:S01]  /*1140*/  MUFU.EX2 R24, R24 ;  /* 0x0000001800187308 */ /* 0x000e220000000800 */
[----:B------:R-:W-:Y:S01]  /*1150*/  FADD R20, R20, R21 ;  /* 0x0000001514147221 */ /* 0x000fe20000000000 */
[----:B-1----:R-:W-:Y:S01]  /*1160*/  @!P4 FMUL R19, R19, R19 ;  /* 0x000000131313c220 */ /* 0x002fe20000400000 */
[----:B--2---:R-:W-:-:S05]  /*1170*/  @!P5 FMUL R22, R22, R22 ;  /* 0x000000161616d220 */ /* 0x004fca0000400000 */
[----:B------:R-:W1:Y:S01]  /*1180*/  MUFU.EX2 R4, R23 ;  /* 0x0000001700047308 */ /* 0x000e620000000800 */
[----:B------:R-:W-:Y:S01]  /*1190*/  FADD R19, R20, R19 ;  /* 0x0000001314137221 */ /* 0x000fe20000000000 */
[----:B---3--:R-:W-:Y:S01]  /*11a0*/  @!P1 FMUL R16, R16, R16 ;  /* 0x0000001010109220 */ /* 0x008fe20000400000 */
[----:B------:R-:W-:Y:S02]  /*11b0*/  ISETP.NE.AND P1, PT, R15, RZ, PT ;  /* 0x000000ff0f00720c */ /* 0x000fe40003f25270 */
[----:B------:R-:W-:Y:S01]  /*11c0*/  FADD R19, R19, R22 ;  /* 0x0000001613137221 */ /* 0x000fe20000000000 */
[----:B0-----:R-:W-:-:S04]  /*11d0*/  @!P6 FMUL R24, R24, R24 ;  /* 0x000000181818e220 */ /* 0x001fc80000400000 */
[----:B------:R-:W-:Y:S01]  /*11e0*/  FADD R19, R19, R24 ;  /* 0x0000001813137221 */ /* 0x000fe20000000000 */
[----:B-1----:R-:W-:-:S03]  /*11f0*/  @!P2 FMUL R4, R4, R4 ;  /* 0x000000040404a220 */ /* 0x002fc60000400000 */
[----:B------:R-:W-:-:S04]  /*1200*/  FADD R19, R19, R16 ;  /* 0x0000001013137221 */ /* 0x000fc80000000000 */
[----:B------:R-:W-:Y:S01]  /*1210*/  FADD R17, R19, R4 ;  /* 0x0000000413117221 */ /* 0x000fe20000000000 */
[----:B------:R-:W-:Y:S06]  /*1220*/  @P1 BRA `(.L_x_39) ;  /* 0xfffffff400e81947 */ /* 0x000fec000383ffff */
.L_x_38:
[----:B------:R-:W-:Y:S05]  /*1230*/  BSYNC.RECONVERGENT B1 ;  /* 0x0000000000017941 */ /* 0x000fea0003800200 */
.L_x_37:
[----:B------:R-:W-:Y:S05]  /*1240*/  @!P0 BRA `(.L_x_36) ;  /* 0x0000000800248947 */ /* 0x000fea0003800000 */
[----:B------:R-:W-:Y:S01]  /*1250*/  ISETP.GE.U32.AND P1, PT, R12, 0x8, PT ;  /* 0x000000080c00780c */ /* 0x000fe20003f26070 */
[----:B------:R-:W-:Y:S01]  /*1260*/  BSSY.RECONVERGENT B1, `(.L_x_40) ;  /* 0x0000049000017945 */ /* 0x000fe20003800200 */
[----:B------:R-:W-:-:S04]  /*1270*/  LOP3.LUT R4, R11, 0x7, RZ, 0xc0, !PT ;  /* 0x000000070b047812 */ /* 0x000fc800078ec0ff */
[----:B------:R-:W-:-:S07]  /*1280*/  ISETP.NE.AND P0, PT, R4, RZ, PT ;  /* 0x000000ff0400720c */ /* 0x000fce0003f05270 */
[----:B------:R-:W-:Y:S06]  /*1290*/  @!P1 BRA `(.L_x_41) ;  /* 0x0000000400149947 */ /* 0x000fec0003800000 */
[----:B------:R-:W0:Y:S01]  /*12a0*/  LDC.64 R2, c[0x0][0x380] ;  /* 0x0000e000ff027b82 */ /* 0x000e220000000a00 */
[----:B------:R-:W2:Y:S02]  /*12b0*/  LDCU UR4, c[0x0][0x394] ;  /* 0x00007280ff0477ac */ /* 0x000ea40008000800 */
[----:B--2---:R-:W-:-:S04]  /*12c0*/  IMAD R5, R13, UR4, R14 ;  /* 0x000000040d057c24 */ /* 0x004fc8000f8e020e */
        /* <DEDUP_REMOVED lines=14> */
[----:B------:R-:W-:Y:S01]  /*13b0*/  FSETP.GEU.AND P6, PT, R19, -126, PT ;  /* 0xc2fc00001300780b */ /* 0x000fe20003fce000 */
[----:B------:R-:W-:Y:S01]  /*13c0*/  FMUL R21, R21, 1.4426950216293334961 ;  /* 0x3fb8aa3b15157820 */ /* 0x000fe20000400000 */
[----:B------:R-:W-:Y:S01]  /*13d0*/  FMUL R23, R23, 1.4426950216293334961 ;  /* 0x3fb8aa3b17177820 */ /* 0x000fe20000400000 */
[----:B----4-:R-:W-:-:S03]  /*13e0*/  FADD R25, -R10, R25 ;  /* 0x000000190a197221 */ /* 0x010fc60000000100 */
[----:B------:R-:W-:Y:S01]  /*13f0*/  FSETP.GEU.AND P1, PT, R21, -126, PT ;  /* 0xc2fc00001500780b */ /* 0x000fe20003f2e000 */
[C---:B-----5:R-:W-:Y:S01]  /*1400*/  FADD R27, -R10.reuse, R27 ;  /* 0x0000001b0a1b7221 */ /* 0x060fe20000000100 */
[----:B------:R-:W-:Y:S01]  /*1410*/  FMUL R25, R25, 1.4426950216293334961 ;  /* 0x3fb8aa3b19197820 */ /* 0x000fe20000400000 */
[----:B------:R-:W-:Y:S02]  /*1420*/  FSETP.GEU.AND P2, PT, R23, -126, PT ;  /* 0xc2fc00001700780b */ /* 0x000fe40003f4e000 */
[----:B------:R-:W-:Y:S01]  /*1430*/  FMUL R27, R27, 1.4426950216293334961 ;  /* 0x3fb8aa3b1b1b7820 */ /* 0x000fe20000400000 */
[C---:B------:R-:W-:Y:S01]  /*1440*/  FADD R5, -R10.reuse, R5 ;  /* 0x000000050a057221 */ /* 0x040fe20000000100 */
[----:B------:R-:W-:Y:S01]  /*1450*/  @!P6 FMUL R19, R19, 0.5 ;  /* 0x3f0000001313e820 */ /* 0x000fe20000400000 */
[----:B------:R-:W-:Y:S01]  /*1460*/  FSETP.GEU.AND P3, PT, R25, -126, PT ;  /* 0xc2fc00001900780b */ /* 0x000fe20003f6e000 */
[C---:B------:R-:W-:Y:S01]  /*1470*/  FADD R9, -R10.reuse, R9 ;  /* 0x000000090a097221 */ /* 0x040fe20000000100 */
[----:B------:R-:W-:Y:S01]  /*1480*/  FMUL R5, R5, 1.4426950216293334961 ;  /* 0x3fb8aa3b05057820 */ /* 0x000fe20000400000 */
[----:B0-----:R-:W0:Y:S01]  /*1490*/  MUFU.EX2 R2, R19 ;  /* 0x0000001300027308 */ /* 0x001e220000000800 */
[----:B------:R-:W-:Y:S01]  /*14a0*/  FSETP.GEU.AND P4, PT, R27, -126, PT ;  /* 0xc2fc00001b00780b */ /* 0x000fe20003f8e000 */
[----:B------:R-:W-:Y:S01]  /*14b0*/  @!P1 FMUL R21, R21, 0.5 ;  /* 0x3f00000015159820 */ /* 0x000fe20000400000 */
[----:B------:R-:W-:Y:S01]  /*14c0*/  FMUL R9, R9, 1.4426950216293334961 ;  /* 0x3fb8aa3b09097820 */ /* 0x000fe20000400000 */
[----:B------:R-:W-:Y:S01]  /*14d0*/  FSETP.GEU.AND P5, PT, R5, -126, PT ;  /* 0xc2fc00000500780b */ /* 0x000fe20003fae000 */
[----:B------:R-:W-:Y:S01]  /*14e0*/  @!P2 FMUL R23, R23, 0.5 ;  /* 0x3f0000001717a820 */ /* 0x000fe20000400000 */
[----:B------:R-:W-:-:S02]  /*14f0*/  FADD R15, -R10, R15 ;  /* 0x0000000f0a0f7221 */ /* 0x000fc40000000100 */
[----:B------:R-:W1:Y:S02]  /*1500*/  MUFU.EX2 R3, R21 ;  /* 0x0000001500037308 */ /* 0x000e640000000800 */
[----:B------:R-:W-:Y:S01]  /*1510*/  @!P3 FMUL R25, R25, 0.5 ;  /* 0x3f0000001919b820 */ /* 0x000fe20000400000 */
[----:B------:R-:W-:-:S03]  /*1520*/  FMUL R15, R15, 1.4426950216293334961 ;  /* 0x3fb8aa3b0f0f7820 */ /* 0x000fc60000400000 */
[----:B------:R-:W-:Y:S02]  /*1530*/  @!P4 FMUL R27, R27, 0.5 ;  /* 0x3f0000001b1bc820 */ /* 0x000fe40000400000 */
        /* <DEDUP_REMOVED lines=27> */
.L_x_41:
[----:B------:R-:W-:Y:S05]  /*16f0*/  BSYNC.RECONVERGENT B1 ;  /* 0x0000000000017941 */ /* 0x000fea0003800200 */
.L_x_40:
        /* <DEDUP_REMOVED lines=43> */
.L_x_43:
[----:B------:R-:W-:Y:S05]  /*19b0*/  BSYNC.RECONVERGENT B1 ;  /* 0x0000000000017941 */ /* 0x000fea0003800200 */
.L_x_42:
[----:B------:R-:W-:Y:S05]  /*19c0*/  @!P1 BRA `(.L_x_36) ;  /* 0x0000000000449947 */ /* 0x000fea0003800000 */
[----:B------:R-:W0:Y:S01]  /*19d0*/  LDC.64 R2, c[0x0][0x380] ;  /* 0x0000e000ff027b82 */ /* 0x000e220000000a00 */
[----:B------:R-:W2:Y:S01]  /*19e0*/  LDCU UR4, c[0x0][0x394] ;  /* 0x00007280ff0477ac */ /* 0x000ea20008000800 */
[----:B------:R-:W-:Y:S01]  /*19f0*/  IADD3 R11, PT, PT, -R11, RZ, RZ ;  /* 0x000000ff0b0b7210 */ /* 0x000fe20007ffe1ff */
[----:B--2---:R-:W-:-:S07]  /*1a00*/  IMAD R13, R13, UR4, R14 ;  /* 0x000000040d0d7c24 */ /* 0x004fce000f8e020e */
.L_x_44:
        /* <DEDUP_REMOVED lines=13> */
.L_x_36:
[----:B------:R-:W-:Y:S05]  /*1ae0*/  BSYNC.RECONVERGENT B0 ;  /* 0x0000000000007941 */ /* 0x000fea0003800200 */
.L_x_35:
[----:B------:R-:W-:Y:S01]  /*1af0*/  MOV R9, 0xffff ;  /* 0x0000ffff00097802 */ /* 0x000fe20000000f00 */
[----:B------:R-:W0:Y:S01]  /*1b00*/  S2UR UR5, SR_CgaCtaId ;  /* 0x00000000000579c3 */ /* 0x000e220000008800 */
[----:B------:R-:W-:Y:S01]  /*1b10*/  UMOV UR4, 0x400 ;  /* 0x0000040000047882 */ /* 0x000fe20000000000 */
[C---:B------:R-:W-:Y:S01]  /*1b20*/  ISETP.NE.AND P0, PT, R6.reuse, RZ, PT ;  /* 0x000000ff0600720c */ /* 0x040fe20003f05270 */
[----:B------:R-:W-:Y:S01]  /*1b30*/  UIADD3 UR4, UPT, UPT, UR4, 0x8, URZ ;  /* 0x0000000804047890 */ /* 0x000fe2000fffe0ff */
[----:B------:R-:W2:Y:S01]  /*1b40*/  SHFL.DOWN PT, R2, R17, 0x8, 0x101f ;  /* 0x09101f0011027f89 */ /* 0x000ea200000e0000 */
[----:B------:R-:W3:Y:S02]  /*1b50*/  LDCU UR7, c[0x0][0x394] ;  /* 0x00007280ff0777ac */ /* 0x000ee40008000800 */
[----:B---3--:R-:W-:Y:S01]  /*1b60*/  ISETP.GE.AND P1, PT, R6, UR7, PT ;  /* 0x0000000706007c0c */ /* 0x008fe2000bf26270 */
[----:B0-----:R-:W-:Y:S01]  /*1b70*/  ULEA UR4, UR5, UR4, 0x18 ;  /* 0x0000000405047291 */ /* 0x001fe2000f8ec0ff */
[----:B--2---:R-:W-:-:S05]  /*1b80*/  FADD R2, R2, R17 ;  /* 0x0000001102027221 */ /* 0x004fca0000000000 */
[----:B------:R-:W0:Y:S02]  /*1b90*/  SHFL.DOWN PT, R3, R2, 0x4, 0x101f ;  /* 0x08901f0002037f89 */ /* 0x000e2400000e0000 */
[----:B0-----:R-:W-:-:S05]  /*1ba0*/  FADD R3, R2, R3 ;  /* 0x0000000302037221 */ /* 0x001fca0000000000 */
[----:B------:R-:W0:Y:S02]  /*1bb0*/  SHFL.DOWN PT, R4, R3, 0x2, 0x101f ;  /* 0x08501f0003047f89 */ /* 0x000e2400000e0000 */
[----:B0-----:R-:W-:Y:S01]  /*1bc0*/  FADD R4, R3, R4 ;  /* 0x0000000403047221 */ /* 0x001fe20000000000 */
[----:B------:R-:W-:-:S04]  /*1bd0*/  LEA R3, R0, UR4, 0x2 ;  /* 0x0000000400037c11 */ /* 0x000fc8000f8e10ff */
[----:B------:R-:W0:Y:S02]  /*1be0*/  SHFL.DOWN PT, R5, R4, 0x1, 0x101f ;  /* 0x08301f0004057f89 */ /* 0x000e2400000e0000 */
[----:B0-----:R-:W-:-:S05]  /*1bf0*/  FADD R2, R4, R5 ;  /* 0x0000000504027221 */ /* 0x001fca0000000000 */
[----:B------:R0:W-:Y:S01]  /*1c00*/  @!P0 STS [R3], R2 ;  /* 0x0000000203008388 */ /* 0x0001e20000000800 */
[----:B------:R-:W-:Y:S06]  /*1c10*/  BAR.SYNC.DEFER_BLOCKING 0x0 ;  /* 0x0000000000007b1d */ /* 0x000fec0000010000 */
[----:B------:R-:W-:Y:S05]  /*1c20*/  @P1 EXIT ;  /* 0x000000000000194d */ /* 0x000fea0003800000 */
[----:B0-----:R0:W2:Y:S01]  /*1c30*/  LDS R2, [R8] ;  /* 0x0000000008027984 */ /* 0x0010a20000000800 */
[----:B------:R-:W-:Y:S01]  /*1c40*/  LOP3.LUT R14, RZ, R6, RZ, 0x33, !PT ;  /* 0x00000006ff0e7212 */ /* 0x000fe200078e33ff */
[----:B------:R-:W-:Y:S01]  /*1c50*/  BSSY.RECONVERGENT B0, `(.L_x_45) ;  /* 0x000002a000007945 */ /* 0x000fe20003800200 */
[----:B------:R-:W-:Y:S01]  /*1c60*/  LEA R15, R7, R0, 0x1 ;  /* 0x00000000070f7211 */ /* 0x000fe200078e08ff */
[----:B------:R-:W3:Y:S01]  /*1c70*/  LDS R3, [R3] ;  /* 0x0000000003037984 */ /* 0x000ee20000000800 */
[----:B------:R-:W-:-:S04]  /*1c80*/  IADD3 R14, PT, PT, R14, UR7, RZ ;  /* 0x000000070e0e7c10 */ /* 0x000fc8000fffe0ff */
[----:B------:R-:W-:-:S04]  /*1c90*/  LOP3.LUT R4, R14, 0x30, RZ, 0xc0, !PT ;  /* 0x000000300e047812 */ /* 0x000fc800078ec0ff */
[----:B------:R-:W-:-:S13]  /*1ca0*/  ISETP.NE.AND P0, PT, R4, 0x30, PT ;  /* 0x000000300400780c */ /* 0x000fda0003f05270 */
[----:B0-----:R-:W-:Y:S05]  /*1cb0*/  @!P0 BRA `(.L_x_46) ;  /* 0x00000000008c8947 */ /* 0x001fea0003800000 */
[----:B------:R-:W0:Y:S01]  /*1cc0*/  LDC.64 R4, c[0x0][0x380] ;  /* 0x0000e000ff047b82 */ /* 0x000e220000000a00 */
[----:B------:R-:W-:Y:S01]  /*1cd0*/  LEA.HI R0, R14, 0x1, RZ, 0x1c ;  /* 0x000000010e007811 */ /* 0x000fe200078fe0ff */
[----:B------:R-:W-:-:S03]  /*1ce0*/  IMAD R17, R15, UR7, R6 ;  /* 0x000000070f117c24 */ /* 0x000fc6000f8e0206 */
[C---:B------:R-:W-:Y:S02]  /*1cf0*/  SHF.L.U32 R7, R0.reuse, 0x4, RZ ;  /* 0x0000000400077819 */ /* 0x040fe400000006ff */
[----:B------:R-:W-:Y:S01]  /*1d00*/  LOP3.LUT R0, R0, 0x3, RZ, 0xc0, !PT ;  /* 0x0000000300007812 */ /* 0x000fe200078ec0ff */
[----:B------:R-:W4:Y:S01]  /*1d10*/  LDC.64 R8, c[0x0][0x388] ;  /* 0x0000e200ff087b82 */ /* 0x000f220000000a00 */
[----:B------:R-:W-:Y:S02]  /*1d20*/  LOP3.LUT R6, R6, 0x30, R7, 0xf8, !PT ;  /* 0x0000003006067812 */ /* 0x000fe400078ef807 */
[----:B------:R-:W-:-:S07]  /*1d30*/  IADD3 R16, PT, PT, -R0, RZ, RZ ;  /* 0x000000ff00107210 */ /* 0x000fce0007ffe1ff */
.L_x_49:
[----:B01----:R-:W-:-:S06]  /*1d40*/  IMAD.WIDE R10, R17, 0x4, R4 ;  /* 0x00000004110a7825 */ /* 0x003fcc00078e0204 */
[----:B------:R-:W2:Y:S01]  /*1d50*/  LDG.E R11, desc[UR12][R10.64] ;  /* 0x0000000c0a0b7981 */ /* 0x000ea2000c1e1900 */
[----:B---3--:R-:W0:Y:S01]  /*1d60*/  MUFU.RCP R12, R3 ;  /* 0x00000003000c7308 */ /* 0x008e220000001000 */
[----:B------:R-:W-:Y:S01]  /*1d70*/  IADD3 R16, PT, PT, R16, 0x1, RZ ;  /* 0x0000000110107810 */ /* 0x000fe20007ffe0ff */
[----:B------:R-:W-:Y:S03]  /*1d80*/  BSSY.RECONVERGENT B1, `(.L_x_47) ;  /* 0x0000013000017945 */ /* 0x000fe60003800200 */
[----:B------:R-:W-:Y:S01]  /*1d90*/  ISETP.NE.AND P2, PT, R16, RZ, PT ;  /* 0x000000ff1000720c */ /* 0x000fe20003f45270 */
[----:B0-----:R-:W-:-:S04]  /*1da0*/  FFMA R13, -R3, R12, 1 ;  /* 0x3f800000030d7423 */ /* 0x001fc8000000010c */
[----:B------:R-:W-:Y:S01]  /*1db0*/  FFMA R13, R12, R13, R12 ;  /* 0x0000000d0c0d7223 */ /* 0x000fe2000000000c */
[----:B--2---:R-:W-:-:S04]  /*1dc0*/  FADD R0, -R2, R11 ;  /* 0x0000000b02007221 */ /* 0x004fc80000000100 */
[----:B------:R-:W-:-:S05]  /*1dd0*/  FMUL R7, R0, 1.4426950216293334961 ;  /* 0x3fb8aa3b00077820 */ /* 0x000fca0000400000 */
[----:B------:R-:W-:-:S13]  /*1de0*/  FSETP.GEU.AND P0, PT, R7, -126, PT ;  /* 0xc2fc00000700780b */ /* 0x000fda0003f0e000 */
[----:B------:R-:W-:-:S04]  /*1df0*/  @!P0 FMUL R7, R7, 0.5 ;  /* 0x3f00000007078820 */ /* 0x000fc80000400000 */
[----:B------:R-:W0:Y:S02]  /*1e00*/  MUFU.EX2 R0, R7 ;  /* 0x0000000700007308 */ /* 0x000e240000000800 */
[----:B0-----:R-:W-:-:S06]  /*1e10*/  @!P0 FMUL R0, R0, R0 ;  /* 0x0000000000008220 */ /* 0x001fcc0000400000 */
[----:B------:R-:W0:Y:S01]  /*1e20*/  FCHK P0, R0, R3 ;  /* 0x0000000300007302 */ /* 0x000e220000000000 */
[----:B------:R-:W-:-:S04]  /*1e30*/  FFMA R10, R0, R13, RZ ;  /* 0x0000000d000a7223 */ /* 0x000fc800000000ff */
[----:B------:R-:W-:-:S04]  /*1e40*/  FFMA R11, -R3, R10, R0 ;  /* 0x0000000a030b7223 */ /* 0x000fc80000000100 */
[----:B------:R-:W-:Y:S01]  /*1e50*/  FFMA R13, R13, R11, R10 ;  /* 0x0000000b0d0d7223 */ /* 0x000fe2000000000a */
[----:B----4-:R-:W-:Y:S01]  /*1e60*/  IMAD.WIDE R10, R17, 0x4, R8 ;  /* 0x00000004110a7825 */ /* 0x010fe200078e0208 */
[----:B0-----:R-:W-:Y:S06]  /*1e70*/  @!P0 BRA `(.L_x_48) ;  /* 0x00000000000c8947 */ /* 0x001fec0003800000 */
[----:B------:R-:W-:-:S07]  /*1e80*/  MOV R12, 0x1ea0 ;  /* 0x00001ea0000c7802 */ /* 0x000fce0000000f00 */
[----:B------:R-:W-:Y:S05]  /*1e90*/  CALL.REL.NOINC `($__internal_0_$__cuda_sm3x_div_rn_noftz_f32_slowpath) ;  /* 0x0000000400cc7944 */ /* 0x000fea0003c00000 */
[----:B------:R-:W-:-:S07]  /*1ea0*/  MOV R13, R0 ;  /* 0x00000000000d7202 */ /* 0x000fce0000000f00 */
.L_x_48:
[----:B------:R-:W-:Y:S05]  /*1eb0*/  BSYNC.RECONVERGENT B1 ;  /* 0x0000000000017941 */ /* 0x000fea0003800200 */
.L_x_47:
[----:B------:R0:W-:Y:S01]  /*1ec0*/  STG.E desc[UR12][R10.64], R13 ;  /* 0x0000000d0a007986 */ /* 0x0001e2000c10190c */
[----:B------:R-:W-:Y:S01]  /*1ed0*/  IADD3 R17, PT, PT, R17, 0x10, RZ ;  /* 0x0000001011117810 */ /* 0x000fe20007ffe0ff */
[----:B------:R-:W-:Y:S06]  /*1ee0*/  @P2 BRA `(.L_x_49) ;  /* 0xfffffffc00942947 */ /* 0x000fec000383ffff */
.L_x_46:
[----:B------:R-:W-:Y:S05]  /*1ef0*/  BSYNC.RECONVERGENT B0 ;  /* 0x0000000000007941 */ /* 0x000fea0003800200 */
.L_x_45:
[----:B------:R-:W-:-:S13]  /*1f00*/  ISETP.GE.U32.AND P0, PT, R14, 0x30, PT ;  /* 0x000000300e00780c */ /* 0x000fda0003f06070 */
[----:B------:R-:W-:Y:S05]  /*1f10*/  @!P0 EXIT ;  /* 0x000000000000894d */ /* 0x000fea0003800000 */
[----:B------:R-:W4:Y:S01]  /*1f20*/  LDCU.128 UR8, c[0x0][0x380] ;  /* 0x00007000ff0877ac */ /* 0x000f220008000c00 */
[----:B------:R-:W5:Y:S01]  /*1f30*/  LDCU UR14, c[0x0][0x394] ;  /* 0x00007280ff0e77ac */ /* 0x000f620008000800 */
[----:B------:R-:W0:Y:S01]  /*1f40*/  LDCU UR15, c[0x0][0x394] ;  /* 0x00007280ff0f77ac */ /* 0x000e220008000800 */
[----:B----4-:R-:W-:Y:S02]  /*1f50*/  UIADD3 UR6, UP0, UPT, UR8, 0x80, URZ ;  /* 0x0000008008067890 */ /* 0x010fe4000ff1e0ff */
[----:B------:R-:W-:Y:S01]  /*1f60*/  UIADD3 UR4, UP1, UPT, UR10, 0x80, URZ ;  /* 0x000000800a047890 */ /* 0x000fe2000ff3e0ff */
[----:B-----5:R-:W-:Y:S01]  /*1f70*/  IMAD R15, R15, UR14, R6 ;  /* 0x0000000e0f0f7c24 */ /* 0x020fe2000f8e0206 */
[----:B------:R-:W-:Y:S02]  /*1f80*/  UIADD3.X UR7, UPT, UPT, URZ, UR9, URZ, UP0, !UPT ;  /* 0x00000009ff077290 */ /* 0x000fe400087fe4ff */
[----:B0-----:R-:W-:-:S12]  /*1f90*/  UIADD3.X UR5, UPT, UPT, URZ, UR11, URZ, UP1, !UPT ;  /* 0x0000000bff057290 */ /* 0x001fd80008ffe4ff */
.L_x_58:
[----:B------:R-:W-:Y:S02]  /*1fa0*/  MOV R8, UR6 ;  /* 0x0000000600087c02 */ /* 0x000fe40008000f00 */
[----:B------:R-:W-:-:S03]  /*1fb0*/  MOV R9, UR7 ;  /* 0x0000000700097c02 */ /* 0x000fc60008000f00 */
[----:B------:R-:W-:-:S05]  /*1fc0*/  IMAD.WIDE R8, R15, 0x4, R8 ;  /* 0x000000040f087825 */ /* 0x000fca00078e0208 */
[----:B------:R-:W2:Y:S01]  /*1fd0*/  LDG.E R5, desc[UR12][R8.64+-0x80] ;  /* 0xffff800c08057981 */ /* 0x000ea2000c1e1900 */
[----:B---3--:R-:W0:Y:S01]  /*1fe0*/  MUFU.RCP R0, R3 ;  /* 0x0000000300007308 */ /* 0x008e220000001000 */
[----:B------:R-:W-:Y:S01]  /*1ff0*/  MOV R4, UR4 ;  /* 0x0000000400047c02 */ /* 0x000fe20008000f00 */
[----:B------:R-:W-:Y:S01]  /*2000*/  BSSY.RECONVERGENT B0, `(.L_x_50) ;  /* 0x0000014000007945 */ /* 0x000fe20003800200 */
[----:B--2---:R-:W-:-:S04]  /*2010*/  FADD R5, -R2, R5 ;  /* 0x0000000502057221 */ /* 0x004fc80000000100 */
[----:B------:R-:W-:Y:S01]  /*2020*/  FMUL R7, R5, 1.4426950216293334961 ;  /* 0x3fb8aa3b05077820 */ /* 0x000fe20000400000 */
[----:B0-----:R-:W-:-:S04]  /*2030*/  FFMA R5, -R3, R0, 1 ;  /* 0x3f80000003057423 */ /* 0x001fc80000000100 */
[----:B------:R-:W-:Y:S01]  /*2040*/  FSETP.GEU.AND P0, PT, R7, -126, PT ;  /* 0xc2fc00000700780b */ /* 0x000fe20003f0e000 */
[----:B------:R-:W-:Y:S01]  /*2050*/  FFMA R0, R0, R5, R0 ;  /* 0x0000000500007223 */ /* 0x000fe20000000000 */
[----:B------:R-:W-:-:S03]  /*2060*/  MOV R5, UR5 ;  /* 0x0000000500057c02 */ /* 0x000fc60008000f00 */
[----:B------:R-:W-:-:S08]  /*2070*/  IMAD.WIDE R4, R15, 0x4, R4 ;  /* 0x000000040f047825 */ /* 0x000fd000078e0204 */
[----:B------:R-:W-:-:S04]  /*2080*/  @!P0 FMUL R7, R7, 0.5 ;  /* 0x3f00000007078820 */ /* 0x000fc80000400000 */
[----:B-1----:R-:W0:Y:S02]  /*2090*/  MUFU.EX2 R10, R7 ;  /* 0x00000007000a7308 */ /* 0x002e240000000800 */
[----:B0-----:R-:W-:-:S06]  /*20a0*/  @!P0 FMUL R10, R10, R10 ;  /* 0x0000000a0a0a8220 */ /* 0x001fcc0000400000 */
[----:B------:R-:W0:Y:S01]  /*20b0*/  FCHK P0, R10, R3 ;  /* 0x000000030a007302 */ /* 0x000e220000000000 */
[----:B------:R-:W-:-:S04]  /*20c0*/  FFMA R11, R0, R10, RZ ;  /* 0x0000000a000b7223 */ /* 0x000fc800000000ff */
[----:B------:R-:W-:-:S04]  /*20d0*/  FFMA R12, -R3, R11, R10 ;  /* 0x0000000b030c7223 */ /* 0x000fc8000000010a */
[----:B------:R-:W-:Y:S01]  /*20e0*/  FFMA R11, R0, R12, R11 ;  /* 0x0000000c000b7223 */ /* 0x000fe2000000000b */
[----:B0-----:R-:W-:Y:S06]  /*20f0*/  @!P0 BRA `(.L_x_51) ;  /* 0x0000000000108947 */ /* 0x001fec0003800000 */
[----:B------:R-:W-:Y:S02]  /*2100*/  MOV R0, R10 ;  /* 0x0000000a00007202 */ /* 0x000fe40000000f00 */
[----:B------:R-:W-:-:S07]  /*2110*/  MOV R12, 0x2130 ;  /* 0x00002130000c7802 */ /* 0x000fce0000000f00 */
[----:B------:R-:W-:Y:S05]  /*2120*/  CALL.REL.NOINC `($__internal_0_$__cuda_sm3x_div_rn_noftz_f32_slowpath) ;  /* 0x0000000400287944 */ /* 0x000fea0003c00000 */
[----:B------:R-:W-:-:S07]  /*2130*/  MOV R11, R0 ;  /* 0x00000000000b7202 */ /* 0x000fce0000000f00 */
.L_x_51:
[----:B------:R-:W-:Y:S05]  /*2140*/  BSYNC.RECONVERGENT B0 ;  /* 0x0000000000007941 */ /* 0x000fea0003800200 */
.L_x_50:
[----:B------:R0:W-:Y:S04]  /*2150*/  STG.E desc[UR12][R4.64+-0x80], R11 ;  /* 0xffff800b04007986 */ /* 0x0001e8000c10190c */
[----:B------:R-:W2:Y:S01]  /*2160*/  LDG.E R7, desc[UR12][R8.64+-0x40] ;  /* 0xffffc00c08077981 */ /* 0x000ea2000c1e1900 */
[----:B------:R-:W1:Y:S01]  /*2170*/  MUFU.RCP R0, R3 ;  /* 0x0000000300007308 */ /* 0x000e620000001000 */
[----:B------:R-:W-:Y:S01]  /*2180*/  BSSY.RECONVERGENT B0, `(.L_x_52) ;  /* 0x0000012000007945 */ /* 0x000fe20003800200 */
[----:B-1----:R-:W-:-:S04]  /*2190*/  FFMA R13, -R3, R0, 1 ;  /* 0x3f800000030d7423 */ /* 0x002fc80000000100 */
[----:B------:R-:W-:Y:S01]  /*21a0*/  FFMA R0, R0, R13, R0 ;  /* 0x0000000d00007223 */ /* 0x000fe20000000000 */
[----:B--2---:R-:W-:-:S04]  /*21b0*/  FADD R7, -R2, R7 ;  /* 0x0000000702077221 */ /* 0x004fc80000000100 */
[----:B------:R-:W-:-:S05]  /*21c0*/  FMUL R7, R7, 1.4426950216293334961 ;  /* 0x3fb8aa3b07077820 */ /* 0x000fca0000400000 */
[----:B------:R-:W-:-:S13]  /*21d0*/  FSETP.GEU.AND P0, PT, R7, -126, PT ;  /* 0xc2fc00000700780b */ /* 0x000fda0003f0e000 */
[----:B------:R-:W-:-:S04]  /*21e0*/  @!P0 FMUL R7, R7, 0.5 ;  /* 0x3f00000007078820 */ /* 0x000fc80000400000 */
[----:B------:R-:W1:Y:S02]  /*21f0*/  MUFU.EX2 R10, R7 ;  /* 0x00000007000a7308 */ /* 0x000e640000000800 */
[----:B-1----:R-:W-:-:S06]  /*2200*/  @!P0 FMUL R10, R10, R10 ;  /* 0x0000000a0a0a8220 */ /* 0x002fcc0000400000 */
[----:B------:R-:W1:Y:S01]  /*2210*/  FCHK P0, R10, R3 ;  /* 0x000000030a007302 */ /* 0x000e620000000000 */
[----:B0-----:R-:W-:-:S04]  /*2220*/  FFMA R11, R0, R10, RZ ;  /* 0x0000000a000b7223 */ /* 0x001fc800000000ff */
[----:B------:R-:W-:-:S04]  /*2230*/  FFMA R12, -R3, R11, R10 ;  /* 0x0000000b030c7223 */ /* 0x000fc8000000010a */
[----:B------:R-:W-:Y:S01]  /*2240*/  FFMA R11, R0, R12, R11 ;  /* 0x0000000c000b7223 */ /* 0x000fe2000000000b */
[----:B-1----:R-:W-:Y:S06]  /*2250*/  @!P0 BRA `(.L_x_53) ;  /* 0x0000000000108947 */ /* 0x002fec0003800000 */
[----:B------:R-:W-:Y:S02]  /*2260*/  MOV R0, R10 ;  /* 0x0000000a00007202 */ /* 0x000fe40000000f00 */
[----:B------:R-:W-:-:S07]  /*2270*/  MOV R12, 0x2290 ;  /* 0x00002290000c7802 */ /* 0x000fce0000000f00 */
[----:B------:R-:W-:Y:S05]  /*2280*/  CALL.REL.NOINC `($__internal_0_$__cuda_sm3x_div_rn_noftz_f32_slowpath) ;  /* 0x0000000000d07944 */ /* 0x000fea0003c00000 */
[----:B------:R-:W-:-:S07]  /*2290*/  MOV R11, R0 ;  /* 0x00000000000b7202 */ /* 0x000fce0000000f00 */
.L_x_53:
[----:B------:R-:W-:Y:S05]  /*22a0*/  BSYNC.RECONVERGENT B0 ;  /* 0x0000000000007941 */ /* 0x000fea0003800200 */
.L_x_52:
        /* <DEDUP_REMOVED lines=21> */
.L_x_55:
[----:B------:R-:W-:Y:S05]  /*2400*/  BSYNC.RECONVERGENT B0 ;  /* 0x0000000000007941 */ /* 0x000fea0003800200 */
.L_x_54:
[----:B------:R0:W-:Y:S04]  /*2410*/  STG.E desc[UR12][R4.64], R11 ;  /* 0x0000000b04007986 */ /* 0x0001e8000c10190c */
[----:B------:R-:W2:Y:S01]  /*2420*/  LDG.E R9, desc[UR12][R8.64+0x40] ;  /* 0x0000400c08097981 */ /* 0x000ea2000c1e1900 */
[----:B------:R-:W-:Y:S01]  /*2430*/  BSSY.RECONVERGENT B0, `(.L_x_56) ;  /* 0x0000013000007945 */ /* 0x000fe20003800200 */
[----:B--2---:R-:W-:-:S04]  /*2440*/  FADD R0, -R2, R9 ;  /* 0x0000000902007221 */ /* 0x004fc80000000100 */
[----:B------:R-:W-:Y:S02]  /*2450*/  FMUL R7, R0, 1.4426950216293334961 ;  /* 0x3fb8aa3b00077820 */ /* 0x000fe40000400000 */
[----:B------:R-:W1:Y:S03]  /*2460*/  MUFU.RCP R0, R3 ;  /* 0x0000000300007308 */ /* 0x000e660000001000 */
[----:B------:R-:W-:-:S13]  /*2470*/  FSETP.GEU.AND P0, PT, R7, -126, PT ;  /* 0xc2fc00000700780b */ /* 0x000fda0003f0e000 */
[----:B------:R-:W-:Y:S01]  /*2480*/  @!P0 FMUL R7, R7, 0.5 ;  /* 0x3f00000007078820 */ /* 0x000fe20000400000 */
[----:B-1----:R-:W-:-:S03]  /*2490*/  FFMA R13, -R3, R0, 1 ;  /* 0x3f800000030d7423 */ /* 0x002fc60000000100 */
[----:B------:R-:W1:Y:S01]  /*24a0*/  MUFU.EX2 R10, R7 ;  /* 0x00000007000a7308 */ /* 0x000e620000000800 */
[----:B------:R-:W-:Y:S01]  /*24b0*/  FFMA R0, R0, R13, R0 ;  /* 0x0000000d00007223 */ /* 0x000fe20000000000 */
[----:B-1----:R-:W-:-:S06]  /*24c0*/  @!P0 FMUL R10, R10, R10 ;  /* 0x0000000a0a0a8220 */ /* 0x002fcc0000400000 */
[----:B------:R-:W1:Y:S01]  /*24d0*/  FCHK P0, R10, R3 ;  /* 0x000000030a007302 */ /* 0x000e620000000000 */
[----:B------:R-:W-:-:S04]  /*24e0*/  FFMA R9, R0, R10, RZ ;  /* 0x0000000a00097223 */ /* 0x000fc800000000ff */
[----:B------:R-:W-:-:S04]  /*24f0*/  FFMA R8, -R3, R9, R10 ;  /* 0x0000000903087223 */ /* 0x000fc8000000010a */
[----:B------:R-:W-:Y:S01]  /*2500*/  FFMA R9, R0, R8, R9 ;  /* 0x0000000800097223 */ /* 0x000fe20000000009 */
[----:B01----:R-:W-:Y:S06]  /*2510*/  @!P0 BRA `(.L_x_57) ;  /* 0x0000000000108947 */ /* 0x003fec0003800000 */
[----:B------:R-:W-:Y:S02]  /*2520*/  MOV R0, R10 ;  /* 0x0000000a00007202 */ /* 0x000fe40000000f00 */
[----:B------:R-:W-:-:S07]  /*2530*/  MOV R12, 0x2550 ;  /* 0x00002550000c7802 */ /* 0x000fce0000000f00 */
[----:B------:R-:W-:Y:S05]  /*2540*/  CALL.REL.NOINC `($__internal_0_$__cuda_sm3x_div_rn_noftz_f32_slowpath) ;  /* 0x0000000000207944 */ /* 0x000fea0003c00000 */
[----:B------:R-:W-:-:S07]  /*2550*/  MOV R9, R0 ;  /* 0x0000000000097202 */ /* 0x000fce0000000f00 */
.L_x_57:
[----:B------:R-:W-:Y:S05]  /*2560*/  BSYNC.RECONVERGENT B0 ;  /* 0x0000000000007941 */ /* 0x000fea0003800200 */
.L_x_56:
[----:B------:R0:W-:Y:S01]  /*2570*/  STG.E desc[UR12][R4.64+0x40], R9 ;  /* 0x0000400904007986 */ /* 0x0001e2000c10190c */
[----:B------:R-:W-:Y:S02]  /*2580*/  IADD3 R6, PT, PT, R6, 0x40, RZ ;  /* 0x0000004006067810 */ /* 0x000fe40007ffe0ff */
[----:B------:R-:W-:Y:S02]  /*2590*/  IADD3 R15, PT, PT, R15, 0x40, RZ ;  /* 0x000000400f0f7810 */ /* 0x000fe40007ffe0ff */
[----:B------:R-:W-:-:S13]  /*25a0*/  ISETP.GE.AND P0, PT, R6, UR15, PT ;  /* 0x0000000f06007c0c */ /* 0x000fda000bf06270 */
[----:B0-----:R-:W-:Y:S05]  /*25b0*/  @!P0 BRA `(.L_x_58) ;  /* 0xfffffff800788947 */ /* 0x001fea000383ffff */
[----:B------:R-:W-:Y:S05]  /*25c0*/  EXIT ;  /* 0x000000000000794d */ /* 0x000fea0003800000 */
        .weak           $__internal_0_$__cuda_sm3x_div_rn_noftz_f32_slowpath
        .type           $__internal_0_$__cuda_sm3x_div_rn_noftz_f32_slowpath,@function
        .size           $__internal_0_$__cuda_sm3x_div_rn_noftz_f32_slowpath,(.L_x_385 - $__internal_0_$__cuda_sm3x_div_rn_noftz_f32_slowpath)
$__internal_0_$__cuda_sm3x_div_rn_noftz_f32_slowpath:
[----:B------:R-:W-:Y:S01]  /*25d0*/  SHF.R.U32.HI R7, RZ, 0x17, R3 ;  /* 0x00000017ff077819 */ /* 0x000fe20000011603 */
[----:B------:R-:W-:Y:S01]  /*25e0*/  BSSY.RECONVERGENT B2, `(.L_x_59) ;  /* 0x0000063000027945 */ /* 0x000fe20003800200 */
[----:B------:R-:W-:Y:S02]  /*25f0*/  SHF.R.U32.HI R18, RZ, 0x17, R0 ;  /* 0x00000017ff127819 */ /* 0x000fe40000011600 */
[----:B------:R-:W-:Y:S02]  /*2600*/  LOP3.LUT R7, R7, 0xff, RZ, 0xc0, !PT ;  /* 0x000000ff07077812 */ /* 0x000fe400078ec0ff */
[----:B------:R-:W-:Y:S02]  /*2610*/  LOP3.LUT R18, R18, 0xff, RZ, 0xc0, !PT ;  /* 0x000000ff12127812 */ /* 0x000fe400078ec0ff */
[----:B------:R-:W-:Y:S02]  /*2620*/  IADD3 R21, PT, PT, R7, -0x1, RZ ;  /* 0xffffffff07157810 */ /* 0x000fe40007ffe0ff */
[----:B------:R-:W-:-:S02]  /*2630*/  IADD3 R20, PT, PT, R18, -0x1, RZ ;  /* 0xffffffff12147810 */ /* 0x000fc40007ffe0ff */
[----:B------:R-:W-:Y:S02]  /*2640*/  ISETP.GT.U32.AND P0, PT, R21, 0xfd, PT ;  /* 0x000000fd1500780c */ /* 0x000fe40003f04070 */
[----:B------:R-:W-:Y:S02]  /*2650*/  MOV R19, R3 ;  /* 0x0000000300137202 */ /* 0x000fe40000000f00 */
[----:B------:R-:W-:-:S13]  /*2660*/  ISETP.GT.U32.OR P0, PT, R20, 0xfd, P0 ;  /* 0x000000fd1400780c */ /* 0x000fda0000704470 */
[----:B------:R-:W-:Y:S01]  /*2670*/  @!P0 MOV R13, RZ ;  /* 0x000000ff000d8202 */ /* 0x000fe20000000f00 */
[----:B------:R-:W-:Y:S06]  /*2680*/  @!P0 BRA `(.L_x_60) ;  /* 0x00000000005c8947 */ /* 0x000fec0003800000 */
[----:B------:R-:W-:Y:S02]  /*2690*/  FSETP.GTU.FTZ.AND P0, PT, |R0|, +INF , PT ;  /* 0x7f8000000000780b */ /* 0x000fe40003f1c200 */
[----:B------:R-:W-:-:S04]  /*26a0*/  FSETP.GTU.FTZ.AND P1, PT, |R3|, +INF , PT ;  /* 0x7f8000000300780b */ /* 0x000fc80003f3c200 */
[----:B------:R-:W-:-:S13]  /*26b0*/  PLOP3.LUT P0, PT, P0, P1, PT, 0xf8, 0x8f ;  /* 0x00000000008f781c */ /* 0x000fda0000703f70 */
[----:B------:R-:W-:Y:S05]  /*26c0*/  @P0 BRA `(.L_x_61) ;  /* 0x00000004004c0947 */ /* 0x000fea0003800000 */
[----:B------:R-:W-:-:S13]  /*26d0*/  LOP3.LUT P0, RZ, R19, 0x7fffffff, R0, 0xc8, !PT ;  /* 0x7fffffff13ff7812 */ /* 0x000fda000780c800 */
[----:B------:R-:W-:Y:S05]  /*26e0*/  @!P0 BRA `(.L_x_62) ;  /* 0x00000004003c8947 */ /* 0x000fea0003800000 */
[C---:B------:R-:W-:Y:S02]  /*26f0*/  FSETP.NEU.FTZ.AND P0, PT, |R0|.reuse, +INF , PT ;  /* 0x7f8000000000780b */ /* 0x040fe40003f1d200 */
[----:B------:R-:W-:Y:S02]  /*2700*/  FSETP.NEU.FTZ.AND P3, PT, |R3|, +INF , PT ;  /* 0x7f8000000300780b */ /* 0x000fe40003f7d200 */
[----:B------:R-:W-:-:S11]  /*2710*/  FSETP.NEU.FTZ.AND P1, PT, |R0|, +INF , PT ;  /* 0x7f8000000000780b */ /* 0x000fd60003f3d200 */
[----:B------:R-:W-:Y:S05]  /*2720*/  @!P3 BRA !P0, `(.L_x_62) ;  /* 0x00000004002cb947 */ /* 0x000fea0004000000 */
[----:B------:R-:W-:-:S04]  /*2730*/  LOP3.LUT P0, RZ, R0, 0x7fffffff, RZ, 0xc0, !PT ;  /* 0x7fffffff00ff7812 */ /* 0x000fc8000780c0ff */
[----:B------:R-:W-:-:S13]  /*2740*/  PLOP3.LUT P0, PT, P3, P0, PT, 0x2f, 0xf2 ;  /* 0x0000000000f2781c */ /* 0x000fda0001f00577 */
[----:B------:R-:W-:Y:S05]  /*2750*/  @P0 BRA `(.L_x_63) ;  /* 0x0000000400180947 */ /* 0x000fea0003800000 */
[----:B------:R-:W-:-:S04]  /*2760*/  LOP3.LUT P0, RZ, R19, 0x7fffffff, RZ, 0xc0, !PT ;  /* 0x7fffffff13ff7812 */ /* 0x000fc8000780c0ff */
[----:B------:R-:W-:-:S13]  /*2770*/  PLOP3.LUT P0, PT, P1, P0, PT, 0x2f, 0xf2 ;  /* 0x0000000000f2781c */ /* 0x000fda0000f00577 */
[----:B------:R-:W-:Y:S05]  /*2780*/  @P0 BRA `(.L_x_64) ;  /* 0x0000000400000947 */ /* 0x000fea0003800000 */
[----:B------:R-:W-:Y:S02]  /*2790*/  ISETP.GE.AND P0, PT, R20, RZ, PT ;  /* 0x000000ff1400720c */ /* 0x000fe40003f06270 */
[----:B------:R-:W-:-:S11]  /*27a0*/  ISETP.GE.AND P1, PT, R21, RZ, PT ;  /* 0x000000ff1500720c */ /* 0x000fd60003f26270 */
[----:B------:R-:W-:Y:S01]  /*27b0*/  @P0 MOV R13, RZ ;  /* 0x000000ff000d0202 */ /* 0x000fe20000000f00 */
[----:B------:R-:W-:Y:S01]  /*27c0*/  @!P0 FFMA R0, R0, 1.84467440737095516160e+19, RZ ;  /* 0x5f80000000008823 */ /* 0x000fe200000000ff */
[----:B------:R-:W-:Y:S01]  /*27d0*/  @!P0 MOV R13, 0xffffffc0 ;  /* 0xffffffc0000d8802 */ /* 0x000fe20000000f00 */
[----:B------:R-:W-:-:S03]  /*27e0*/  @!P1 FFMA R19, R3, 1.84467440737095516160e+19, RZ ;  /* 0x5f80000003139823 */ /* 0x000fc600000000ff */
[----:B------:R-:W-:-:S07]  /*27f0*/  @!P1 IADD3 R13, PT, PT, R13, 0x40, RZ ;  /* 0x000000400d0d9810 */ /* 0x000fce0007ffe0ff */
.L_x_60:
[----:B------:R-:W-:Y:S01]  /*2800*/  LEA R20, R7, 0xc0800000, 0x17 ;  /* 0xc080000007147811 */ /* 0x000fe200078eb8ff */
[----:B------:R-:W-:Y:S03]  /*2810*/  BSSY.RECONVERGENT B3, `(.L_x_65) ;  /* 0x0000036000037945 */ /* 0x000fe60003800200 */
[----:B------:R-:W-:Y:S02]  /*2820*/  IADD3 R22, PT, PT, -R20, R19, RZ ;  /* 0x0000001314167210 */ /* 0x000fe40007ffe1ff */
[----:B------:R-:W-:Y:S02]  /*2830*/  IADD3 R20, PT, PT, R18, -0x7f, RZ ;  /* 0xffffff8112147810 */ /* 0x000fe40007ffe0ff */
[----:B------:R-:W0:Y:S01]  /*2840*/  MUFU.RCP R24, R22 ;  /* 0x0000001600187308 */ /* 0x000e220000001000 */
[----:B------:R-:W-:Y:S02]  /*2850*/  FADD.FTZ R21, -R22, -RZ ;  /* 0x800000ff16157221 */ /* 0x000fe40000010100 */
[C---:B------:R-:W-:Y:S01]  /*2860*/  IMAD R0, R20.reuse, -0x800000, R0 ;  /* 0xff80000014007824 */ /* 0x040fe200078e0200 */
[----:B------:R-:W-:-:S04]  /*2870*/  IADD3 R20, PT, PT, R20, 0x7f, -R7 ;  /* 0x0000007f14147810 */ /* 0x000fc80007ffe807 */
[----:B------:R-:W-:Y:S01]  /*2880*/  IADD3 R20, PT, PT, R20, R13, RZ ;  /* 0x0000000d14147210 */ /* 0x000fe20007ffe0ff */
[----:B0-----:R-:W-:-:S04]  /*2890*/  FFMA R19, R24, R21, 1 ;  /* 0x3f80000018137423 */ /* 0x001fc80000000015 */
[----:B------:R-:W-:-:S04]  /*28a0*/  FFMA R19, R24, R19, R24 ;  /* 0x0000001318137223 */ /* 0x000fc80000000018 */
[----:B------:R-:W-:-:S04]  /*28b0*/  FFMA R18, R0, R19, RZ ;  /* 0x0000001300127223 */ /* 0x000fc800000000ff */
[----:B------:R-:W-:-:S04]  /*28c0*/  FFMA R23, R21, R18, R0 ;  /* 0x0000001215177223 */ /* 0x000fc80000000000 */
[----:B------:R-:W-:-:S04]  /*28d0*/  FFMA R18, R19, R23, R18 ;  /* 0x0000001713127223 */ /* 0x000fc80000000012 */
[----:B------:R-:W-:-:S04]  /*28e0*/  FFMA R21, R21, R18, R0 ;  /* 0x0000001215157223 */ /* 0x000fc80000000000 */
[----:B------:R-:W-:-:S05]  /*28f0*/  FFMA R0, R19, R21, R18 ;  /* 0x0000001513007223 */ /* 0x000fca0000000012 */
[----:B------:R-:W-:-:S04]  /*2900*/  SHF.R.U32.HI R7, RZ, 0x17, R0 ;  /* 0x00000017ff077819 */ /* 0x000fc80000011600 */
[----:B------:R-:W-:-:S04]  /*2910*/  LOP3.LUT R7, R7, 0xff, RZ, 0xc0, !PT ;  /* 0x000000ff07077812 */ /* 0x000fc800078ec0ff */
[----:B------:R-:W-:-:S04]  /*2920*/  IADD3 R7, PT, PT, R7, R20, RZ ;  /* 0x0000001407077210 */ /* 0x000fc80007ffe0ff */
[----:B------:R-:W-:-:S04]  /*2930*/  IADD3 R13, PT, PT, R7, -0x1, RZ ;  /* 0xffffffff070d7810 */ /* 0x000fc80007ffe0ff */
[----:B------:R-:W-:-:S13]  /*2940*/  ISETP.GE.U32.AND P0, PT, R13, 0xfe, PT ;  /* 0x000000fe0d00780c */ /* 0x000fda0003f06070 */
[----:B------:R-:W-:Y:S05]  /*2950*/  @!P0 BRA `(.L_x_66) ;  /* 0x0000000000808947 */ /* 0x000fea0003800000 */
[----:B------:R-:W-:-:S13]  /*2960*/  ISETP.GT.AND P0, PT, R7, 0xfe, PT ;  /* 0x000000fe0700780c */ /* 0x000fda0003f04270 */
[----:B------:R-:W-:Y:S05]  /*2970*/  @P0 BRA `(.L_x_67) ;  /* 0x00000000006c0947 */ /* 0x000fea0003800000 */
[----:B------:R-:W-:-:S13]  /*2980*/  ISETP.GE.AND P0, PT, R7, 0x1, PT ;  /* 0x000000010700780c */ /* 0x000fda0003f06270 */
[----:B------:R-:W-:Y:S05]  /*2990*/  @P0 BRA `(.L_x_68) ;  /* 0x0000000000740947 */ /* 0x000fea0003800000 */
[----:B------:R-:W-:Y:S02]  /*29a0*/  ISETP.GE.AND P0, PT, R7, -0x18, PT ;  /* 0xffffffe80700780c */ /* 0x000fe40003f06270 */
[----:B------:R-:W-:-:S11]  /*29b0*/  LOP3.LUT R0, R0, 0x80000000, RZ, 0xc0, !PT ;  /* 0x8000000000007812 */ /* 0x000fd600078ec0ff */
[----:B------:R-:W-:Y:S05]  /*29c0*/  @!P0 BRA `(.L_x_68) ;  /* 0x0000000000688947 */ /* 0x000fea0003800000 */
[-CC-:B------:R-:W-:Y:S01]  /*29d0*/  FFMA.RZ R13, R19, R21.reuse, R18.reuse ;  /* 0x00000015130d7223 */ /* 0x180fe2000000c012 */
[C---:B------:R-:W-:Y:S02]  /*29e0*/  ISETP.NE.AND P3, PT, R7.reuse, RZ, PT ;  /* 0x000000ff0700720c */ /* 0x040fe40003f65270 */
[----:B------:R-:W-:Y:S02]  /*29f0*/  ISETP.NE.AND P1, PT, R7, RZ, PT ;  /* 0x000000ff0700720c */ /* 0x000fe40003f25270 */
[----:B------:R-:W-:Y:S01]  /*2a00*/  LOP3.LUT R20, R13, 0x7fffff, RZ, 0xc0, !PT ;  /* 0x007fffff0d147812 */ /* 0x000fe200078ec0ff */
[CCC-:B------:R-:W-:Y:S01]  /*2a10*/  FFMA.RP R13, R19.reuse, R21.reuse, R18.reuse ;  /* 0x00000015130d7223 */ /* 0x1c0fe20000008012 */
[----:B------:R-:W-:Y:S01]  /*2a20*/  FFMA.RM R18, R19, R21, R18 ;  /* 0x0000001513127223 */ /* 0x000fe20000004012 */
[----:B------:R-:W-:Y:S02]  /*2a30*/  IADD3 R19, PT, PT, R7, 0x20, RZ ;  /* 0x0000002007137810 */ /* 0x000fe40007ffe0ff */
[----:B------:R-:W-:-:S02]  /*2a40*/  LOP3.LUT R20, R20, 0x800000, RZ, 0xfc, !PT ;  /* 0x0080000014147812 */ /* 0x000fc400078efcff */
[----:B------:R-:W-:Y:S02]  /*2a50*/  IADD3 R7, PT, PT, -R7, RZ, RZ ;  /* 0x000000ff07077210 */ /* 0x000fe40007ffe1ff */
[----:B------:R-:W-:Y:S02]  /*2a60*/  SHF.L.U32 R19, R20, R19, RZ ;  /* 0x0000001314137219 */ /* 0x000fe400000006ff */
[----:B------:R-:W-:Y:S02]  /*2a70*/  FSETP.NEU.FTZ.AND P0, PT, R13, R18, PT ;  /* 0x000000120d00720b */ /* 0x000fe40003f1d000 */
[----:B------:R-:W-:Y:S02]  /*2a80*/  SEL R7, R7, RZ, P3 ;  /* 0x000000ff07077207 */ /* 0x000fe40001800000 */
[----:B------:R-:W-:Y:S02]  /*2a90*/  ISETP.NE.AND P1, PT, R19, RZ, P1 ;  /* 0x000000ff1300720c */ /* 0x000fe40000f25270 */
[----:B------:R-:W-:-:S02]  /*2aa0*/  SHF.R.U32.HI R7, RZ, R7, R20 ;  /* 0x00000007ff077219 */ /* 0x000fc40000011614 */
[----:B------:R-:W-:Y:S02]  /*2ab0*/  PLOP3.LUT P0, PT, P0, P1, PT, 0xf8, 0x8f ;  /* 0x00000000008f781c */ /* 0x000fe40000703f70 */
[----:B------:R-:W-:Y:S02]  /*2ac0*/  SHF.R.U32.HI R18, RZ, 0x1, R7 ;  /* 0x00000001ff127819 */ /* 0x000fe40000011607 */
[----:B------:R-:W-:-:S04]  /*2ad0*/  SEL R13, RZ, 0x1, !P0 ;  /* 0x00000001ff0d7807 */ /* 0x000fc80004000000 */
[----:B------:R-:W-:-:S04]  /*2ae0*/  LOP3.LUT R20, R13, 0x1, R18, 0xf8, !PT ;  /* 0x000000010d147812 */ /* 0x000fc800078ef812 */
[----:B------:R-:W-:-:S04]  /*2af0*/  LOP3.LUT R7, R20, R7, RZ, 0xc0, !PT ;  /* 0x0000000714077212 */ /* 0x000fc800078ec0ff */
[----:B------:R-:W-:-:S04]  /*2b00*/  IADD3 R7, PT, PT, R18, R7, RZ ;  /* 0x0000000712077210 */ /* 0x000fc80007ffe0ff */
[----:B------:R-:W-:Y:S01]  /*2b10*/  LOP3.LUT R0, R7, R0, RZ, 0xfc, !PT ;  /* 0x0000000007007212 */ /* 0x000fe200078efcff */
[----:B------:R-:W-:Y:S06]  /*2b20*/  BRA `(.L_x_68) ;  /* 0x0000000000107947 */ /* 0x000fec0003800000 */
.L_x_67:
[----:B------:R-:W-:-:S04]  /*2b30*/  LOP3.LUT R0, R0, 0x80000000, RZ, 0xc0, !PT ;  /* 0x8000000000007812 */ /* 0x000fc800078ec0ff */
[----:B------:R-:W-:Y:S01]  /*2b40*/  LOP3.LUT R0, R0, 0x7f800000, RZ, 0xfc, !PT ;  /* 0x7f80000000007812 */ /* 0x000fe200078efcff */
[----:B------:R-:W-:Y:S06]  /*2b50*/  BRA `(.L_x_68) ;  /* 0x0000000000047947 */ /* 0x000fec0003800000 */
.L_x_66:
[----:B------:R-:W-:-:S07]  /*2b60*/  LEA R0, R20, R0, 0x17 ;  /* 0x0000000014007211 */ /* 0x000fce00078eb8ff */
.L_x_68:
[----:B------:R-:W-:Y:S05]  /*2b70*/  BSYNC.RECONVERGENT B3 ;  /* 0x0000000000037941 */ /* 0x000fea0003800200 */
.L_x_65:
[----:B------:R-:W-:Y:S05]  /*2b80*/  BRA `(.L_x_69) ;  /* 0x0000000000207947 */ /* 0x000fea0003800000 */
.L_x_64:
[----:B------:R-:W-:-:S04]  /*2b90*/  LOP3.LUT R0, R19, 0x80000000, R0, 0x48, !PT ;  /* 0x8000000013007812 */ /* 0x000fc800078e4800 */
[----:B------:R-:W-:Y:S01]  /*2ba0*/  LOP3.LUT R0, R0, 0x7f800000, RZ, 0xfc, !PT ;  /* 0x7f80000000007812 */ /* 0x000fe200078efcff */
[----:B------:R-:W-:Y:S06]  /*2bb0*/  BRA `(.L_x_69) ;  /* 0x0000000000147947 */ /* 0x000fec0003800000 */
.L_x_63:
[----:B------:R-:W-:Y:S01]  /*2bc0*/  LOP3.LUT R0, R19, 0x80000000, R0, 0x48, !PT ;  /* 0x8000000013007812 */ /* 0x000fe200078e4800 */
[----:B------:R-:W-:Y:S06]  /*2bd0*/  BRA `(.L_x_69) ;  /* 0x00000000000c7947 */ /* 0x000fec0003800000 */
.L_x_62:
[----:B------:R-:W0:Y:S01]  /*2be0*/  MUFU.RSQ R0, -QNAN ;  /* 0xffc0000000007908 */ /* 0x000e220000001400 */
[----:B------:R-:W-:Y:S05]  /*2bf0*/  BRA `(.L_x_69) ;  /* 0x0000000000047947 */ /* 0x000fea0003800000 */
.L_x_61:
[----:B------:R-:W-:-:S07]  /*2c00*/  FADD.FTZ R0, R0, R3 ;  /* 0x0000000300007221 */ /* 0x000fce0000010000 */
.L_x_69:
[----:B------:R-:W-:Y:S05]  /*2c10*/  BSYNC.RECONVERGENT B2 ;  /* 0x0000000000027941 */ /* 0x000fea0003800200 */
.L_x_59:
[----:B------:R-:W-:-:S04]  /*2c20*/  HFMA2 R13, -RZ, RZ, 0, 0 ;  /* 0x00000000ff0d7431 */ /* 0x000fc800000001ff */
[----:B0-----:R-:W-:Y:S05]  /*2c30*/  RET.REL.NODEC R12 `(_Z24softmax_one_warp_two_rowPfS_ii) ;  /* 0xffffffd00cf07950 */ /* 0x001fea0003c3ffff */
.L_x_70:
        /* <DEDUP_REMOVED lines=12> */
.L_x_385:


//--------------------- .text._Z31softmax_one_warp_two_row_float4PfS_ii --------------------------
	.section	.text._Z31softmax_one_warp_two_row_float4PfS_ii,"ax",@progbits
	.align	128
        .global         _Z31softmax_one_warp_two_row_float4PfS_ii
        .type           _Z31softmax_one_warp_two_row_float4PfS_ii,@function
        .size           _Z31softmax_one_warp_two_row_float4PfS_ii,(.L_x_386 - _Z31softmax_one_warp_two_row_float4PfS_ii)
        .other          _Z31softmax_one_warp_two_row_float4PfS_ii,@"STO_CUDA_ENTRY STV_DEFAULT"
_Z31softmax_one_warp_two_row_float4PfS_ii:
.text._Z31softmax_one_warp_two_row_float4PfS_ii:
[----:B------:R-:W-:Y:S01]  /*0000*/  LDC R1, c[0x0][0x37c] ;  /* 0x0000df00ff017b82 */ /* 0x000fe20000000800 */
[----:B------:R-:W0:Y:S01]  /*0010*/  S2R R5, SR_TID.X ;  /* 0x0000000000057919 */ /* 0x000e220000002100 */
[----:B------:R-:W1:Y:S01]  /*0020*/  LDCU UR7, c[0x0][0x394] ;  /* 0x00007280ff0777ac */ /* 0x000e620008000800 */
[----:B------:R-:W-:Y:S01]  /*0030*/  BSSY.RECONVERGENT B0, `(.L_x_71) ;  /* 0x000006d000007945 */ /* 0x000fe20003800200 */
[----:B------:R-:W-:Y:S01]  /*0040*/  MOV R25, 0xff7fffff ;  /* 0xff7fffff00197802 */ /* 0x000fe20000000f00 */
[----:B------:R-:W2:Y:S01]  /*0050*/  S2R R0, SR_CTAID.X ;  /* 0x0000000000007919 */ /* 0x000ea20000002500 */
[----:B------:R-:W3:Y:S01]  /*0060*/  LDCU.64 UR12, c[0x0][0x358] ;  /* 0x00006b00ff0c77ac */ /* 0x000ee20008000a00 */
[----:B------:R-:W-:Y:S02]  /*0070*/  MOV R24, 0xff7fffff ;  /* 0xff7fffff00187802 */ /* 0x000fe40000000f00 */
[----:B------:R-:W-:Y:S02]  /*0080*/  MOV R27, 0xff7fffff ;  /* 0xff7fffff001b7802 */ /* 0x000fe40000000f00 */
[----:B------:R-:W-:-:S02]  /*0090*/  MOV R26, 0xff7fffff ;  /* 0xff7fffff001a7802 */ /* 0x000fc40000000f00 */
[C---:B0-----:R-:W-:Y:S02]  /*00a0*/  SHF.L.U32 R6, R5.reuse, 0x2, RZ ;  /* 0x0000000205067819 */ /* 0x041fe400000006ff */
[----:B------:R-:W-:Y:S02]  /*00b0*/  SHF.R.U32.HI R7, RZ, 0x4, R5 ;  /* 0x00000004ff077819 */ /* 0x000fe40000011605 */
[----:B------:R-:W-:Y:S02]  /*00c0*/  LOP3.LUT R6, R6, 0x3c, RZ, 0xc0, !PT ;  /* 0x0000003c06067812 */ /* 0x000fe400078ec0ff */
[----:B------:R-:W-:Y:S02]  /*00d0*/  LOP3.LUT R5, R5, 0xf, RZ, 0xc0, !PT ;  /* 0x0000000f05057812 */ /* 0x000fe400078ec0ff */
        /* <DEDUP_REMOVED lines=10> */
[----:B------:R-:W-:Y:S02]  /*0180*/  LOP3.LUT R28, R29, 0x7, RZ, 0xc0, !PT ;  /* 0x000000071d1c7812 */ /* 0x000fe400078ec0ff */
[----:B------:R-:W-:Y:S02]  /*0190*/  MOV R27, 0xff7fffff ;  /* 0xff7fffff001b7802 */ /* 0x000fe40000000f00 */
[----:B------:R-:W-:Y:S02]  /*01a0*/  ISETP.NE.AND P1, PT, R28, RZ, PT ;  /* 0x000000ff1c00720c */ /* 0x000fe40003f25270 */
[----:B------:R-:W-:Y:S02]  /*01b0*/  MOV R24, 0xff7fffff ;  /* 0xff7fffff00187802 */ /* 0x000fe40000000f00 */
[----:B------:R-:W-:Y:S01]  /*01c0*/  MOV R25, 0xff7fffff ;  /* 0xff7fffff00197802 */ /* 0x000fe20000000f00 */
[----:B------:R-:W-:Y:S08]  /*01d0*/  @!P0 BRA `(.L_x_74) ;  /* 0x0000000000988947 */ /* 0x000ff00003800000 */
        /* <DEDUP_REMOVED lines=8> */
.L_x_75:
[----:B------:R-:W-:-:S05]  /*0260*/  IMAD.WIDE R34, R30, 0x4, R32 ;  /* 0x000000041e227825 */ /* 0x000fca00078e0220 */
[----:B------:R-:W2:Y:S04]  /*0270*/  LDG.E.128 R16, desc[UR12][R34.64+-0x400] ;  /* 0xfffc000c22107981 */ /* 0x000ea8000c1e1d00 */
[----:B------:R-:W2:Y:S04]  /*0280*/  LDG.E.128 R20, desc[UR12][R34.64+-0x300] ;  /* 0xfffd000c22147981 */ /* 0x000ea8000c1e1d00 */
[----:B------:R-:W3:Y:S04]  /*0290*/  LDG.E.128 R8, desc[UR12][R34.64+-0x200] ;  /* 0xfffe000c22087981 */ /* 0x000ee8000c1e1d00 */
[----:B------:R-:W3:Y:S01]  /*02a0*/  LDG.E.128 R12, desc[UR12][R34.64+-0x100] ;  /* 0xffff000c220c7981 */ /* 0x000ee2000c1e1d00 */
[----:B------:R-:W-:-:S02]  /*02b0*/  IADD3 R31, PT, PT, R31, 0x8, RZ ;  /* 0x000000081f1f7810 */ /* 0x000fc40007ffe0ff */
[----:B--2---:R-:W-:Y:S02]  /*02c0*/  FMNMX3 R25, R25, R16, R20, !PT ;  /* 0x0000001019197276 */ /* 0x004fe40007800014 */
[----:B------:R-:W-:Y:S02]  /*02d0*/  FMNMX3 R24, R24, R17, R21, !PT ;  /* 0x0000001118187276 */ /* 0x000fe40007800015 */
[----:B------:R-:W-:Y:S02]  /*02e0*/  FMNMX3 R27, R27, R18, R22, !PT ;  /* 0x000000121b1b7276 */ /* 0x000fe40007800016 */
[----:B------:R-:W-:Y:S02]  /*02f0*/  FMNMX3 R26, R26, R19, R23, !PT ;  /* 0x000000131a1a7276 */ /* 0x000fe40007800017 */
[----:B------:R-:W2:Y:S01]  /*0300*/  LDG.E.128 R16, desc[UR12][R34.64] ;  /* 0x0000000c22107981 */ /* 0x000ea2000c1e1d00 */
[----:B---3--:R-:W-:Y:S02]  /*0310*/  FMNMX3 R25, R25, R8, R12, !PT ;  /* 0x0000000819197276 */ /* 0x008fe4000780000c */
[----:B------:R-:W-:Y:S01]  /*0320*/  FMNMX3 R24, R24, R9, R13, !PT ;  /* 0x0000000918187276 */ /* 0x000fe2000780000d */
[----:B------:R-:W2:Y:S01]  /*0330*/  LDG.E.128 R20, desc[UR12][R34.64+0x100] ;  /* 0x0001000c22147981 */ /* 0x000ea2000c1e1d00 */
[----:B------:R-:W-:-:S02]  /*0340*/  FMNMX3 R27, R27, R10, R14, !PT ;  /* 0x0000000a1b1b7276 */ /* 0x000fc4000780000e */
[----:B------:R-:W-:Y:S02]  /*0350*/  FMNMX3 R26, R26, R11, R15, !PT ;  /* 0x0000000b1a1a7276 */ /* 0x000fe4000780000f */
[----:B------:R-:W3:Y:S04]  /*0360*/  LDG.E.128 R8, desc[UR12][R34.64+0x200] ;  /* 0x0002000c22087981 */ /* 0x000ee8000c1e1d00 */
[----:B------:R-:W3:Y:S01]  /*0370*/  LDG.E.128 R12, desc[UR12][R34.64+0x300] ;  /* 0x0003000c220c7981 */ /* 0x000ee2000c1e1d00 */
[----:B------:R-:W-:Y:S02]  /*0380*/  ISETP.NE.AND P0, PT, R31, RZ, PT ;  /* 0x000000ff1f00720c */ /* 0x000fe40003f05270 */
[----:B------:R-:W-:Y:S02]  /*0390*/  IADD3 R3, PT, PT, R3, 0x200, RZ ;  /* 0x0000020003037810 */ /* 0x000fe40007ffe0ff */
[----:B------:R-:W-:-:S02]  /*03a0*/  IADD3 R30, PT, PT, R30, 0x200, RZ ;  /* 0x000002001e1e7810 */ /* 0x000fc40007ffe0ff */
[----:B--2---:R-:W-:Y:S02]  /*03b0*/  FMNMX3 R25, R25, R16, R20, !PT ;  /* 0x0000001019197276 */ /* 0x004fe40007800014 */
[----:B------:R-:W-:Y:S02]  /*03c0*/  FMNMX3 R24, R24, R17, R21, !PT ;  /* 0x0000001118187276 */ /* 0x000fe40007800015 */
[----:B------:R-:W-:Y:S02]  /*03d0*/  FMNMX3 R27, R27, R18, R22, !PT ;  /* 0x000000121b1b7276 */ /* 0x000fe40007800016 */
[----:B------:R-:W-:Y:S02]  /*03e0*/  FMNMX3 R26, R26, R19, R23, !PT ;  /* 0x000000131a1a7276 */ /* 0x000fe40007800017 */
[----:B---3--:R-:W-:Y:S02]  /*03f0*/  FMNMX3 R25, R25, R8, R12, !PT ;  /* 0x0000000819197276 */ /* 0x008fe4000780000c */
[----:B------:R-:W-:-:S02]  /*0400*/  FMNMX3 R24, R24, R9, R13, !PT ;  /* 0x0000000918187276 */ /* 0x000fc4000780000d */
[----:B------:R-:W-:Y:S02]  /*0410*/  FMNMX3 R27, R27, R10, R14, !PT ;  /* 0x0000000a1b1b7276 */ /* 0x000fe4000780000e */
[----:B------:R-:W-:Y:S01]  /*0420*/  FMNMX3 R26, R26, R11, R15, !PT ;  /* 0x0000000b1a1a7276 */ /* 0x000fe2000780000f */
[----:B------:R-:W-:Y:S06]  /*0430*/  @P0 BRA `(.L_x_75) ;  /* 0xfffffffc00880947 */ /* 0x000fec000383ffff */
.L_x_74:
[----:B------:R-:W-:Y:S05]  /*0440*/  BSYNC.RECONVERGENT B1 ;  /* 0x0000000000017941 */ /* 0x000fea0003800200 */
.L_x_73:
[----:B------:R-:W-:Y:S05]  /*0450*/  @!P1 BRA `(.L_x_72) ;  /* 0x0000000000a89947 */ /* 0x000fea0003800000 */
[----:B------:R-:W-:Y:S01]  /*0460*/  ISETP.GE.U32.AND P0, PT, R28, 0x4, PT ;  /* 0x000000041c00780c */ /* 0x000fe20003f06070 */
[----:B------:R-:W-:Y:S01]  /*0470*/  BSSY.RECONVERGENT B1, `(.L_x_76) ;  /* 0x0000013000017945 */ /* 0x000fe20003800200 */
[----:B------:R-:W-:-:S11]  /*0480*/  LOP3.LUT P1, R30, R29, 0x3, RZ, 0xc0, !PT ;  /* 0x000000031d1e7812 */ /* 0x000fd6000782c0ff */
[----:B------:R-:W-:Y:S05]  /*0490*/  @!P0 BRA `(.L_x_77) ;  /* 0x0000000000408947 */ /* 0x000fea0003800000 */
[----:B------:R-:W0:Y:S01]  /*04a0*/  LDC.64 R28, c[0x0][0x380] ;  /* 0x0000e000ff1c7b82 */ /* 0x000e220000000a00 */
[----:B------:R-:W-:-:S04]  /*04b0*/  IMAD R9, R4, UR7, R3 ;  /* 0x0000000704097c24 */ /* 0x000fc8000f8e0203 */
[----:B0-----:R-:W-:-:S05]  /*04c0*/  IMAD.WIDE R28, R9, 0x4, R28 ;  /* 0x00000004091c7825 */ /* 0x001fca00078e021c */
        /* <DEDUP_REMOVED lines=12> */
[----:B------:R-:W-:-:S07]  /*0590*/  FMNMX3 R26, R26, R19, R23, !PT ;  /* 0x000000131a1a7276 */ /* 0x000fce0007800017 */
.L_x_77:
[----:B------:R-:W-:Y:S05]  /*05a0*/  BSYNC.RECONVERGENT B1 ;  /* 0x0000000000017941 */ /* 0x000fea0003800200 */
.L_x_76:
[----:B------:R-:W-:Y:S05]  /*05b0*/  @!P1 BRA `(.L_x_72) ;  /* 0x0000000000509947 */ /* 0x000fea0003800000 */
[----:B------:R-:W-:Y:S02]  /*05c0*/  ISETP.NE.AND P1, PT, R30, 0x1, PT ;  /* 0x000000011e00780c */ /* 0x000fe40003f25270 */
[----:B------:R-:W-:-:S11]  /*05d0*/  LOP3.LUT P0, RZ, R2, 0x40, RZ, 0xc0, !PT ;  /* 0x0000004002ff7812 */ /* 0x000fd6000780c0ff */
[----:B------:R-:W0:Y:S01]  /*05e0*/  @P1 LDC.64 R8, c[0x0][0x380] ;  /* 0x0000e000ff081b82 */ /* 0x000e220000000a00 */
[----:B------:R-:W-:Y:S01]  /*05f0*/  @P1 IMAD R21, R4, UR7, R3 ;  /* 0x0000000704151c24 */ /* 0x000fe2000f8e0203 */
[----:B------:R-:W-:-:S05]  /*0600*/  @P1 IADD3 R3, PT, PT, R3, 0x80, RZ ;  /* 0x0000008003031810 */ /* 0x000fca0007ffe0ff */
[----:B------:R-:W-:Y:S01]  /*0610*/  @!P0 IMAD R3, R4, UR7, R3 ;  /* 0x0000000704038c24 */ /* 0x000fe2000f8e0203 */
[----:B------:R-:W1:Y:S01]  /*0620*/  @!P0 LDC.64 R16, c[0x0][0x380] ;  /* 0x0000e000ff108b82 */ /* 0x000e620000000a00 */
[----:B0-----:R-:W-:-:S05]  /*0630*/  @P1 IMAD.WIDE R20, R21, 0x4, R8 ;  /* 0x0000000415141825 */ /* 0x001fca00078e0208 */
[----:B------:R-:W2:Y:S01]  /*0640*/  @P1 LDG.E.128 R8, desc[UR12][R20.64] ;  /* 0x0000000c14081981 */ /* 0x000ea2000c1e1d00 */
[----:B-1----:R-:W-:-:S03]  /*0650*/  @!P0 IMAD.WIDE R16, R3, 0x4, R16 ;  /* 0x0000000403108825 */ /* 0x002fc600078e0210 */
[----:B------:R-:W2:Y:S04]  /*0660*/  @P1 LDG.E.128 R12, desc[UR12][R20.64+0x100] ;  /* 0x0001000c140c1981 */ /* 0x000ea8000c1e1d00 */
[----:B------:R-:W3:Y:S01]  /*0670*/  @!P0 LDG.E.128 R16, desc[UR12][R16.64] ;  /* 0x0000000c10108981 */ /* 0x000ee2000c1e1d00 */
[----:B--2---:R-:W-:Y:S02]  /*0680*/  @P1 FMNMX3 R25, R25, R8, R12, !PT ;  /* 0x0000000819191276 */ /* 0x004fe4000780000c */
[----:B------:R-:W-:Y:S02]  /*0690*/  @P1 FMNMX3 R24, R24, R9, R13, !PT ;  /* 0x0000000918181276 */ /* 0x000fe4000780000d */
[----:B------:R-:W-:Y:S02]  /*06a0*/  @P1 FMNMX3 R27, R27, R10, R14, !PT ;  /* 0x0000000a1b1b1276 */ /* 0x000fe4000780000e */
[----:B------:R-:W-:-:S02]  /*06b0*/  @P1 FMNMX3 R26, R26, R11, R15, !PT ;  /* 0x0000000b1a1a1276 */ /* 0x000fc4000780000f */
[----:B---3--:R-:W-:Y:S02]  /*06c0*/  @!P0 FMNMX R25, R25, R16, !PT ;  /* 0x0000001019198209 */ /* 0x008fe40007800000 */
[----:B------:R-:W-:Y:S02]  /*06d0*/  @!P0 FMNMX R24, R24, R17, !PT ;  /* 0x0000001118188209 */ /* 0x000fe40007800000 */
[----:B------:R-:W-:Y:S02]  /*06e0*/  @!P0 FMNMX R27, R27, R18, !PT ;  /* 0x000000121b1b8209 */ /* 0x000fe40007800000 */
[----:B------:R-:W-:-:S07]  /*06f0*/  @!P0 FMNMX R26, R26, R19, !PT ;  /* 0x000000131a1a8209 */ /* 0x000fce0007800000 */
.L_x_72:
[----:B------:R-:W-:Y:S05]  /*0700*/  BSYNC.RECONVERGENT B0 ;  /* 0x0000000000007941 */ /* 0x000fea0003800200 */
.L_x_71:
[----:B------:R-:W-:Y:S01]  /*0710*/  FMNMX R26, R26, R27, !PT ;  /* 0x0000001b1a1a7209 */ /* 0x000fe20007800000 */
[----:B------:R-:W0:Y:S01]  /*0720*/  S2UR UR6, SR_CgaCtaId ;  /* 0x00000000000679c3 */ /* 0x000e220000008800 */
[----:B------:R-:W-:Y:S01]  /*0730*/  UMOV UR5, 0x400 ;  /* 0x0000040000057882 */ /* 0x000fe20000000000 */
[----:B------:R-:W-:Y:S01]  /*0740*/  ISETP.NE.AND P0, PT, R5, RZ, PT ;  /* 0x000000ff0500720c */ /* 0x000fe20003f05270 */
[----:B------:R-:W-:Y:S01]  /*0750*/  BSSY.RECONVERGENT B0, `(.L_x_78) ;  /* 0x00001fe000007945 */ /* 0x000fe20003800200 */
[----:B------:R-:W-:Y:S01]  /*0760*/  FMNMX3 R26, R25, R24, R26, !PT ;  /* 0x00000018191a7276 */ /* 0x000fe2000780001a */
[----:B------:R-:W-:Y:S01]  /*0770*/  HFMA2 R28, -RZ, RZ, 0, 0 ;  /* 0x00000000ff1c7431 */ /* 0x000fe200000001ff */
[----:B------:R-:W-:-:S03]  /*0780*/  ISETP.GE.AND P1, PT, R6, UR7, PT ;  /* 0x0000000706007c0c */ /* 0x000fc6000bf26270 */
[----:B------:R-:W1:Y:S01]  /*0790*/  SHFL.DOWN PT, R3, R26, 0x8, 0x101f ;  /* 0x09101f001a037f89 */ /* 0x000e6200000e0000 */
[----:B0-----:R-:W-:-:S06]  /*07a0*/  ULEA UR4, UR6, UR5, 0x18 ;  /* 0x0000000506047291 */ /* 0x001fcc000f8ec0ff */
[----:B------:R-:W-:Y:S02]  /*07b0*/  LEA R5, R7, UR4, 0x2 ;  /* 0x0000000407057c11 */ /* 0x000fe4000f8e10ff */
[----:B-1----:R-:W-:-:S05]  /*07c0*/  FMNMX R3, R26, R3, !PT ;  /* 0x000000031a037209 */ /* 0x002fca0007800000 */
[----:B------:R-:W0:Y:S02]  /*07d0*/  SHFL.DOWN PT, R2, R3, 0x4, 0x101f ;  /* 0x08901f0003027f89 */ /* 0x000e2400000e0000 */
[----:B0-----:R-:W-:-:S05]  /*07e0*/  FMNMX R2, R3, R2, !PT ;  /* 0x0000000203027209 */ /* 0x001fca0007800000 */
[----:B------:R-:W0:Y:S02]  /*07f0*/  SHFL.DOWN PT, R9, R2, 0x2, 0x101f ;  /* 0x08501f0002097f89 */ /* 0x000e2400000e0000 */
[----:B0-----:R-:W-:-:S05]  /*0800*/  FMNMX R9, R2, R9, !PT ;  /* 0x0000000902097209 */ /* 0x001fca0007800000 */
[----:B------:R-:W0:Y:S02]  /*0810*/  SHFL.DOWN PT, R4, R9, 0x1, 0x101f ;  /* 0x08301f0009047f89 */ /* 0x000e2400000e0000 */
[----:B0-----:R-:W-:-:S05]  /*0820*/  FMNMX R4, R9, R4, !PT ;  /* 0x0000000409047209 */ /* 0x001fca0007800000 */
[----:B------:R0:W-:Y:S01]  /*0830*/  @!P0 STS [R5], R4 ;  /* 0x0000000405008388 */ /* 0x0001e20000000800 */
[----:B------:R-:W-:Y:S06]  /*0840*/  BAR.SYNC.DEFER_BLOCKING 0x0 ;  /* 0x0000000000007b1d */ /* 0x000fec0000010000 */
[----:B------:R-:W-:Y:S05]  /*0850*/  @P1 BRA `(.L_x_79) ;  /* 0x0000001c00b41947 */ /* 0x000fea0003800000 */
[----:B------:R1:W2:Y:S01]  /*0860*/  LDS R2, [R5] ;  /* 0x0000000005027984 */ /* 0x0002a20000000800 */
[----:B------:R-:W-:Y:S01]  /*0870*/  LOP3.LUT R24, RZ, R6, RZ, 0x33, !PT ;  /* 0x00000006ff187212 */ /* 0x000fe200078e33ff */
[----:B------:R-:W-:Y:S01]  /*0880*/  BSSY.RECONVERGENT B1, `(.L_x_80) ;  /* 0x0000102000017945 */ /* 0x000fe20003800200 */
[----:B------:R-:W-:Y:S02]  /*0890*/  LEA R3, R0, R7, 0x1 ;  /* 0x0000000700037211 */ /* 0x000fe400078e08ff */
[----:B------:R-:W-:Y:S02]  /*08a0*/  CS2R R26, SRZ ;  /* 0x00000000001a7805 */ /* 0x000fe4000001ff00 */
[----:B------:R-:W-:Y:S02]  /*08b0*/  IADD3 R24, PT, PT, R24, UR7, RZ ;  /* 0x0000000718187c10 */ /* 0x000fe4000fffe0ff */
[----:B------:R-:W-:Y:S02]  /*08c0*/  MOV R28, RZ ;  /* 0x000000ff001c7202 */ /* 0x000fe40000000f00 */
[----:B------:R-:W-:-:S02]  /*08d0*/  ISETP.GE.U32.AND P2, PT, R24, 0x1c0, PT ;  /* 0x000001c01800780c */ /* 0x000fc40003f46070 */
[----:B------:R-:W-:Y:S02]  /*08e0*/  LEA.HI R30, R24, 0x1, RZ, 0x1a ;  /* 0x00000001181e7811 */ /* 0x000fe400078fd0ff */
[----:B0-----:R-:W-:Y:S02]  /*08f0*/  MOV R4, R6 ;  /* 0x0000000600047202 */ /* 0x001fe40000000f00 */
[----:B------:R-:W-:Y:S02]  /*0900*/  LOP3.LUT R29, R30, 0x7, RZ, 0xc0, !PT ;  /* 0x000000071e1d7812 */ /* 0x000fe400078ec0ff */
[----:B------:R-:W-:Y:S02]  /*0910*/  MOV R25, RZ ;  /* 0x000000ff00197202 */ /* 0x000fe40000000f00 */
[----:B------:R-:W-:-:S03]  /*0920*/  ISETP.NE.AND P1, PT, R29, RZ, PT ;  /* 0x000000ff1d00720c */ /* 0x000fc60003f25270 */
[----:B-1----:R-:W-:Y:S10]  /*0930*/  @!P2 BRA `(.L_x_81) ;  /* 0x0000000c00d8a947 */ /* 0x002ff40003800000 */
        /* <DEDUP_REMOVED lines=8> */
.L_x_82:
[----:B------:R-:W-:-:S05]  /*09c0*/  IMAD.WIDE R36, R31, 0x4, R34 ;  /* 0x000000041f247825 */ /* 0x000fca00078e0222 */
[----:B------:R-:W2:Y:S04]  /*09d0*/  LDG.E.128 R12, desc[UR12][R36.64+-0x400] ;  /* 0xfffc000c240c7981 */ /* 0x000ea8000c1e1d00 */
[----:B------:R-:W3:Y:S04]  /*09e0*/  LDG.E.128 R16, desc[UR12][R36.64+-0x300] ;  /* 0xfffd000c24107981 */ /* 0x000ee8000c1e1d00 */
[----:B------:R-:W4:Y:S04]  /*09f0*/  LDG.E.128 R20, desc[UR12][R36.64+-0x200] ;  /* 0xfffe000c24147981 */ /* 0x000f28000c1e1d00 */
[----:B------:R-:W5:Y:S01]  /*0a00*/  LDG.E.128 R8, desc[UR12][R36.64+-0x100] ;  /* 0xffff000c24087981 */ /* 0x000f62000c1e1d00 */
[C---:B--2---:R-:W-:Y:S01]  /*0a10*/  FADD R12, -R2.reuse, R12 ;  /* 0x0000000c020c7221 */ /* 0x044fe20000000100 */
[C---:B------:R-:W-:Y:S01]  /*0a20*/  FADD R13, -R2.reuse, R13 ;  /* 0x0000000d020d7221 */ /* 0x040fe20000000100 */
[C---:B------:R-:W-:Y:S01]  /*0a30*/  FADD R14, -R2.reuse, R14 ;  /* 0x0000000e020e7221 */ /* 0x040fe20000000100 */
[----:B------:R-:W-:Y:S01]  /*0a40*/  FADD R15, -R2, R15 ;  /* 0x0000000f020f7221 */ /* 0x000fe20000000100 */
[----:B------:R-:W-:Y:S01]  /*0a50*/  FMUL R12, R12, 1.4426950216293334961 ;  /* 0x3fb8aa3b0c0c7820 */ /* 0x000fe20000400000 */
[----:B---3--:R-:W-:Y:S01]  /*0a60*/  FADD R16, -R2, R16 ;  /* 0x0000001002107221 */ /* 0x008fe20000000100 */
[----:B------:R-:W-:Y:S01]  /*0a70*/  FMUL R14, R14, 1.4426950216293334961 ;  /* 0x3fb8aa3b0e0e7820 */ /* 0x000fe20000400000 */
[C---:B------:R-:W-:Y:S01]  /*0a80*/  FADD R19, -R2.reuse, R19 ;  /* 0x0000001302137221 */ /* 0x040fe20000000100 */
[----:B------:R-:W-:Y:S01]  /*0a90*/  FADD R18, -R2, R18 ;  /* 0x0000001202127221 */ /* 0x000fe20000000100 */
[----:B------:R-:W-:Y:S01]  /*0aa0*/  FSETP.GEU.AND P2, PT, R12, -126, PT ;  /* 0xc2fc00000c00780b */ /* 0x000fe20003f4e000 */
[----:B------:R-:W-:Y:S01]  /*0ab0*/  FMUL R16, R16, 1.4426950216293334961 ;  /* 0x3fb8aa3b10107820 */ /* 0x000fe20000400000 */
[----:B------:R-:W-:Y:S01]  /*0ac0*/  FSETP.GEU.AND P5, PT, R14, -126, PT ;  /* 0xc2fc00000e00780b */ /* 0x000fe20003fae000 */
[C---:B------:R-:W-:Y:S01]  /*0ad0*/  FADD R17, -R2.reuse, R17 ;  /* 0x0000001102117221 */ /* 0x040fe20000000100 */
[C---:B----4-:R-:W-:Y:S01]  /*0ae0*/  FADD R20, -R2.reuse, R20 ;  /* 0x0000001402147221 */ /* 0x050fe20000000100 */
[----:B------:R-:W-:Y:S01]  /*0af0*/  FADD R21, -R2, R21 ;  /* 0x0000001502157221 */ /* 0x000fe20000000100 */
[----:B------:R-:W-:Y:S01]  /*0b00*/  FSETP.GEU.AND P3, PT, R16, -126, PT ;  /* 0xc2fc00001000780b */ /* 0x000fe20003f6e000 */
[----:B------:R-:W-:Y:S01]  /*0b10*/  FMUL R17, R17, 1.4426950216293334961 ;  /* 0x3fb8aa3b11117820 */ /* 0x000fe20000400000 */
[C---:B------:R-:W-:Y:S01]  /*0b20*/  FADD R22, -R2.reuse, R22 ;  /* 0x0000001602167221 */ /* 0x040fe20000000100 */
[----:B------:R-:W-:-:S03]  /*0b30*/  FADD R23, -R2, R23 ;  /* 0x0000001702177221 */ /* 0x000fc60000000100 */
[----:B------:R-:W-:Y:S01]  /*0b40*/  FSETP.GEU.AND P6, PT, R17, -126, PT ;  /* 0xc2fc00001100780b */ /* 0x000fe20003fce000 */
[----:B------:R-:W-:Y:S02]  /*0b50*/  @!P2 FMUL R12, R12, 0.5 ;  /* 0x3f0000000c0ca820 */ /* 0x000fe40000400000 */
[----:B------:R-:W-:Y:S02]  /*0b60*/  @!P5 FMUL R14, R14, 0.5 ;  /* 0x3f0000000e0ed820 */ /* 0x000fe40000400000 */
[----:B------:R0:W1:Y:S02]  /*0b70*/  MUFU.EX2 R33, R12 ;  /* 0x0000000c00217308 */ /* 0x0000640000000800 */
[----:B------:R-:W-:-:S06]  /*0b80*/  @!P3 FMUL R16, R16, 0.5 ;  /* 0x3f0000001010b820 */ /* 0x000fcc0000400000 */
[----:B------:R-:W2:Y:S01]  /*0b90*/  MUFU.EX2 R16, R16 ;  /* 0x0000001000107308 */ /* 0x000ea20000000800 */
[----:B0-----:R-:W-:Y:S01]  /*0ba0*/  FMUL R12, R18, 1.4426950216293334961 ;  /* 0x3fb8aa3b120c7820 */ /* 0x001fe20000400000 */
[----:B------:R-:W-:-:S04]  /*0bb0*/  @!P6 FMUL R17, R17, 0.5 ;  /* 0x3f0000001111e820 */ /* 0x000fc80000400000 */
[----:B------:R-:W-:Y:S01]  /*0bc0*/  FSETP.GEU.AND P4, PT, R12, -126, PT ;  /* 0xc2fc00000c00780b */ /* 0x000fe20003f8e000 */
[----:B-1----:R-:W-:-:S04]  /*0bd0*/  @!P2 FMUL R33, R33, R33 ;  /* 0x000000212121a220 */ /* 0x002fc80000400000 */
[----:B------:R-:W-:Y:S01]  /*0be0*/  FADD R25, R33, R25 ;  /* 0x0000001921197221 */ /* 0x000fe20000000000 */
[----:B------:R-:W-:Y:S01]  /*0bf0*/  FMUL R33, R13, 1.4426950216293334961 ;  /* 0x3fb8aa3b0d217820 */ /* 0x000fe20000400000 */
[----:B--2---:R-:W-:-:S04]  /*0c00*/  @!P3 FMUL R16, R16, R16 ;  /* 0x000000101010b220 */ /* 0x004fc80000400000 */
[----:B------:R-:W-:Y:S02]  /*0c10*/  FSETP.GEU.AND P2, PT, R33, -126, PT ;  /* 0xc2fc00002100780b */ /* 0x000fe40003f4e000 */
[----:B------:R-:W-:Y:S01]  /*0c20*/  @!P4 FMUL R12, R12, 0.5 ;  /* 0x3f0000000c0cc820 */ /* 0x000fe20000400000 */
[----:B------:R-:W-:-:S05]  /*0c30*/  FADD R25, R25, R16 ;  /* 0x0000001019197221 */ /* 0x000fca0000000000 */
[----:B------:R-:W0:Y:S05]  /*0c40*/  MUFU.EX2 R12, R12 ;  /* 0x0000000c000c7308 */ /* 0x000e2a0000000800 */
[----:B------:R-:W-:-:S04]  /*0c50*/  @!P2 FMUL R33, R33, 0.5 ;  /* 0x3f0000002121a820 */ /* 0x000fc80000400000 */
[----:B------:R1:W2:Y:S01]  /*0c60*/  MUFU.EX2 R13, R33 ;  /* 0x00000021000d7308 */ /* 0x0002a20000000800 */
[----:B0-----:R-:W-:Y:S01]  /*0c70*/  @!P4 FMUL R12, R12, R12 ;  /* 0x0000000c0c0cc220 */ /* 0x001fe20000400000 */
[----:B-1----:R-:W-:Y:S01]  /*0c80*/  FMUL R33, R20, 1.4426950216293334961 ;  /* 0x3fb8aa3b14217820 */ /* 0x002fe20000400000 */
[----:B--2---:R-:W-:-:S04]  /*0c90*/  @!P2 FMUL R13, R13, R13 ;  /* 0x0000000d0d0da220 */ /* 0x004fc80000400000 */
[----:B------:R-:W-:Y:S01]  /*0ca0*/  FADD R26, R13, R26 ;  /* 0x0000001a0d1a7221 */ /* 0x000fe20000000000 */
[----:B------:R-:W-:Y:S02]  /*0cb0*/  FMUL R13, R15, 1.4426950216293334961 ;  /* 0x3fb8aa3b0f0d7820 */ /* 0x000fe40000400000 */
[----:B------:R0:W1:Y:S03]  /*0cc0*/  MUFU.EX2 R15, R14 ;  /* 0x0000000e000f7308 */ /* 0x0000660000000800 */
[----:B------:R-:W-:Y:S01]  /*0cd0*/  FSETP.GEU.AND P2, PT, R13, -126, PT ;  /* 0xc2fc00000d00780b */ /* 0x000fe20003f4e000 */
[----:B0-----:R-:W-:-:S12]  /*0ce0*/  FMUL R14, R19, 1.4426950216293334961 ;  /* 0x3fb8aa3b130e7820 */ /* 0x001fd80000400000 */
[----:B------:R-:W-:Y:S01]  /*0cf0*/  @!P2 FMUL R13, R13, 0.5 ;  /* 0x3f0000000d0da820 */ /* 0x000fe20000400000 */
[----:B-1----:R-:W-:Y:S01]  /*0d00*/  @!P5 FMUL R15, R15, R15 ;  /* 0x0000000f0f0fd220 */ /* 0x002fe20000400000 */
[----:B------:R-:W-:-:S03]  /*0d10*/  FSETP.GEU.AND P5, PT, R14, -126, PT ;  /* 0xc2fc00000e00780b */ /* 0x000fc60003fae000 */
[----:B------:R-:W-:Y:S01]  /*0d20*/  FADD R27, R15, R27 ;  /* 0x0000001b0f1b7221 */ /* 0x000fe20000000000 */
[----:B------:R-:W0:Y:S03]  /*0d30*/  MUFU.EX2 R13, R13 ;  /* 0x0000000d000d7308 */ /* 0x000e260000000800 */
[----:B------:R-:W-:Y:S01]  /*0d40*/  FADD R20, R27, R12 ;  /* 0x0000000c1b147221 */ /* 0x000fe20000000000 */
[----:B-----5:R-:W-:Y:S01]  /*0d50*/  FADD R8, -R2, R8 ;  /* 0x0000000802087221 */ /* 0x020fe20000000100 */
[----:B------:R-:W-:-:S03]  /*0d60*/  FMUL R27, R23, 1.4426950216293334961 ;  /* 0x3fb8aa3b171b7820 */ /* 0x000fc60000400000 */
[----:B------:R-:W1:Y:S01]  /*0d70*/  MUFU.EX2 R15, R17 ;  /* 0x00000011000f7308 */ /* 0x000e620000000800 */
[----:B------:R-:W-:-:S07]  /*0d80*/  @!P5 FMUL R14, R14, 0.5 ;  /* 0x3f0000000e0ed820 */ /* 0x000fce0000400000 */
[----:B------:R2:W3:Y:S01]  /*0d90*/  MUFU.EX2 R19, R14 ;  /* 0x0000000e00137308 */ /* 0x0004e20000000800 */
[----:B0-----:R-:W-:Y:S01]  /*0da0*/  @!P2 FMUL R13, R13, R13 ;  /* 0x0000000d0d0da220 */ /* 0x001fe20000400000 */
[----:B------:R-:W-:-:S03]  /*0db0*/  FSETP.GEU.AND P2, PT, R33, -126, PT ;  /* 0xc2fc00002100780b */ /* 0x000fc60003f4e000 */
[----:B------:R-:W-:Y:S01]  /*0dc0*/  FADD R28, R13, R28 ;  /* 0x0000001c0d1c7221 */ /* 0x000fe20000000000 */
[----:B------:R-:W-:Y:S01]  /*0dd0*/  FMUL R13, R21, 1.4426950216293334961 ;  /* 0x3fb8aa3b150d7820 */ /* 0x000fe20000400000 */
[----:B--2---:R-:W-:Y:S01]  /*0de0*/  FMUL R14, R22, 1.4426950216293334961 ;  /* 0x3fb8aa3b160e7820 */ /* 0x004fe20000400000 */
[----:B-1----:R-:W-:-:S03]  /*0df0*/  @!P6 FMUL R15, R15, R15 ;  /* 0x0000000f0f0fe220 */ /* 0x002fc60000400000 */
[----:B------:R-:W-:-:S04]  /*0e00*/  FSETP.GEU.AND P3, PT, R13, -126, PT ;  /* 0xc2fc00000d00780b */ /* 0x000fc80003f6e000 */
[----:B------:R-:W-:Y:S01]  /*0e10*/  @!P2 FMUL R33, R33, 0.5 ;  /* 0x3f0000002121a820 */ /* 0x000fe20000400000 */
[----:B---3--:R-:W-:Y:S01]  /*0e20*/  @!P5 FMUL R19, R19, R19 ;  /* 0x000000131313d220 */ /* 0x008fe20000400000 */
[----:B------:R-:W-:Y:S02]  /*0e30*/  FADD R22, -R2, R9 ;  /* 0x0000000902167221 */ /* 0x000fe40000000100 */
[----:B------:R-:W0:Y:S01]  /*0e40*/  MUFU.EX2 R12, R33 ;  /* 0x00000021000c7308 */ /* 0x000e220000000800 */
[----:B------:R-:W-:Y:S01]  /*0e50*/  FSETP.GEU.AND P5, PT, R14, -126, PT ;  /* 0xc2fc00000e00780b */ /* 0x000fe20003fae000 */
[----:B------:R-:W-:Y:S01]  /*0e60*/  FADD R21, R28, R19 ;  /* 0x000000131c157221 */ /* 0x000fe20000000000 */
[----:B------:R-:W-:Y:S01]  /*0e70*/  FSETP.GEU.AND P6, PT, R27, -126, PT ;  /* 0xc2fc00001b00780b */ /* 0x000fe20003fce000 */
[----:B------:R-:W2:Y:S01]  /*0e80*/  LDG.E.128 R16, desc[UR12][R36.64] ;  /* 0x0000000c24107981 */ /* 0x000ea2000c1e1d00 */
[----:B------:R-:W-:Y:S01]  /*0e90*/  @!P3 FMUL R13, R13, 0.5 ;  /* 0x3f0000000d0db820 */ /* 0x000fe20000400000 */
[----:B------:R-:W-:Y:S01]  /*0ea0*/  FMUL R9, R8, 1.4426950216293334961 ;  /* 0x3fb8aa3b08097820 */ /* 0x000fe20000400000 */
[----:B------:R-:W-:Y:S01]  /*0eb0*/  FMUL R22, R22, 1.4426950216293334961 ;  /* 0x3fb8aa3b16167820 */ /* 0x000fe20000400000 */
[----:B------:R-:W-:-:S03]  /*0ec0*/  FADD R26, R26, R15 ;  /* 0x0000000f1a1a7221 */ /* 0x000fc60000000000 */
[----:B------:R-:W1:Y:S01]  /*0ed0*/  MUFU.EX2 R13, R13 ;  /* 0x0000000d000d7308 */ /* 0x000e620000000800 */
[----:B------:R-:W-:Y:S01]  /*0ee0*/  FSETP.GEU.AND P4, PT, R9, -126, PT ;  /* 0xc2fc00000900780b */ /* 0x000fe20003f8e000 */
[----:B0-----:R-:W-:Y:S01]  /*0ef0*/  @!P2 FMUL R12, R12, R12 ;  /* 0x0000000c0c0ca220 */ /* 0x001fe20000400000 */
[----:B------:R-:W-:Y:S01]  /*0f00*/  FSETP.GEU.AND P2, PT, R22, -126, PT ;  /* 0xc2fc00001600780b */ /* 0x000fe20003f4e000 */
[----:B------:R-:W-:Y:S01]  /*0f10*/  @!P5 FMUL R14, R14, 0.5 ;  /* 0x3f0000000e0ed820 */ /* 0x000fe20000400000 */
[----:B------:R-:W-:Y:S01]  /*0f20*/  @!P6 FMUL R27, R27, 0.5 ;  /* 0x3f0000001b1be820 */ /* 0x000fe20000400000 */
[----:B------:R-:W-:-:S08]  /*0f30*/  FADD R25, R25, R12 ;  /* 0x0000000c19197221 */ /* 0x000fd00000000000 */
[----:B------:R-:W-:Y:S01]  /*0f40*/  @!P4 FMUL R9, R9, 0.5 ;  /* 0x3f0000000909c820 */ /* 0x000fe20000400000 */
[----:B-1----:R-:W-:Y:S01]  /*0f50*/  @!P3 FMUL R13, R13, R13 ;  /* 0x0000000d0d0db220 */ /* 0x002fe20000400000 */
[----:B------:R0:W-:Y:S01]  /*0f60*/  MUFU.EX2 R23, R14 ;  /* 0x0000000e00177308 */ /* 0x0001e20000000800 */
[----:B------:R-:W-:Y:S02]  /*0f70*/  @!P2 FMUL R22, R22, 0.5 ;  /* 0x3f0000001616a820 */ /* 0x000fe40000400000 */
[----:B------:R-:W-:Y:S01]  /*0f80*/  FADD R26, R26, R13 ;  /* 0x0000000d1a1a7221 */ /* 0x000fe20000000000 */
[----:B------:R-:W-:-:S04]  /*0f90*/  FADD R28, -R2, R10 ;  /* 0x0000000a021c7221 */ /* 0x000fc80000000100 */
[----:B------:R-:W1:Y:S01]  /*0fa0*/  MUFU.EX2 R10, R9 ;  /* 0x00000009000a7308 */ /* 0x000e620000000800 */
[----:B0-----:R-:W3:Y:S07]  /*0fb0*/  LDG.E.128 R12, desc[UR12][R36.64+0x100] ;  /* 0x0001000c240c7981 */ /* 0x001eee000c1e1d00 */
[----:B------:R-:W0:Y:S08]  /*0fc0*/  MUFU.EX2 R8, R27 ;  /* 0x0000001b00087308 */ /* 0x000e300000000800 */
[----:B------:R-:W4:Y:S01]  /*0fd0*/  MUFU.EX2 R9, R22 ;  /* 0x0000001600097308 */ /* 0x000f220000000800 */
[----:B------:R-:W-:Y:S01]  /*0fe0*/  FADD R11, -R2, R11 ;  /* 0x0000000b020b7221 */ /* 0x000fe20000000100 */
[----:B-1----:R-:W-:Y:S01]  /*0ff0*/  @!P4 FMUL R10, R10, R10 ;  /* 0x0000000a0a0ac220 */ /* 0x002fe20000400000 */
[----:B0-----:R-:W-:-:S02]  /*1000*/  @!P6 FMUL R8, R8, R8 ;  /* 0x000000080808e220 */ /* 0x001fc40000400000 */
[----:B------:R-:W-:Y:S01]  /*1010*/  FMUL R27, R11, 1.4426950216293334961 ;  /* 0x3fb8aa3b0b1b7820 */ /* 0x000fe20000400000 */
[----:B------:R-:W-:Y:S01]  /*1020*/  FADD R25, R25, R10 ;  /* 0x0000000a19197221 */ /* 0x000fe20000000000 */
[----:B----4-:R-:W-:Y:S01]  /*1030*/  @!P2 FMUL R9, R9, R9 ;  /* 0x000000090909a220 */ /* 0x010fe20000400000 */
[----:B------:R-:W-:-:S03]  /*1040*/  FADD R21, R21, R8 ;  /* 0x0000000815157221 */ /* 0x000fc60000000000 */
[----:B------:R-:W-:Y:S02]  /*1050*/  FADD R26, R26, R9 ;  /* 0x000000091a1a7221 */ /* 0x000fe40000000000 */
[----:B------:R-:W4:Y:S01]  /*1060*/  LDG.E.128 R8, desc[UR12][R36.64+0x200] ;  /* 0x0002000c24087981 */ /* 0x000f22000c1e1d00 */
[----:B------:R-:W-:Y:S01]  /*1070*/  FMUL R28, R28, 1.4426950216293334961 ;  /* 0x3fb8aa3b1c1c7820 */ /* 0x000fe20000400000 */
[----:B------:R-:W-:Y:S01]  /*1080*/  @!P5 FMUL R23, R23, R23 ;  /* 0x000000171717d220 */ /* 0x000fe20000400000 */
[----:B------:R-:W-:-:S03]  /*1090*/  FSETP.GEU.AND P5, PT, R27, -126, PT ;  /* 0xc2fc00001b00780b */ /* 0x000fc60003fae000 */
[----:B------:R-:W-:-:S10]  /*10a0*/  FSETP.GEU.AND P3, PT, R28, -126, PT ;  /* 0xc2fc00001c00780b */ /* 0x000fd40003f6e000 */
[----:B------:R-:W-:-:S03]  /*10b0*/  @!P5 FMUL R27, R27, 0.5 ;  /* 0x3f0000001b1bd820 */ /* 0x000fc60000400000 */
[----:B------:R-:W-:Y:S01]  /*10c0*/  @!P3 FMUL R28, R28, 0.5 ;  /* 0x3f0000001c1cb820 */ /* 0x000fe20000400000 */
[----:B------:R-:W0:Y:S08]  /*10d0*/  MUFU.EX2 R22, R27 ;  /* 0x0000001b00167308 */ /* 0x000e300000000800 */
[----:B------:R-:W1:Y:S01]  /*10e0*/  MUFU.EX2 R33, R28 ;  /* 0x0000001c00217308 */ /* 0x000e620000000800 */
[----:B------:R-:W-:Y:S01]  /*10f0*/  FADD R20, R20, R23 ;  /* 0x0000001714147221 */ /* 0x000fe20000000000 */
[----:B0-----:R-:W-:-:S04]  /*1100*/  @!P5 FMUL R22, R22, R22 ;  /* 0x000000161616d220 */ /* 0x001fc80000400000 */
[----:B------:R-:W-:Y:S01]  /*1110*/  FADD R27, R21, R22 ;  /* 0x00000016151b7221 */ /* 0x000fe20000000000 */
[----:B-1----:R-:W-:-:S04]  /*1120*/  @!P3 FMUL R33, R33, R33 ;  /* 0x000000212121b220 */ /* 0x002fc80000400000 */
[----:B------:R-:W-:Y:S02]  /*1130*/  FADD R33, R20, R33 ;  /* 0x0000002114217221 */ /* 0x000fe40000000000 */
[----:B------:R0:W5:Y:S01]  /*1140*/  LDG.E.128 R20, desc[UR12][R36.64+0x300] ;  /* 0x0003000c24147981 */ /* 0x000162000c1e1d00 */
[----:B------:R-:W-:Y:S02]  /*1150*/  IADD3 R32, PT, PT, R32, 0x8, RZ ;  /* 0x0000000820207810 */ /* 0x000fe40007ffe0ff */
[----:B------:R-:W-:Y:S02]  /*1160*/  IADD3 R4, PT, PT, R4, 0x200, RZ ;  /* 0x0000020004047810 */ /* 0x000fe40007ffe0ff */
[----:B------:R-:W-:Y:S01]  /*1170*/  IADD3 R31, PT, PT, R31, 0x200, RZ ;  /* 0x000002001f1f7810 */ /* 0x000fe20007ffe0ff */
[----:B--2---:R-:W-:-:S04]  /*1180*/  FADD R16, -R2, R16 ;  /* 0x0000001002107221 */ /* 0x004fc80000000100 */
[----:B------:R-:W-:-:S05]  /*1190*/  FMUL R16, R16, 1.4426950216293334961 ;  /* 0x3fb8aa3b10107820 */ /* 0x000fca0000400000 */
[----:B------:R-:W-:Y:S01]  /*11a0*/  FSETP.GEU.AND P6, PT, R16, -126, PT ;  /* 0xc2fc00001000780b */ /* 0x000fe20003fce000 */
[----:B------:R-:W-:-:S04]  /*11b0*/  FADD R17, -R2, R17 ;  /* 0x0000001102117221 */ /* 0x000fc80000000100 */
[----:B------:R-:W-:-:S08]  /*11c0*/  FMUL R17, R17, 1.4426950216293334961 ;  /* 0x3fb8aa3b11117820 */ /* 0x000fd00000400000 */
[----:B------:R-:W-:Y:S01]  /*11d0*/  @!P6 FMUL R16, R16, 0.5 ;  /* 0x3f0000001010e820 */ /* 0x000fe20000400000 */
[----:B------:R-:W-:-:S05]  /*11e0*/  FSETP.GEU.AND P2, PT, R17, -126, PT ;  /* 0xc2fc00001100780b */ /* 0x000fca0003f4e000 */
[----:B------:R-:W1:Y:S01]  /*11f0*/  MUFU.EX2 R16, R16 ;  /* 0x0000001000107308 */ /* 0x000e620000000800 */
[C---:B------:R-:W-:Y:S01]  /*1200*/  FADD R18, -R2.reuse, R18 ;  /* 0x0000001202127221 */ /* 0x040fe20000000100 */
[----:B------:R-:W-:-:S03]  /*1210*/  FADD R19, -R2, R19 ;  /* 0x0000001302137221 */ /* 0x000fc60000000100 */
[----:B------:R-:W-:Y:S01]  /*1220*/  FMUL R18, R18, 1.4426950216293334961 ;  /* 0x3fb8aa3b12127820 */ /* 0x000fe20000400000 */
[C---:B---3--:R-:W-:Y:S01]  /*1230*/  FADD R12, -R2.reuse, R12 ;  /* 0x0000000c020c7221 */ /* 0x048fe20000000100 */
[----:B------:R-:W-:Y:S01]  /*1240*/  FADD R13, -R2, R13 ;  /* 0x0000000d020d7221 */ /* 0x000fe20000000100 */
[----:B0-----:R-:W-:Y:S02]  /*1250*/  FMUL R37, R19, 1.4426950216293334961 ;  /* 0x3fb8aa3b13257820 */ /* 0x001fe40000400000 */
[----:B------:R-:W-:Y:S01]  /*1260*/  FMUL R36, R12, 1.4426950216293334961 ;  /* 0x3fb8aa3b0c247820 */ /* 0x000fe20000400000 */
[----:B------:R-:W-:Y:S01]  /*1270*/  FMUL R28, R13, 1.4426950216293334961 ;  /* 0x3fb8aa3b0d1c7820 */ /* 0x000fe20000400000 */
[----:B------:R-:W-:Y:S01]  /*1280*/  FSETP.GEU.AND P3, PT, R18, -126, PT ;  /* 0xc2fc00001200780b */ /* 0x000fe20003f6e000 */
[----:B------:R-:W-:Y:S01]  /*1290*/  @!P2 FMUL R17, R17, 0.5 ;  /* 0x3f0000001111a820 */ /* 0x000fe20000400000 */
[----:B------:R-:W-:Y:S02]  /*12a0*/  FSETP.GEU.AND P4, PT, R37, -126, PT ;  /* 0xc2fc00002500780b */ /* 0x000fe40003f8e000 */
[----:B------:R-:W-:Y:S01]  /*12b0*/  FSETP.GEU.AND P5, PT, R36, -126, PT ;  /* 0xc2fc00002400780b */ /* 0x000fe20003fae000 */
[----:B-1----:R-:W-:Y:S01]  /*12c0*/  @!P6 FMUL R16, R16, R16 ;  /* 0x000000101010e220 */ /* 0x002fe20000400000 */
[----:B------:R-:W-:Y:S01]  /*12d0*/  FSETP.GEU.AND P6, PT, R28, -126, PT ;  /* 0xc2fc00001c00780b */ /* 0x000fe20003fce000 */
[----:B------:R-:W0:Y:S01]  /*12e0*/  MUFU.EX2 R17, R17 ;  /* 0x0000001100117308 */ /* 0x000e220000000800 */
[C---:B------:R-:W-:Y:S01]  /*12f0*/  FADD R15, -R2.reuse, R15 ;  /* 0x0000000f020f7221 */ /* 0x040fe20000000100 */
[----:B------:R-:W-:-:S04]  /*1300*/  FADD R19, -R2, R14 ;  /* 0x0000000e02137221 */ /* 0x000fc80000000100 */
[----:B------:R-:W-:Y:S02]  /*1310*/  @!P3 FMUL R18, R18, 0.5 ;  /* 0x3f0000001212b820 */ /* 0x000fe40000400000 */
[----:B------:R-:W-:Y:S02]  /*1320*/  @!P4 FMUL R37, R37, 0.5 ;  /* 0x3f0000002525c820 */ /* 0x000fe40000400000 */
[----:B------:R-:W-:Y:S01]  /*1330*/  @!P5 FMUL R36, R36, 0.5 ;  /* 0x3f0000002424d820 */ /* 0x000fe20000400000 */
[----:B------:R1:W2:Y:S01]  /*1340*/  MUFU.EX2 R12, R18 ;  /* 0x00000012000c7308 */ /* 0x0002a20000000800 */
[----:B------:R-:W-:Y:S01]  /*1350*/  @!P6 FMUL R28, R28, 0.5 ;  /* 0x3f0000001c1ce820 */ /* 0x000fe20000400000 */
[----:B------:R-:W-:Y:S01]  /*1360*/  FMUL R19, R19, 1.4426950216293334961 ;  /* 0x3fb8aa3b13137820 */ /* 0x000fe20000400000 */
[----:B-1----:R-:W-:-:S05]  /*1370*/  FMUL R18, R15, 1.4426950216293334961 ;  /* 0x3fb8aa3b0f127820 */ /* 0x002fca0000400000 */
[----:B------:R-:W1:Y:S01]  /*1380*/  MUFU.EX2 R14, R37 ;  /* 0x00000025000e7308 */ /* 0x000e620000000800 */
[----:B----4-:R-:W-:-:S07]  /*1390*/  FADD R15, -R2, R8 ;  /* 0x00000008020f7221 */ /* 0x010fce0000000100 */
[----:B------:R-:W3:Y:S01]  /*13a0*/  MUFU.EX2 R13, R36 ;  /* 0x00000024000d7308 */ /* 0x000ee20000000800 */
[----:B0-----:R-:W-:Y:S01]  /*13b0*/  @!P2 FMUL R17, R17, R17 ;  /* 0x000000111111a220 */ /* 0x001fe20000400000 */
[----:B------:R-:W-:-:S06]  /*13c0*/  FSETP.GEU.AND P2, PT, R19, -126, PT ;  /* 0xc2fc00001300780b */ /* 0x000fcc0003f4e000 */
[----:B------:R-:W0:Y:S01]  /*13d0*/  MUFU.EX2 R8, R28 ;  /* 0x0000001c00087308 */ /* 0x000e220000000800 */
[C---:B------:R-:W-:Y:S01]  /*13e0*/  FADD R9, -R2.reuse, R9 ;  /* 0x0000000902097221 */ /* 0x040fe20000000100 */
[----:B------:R-:W-:Y:S01]  /*13f0*/  FADD R10, -R2, R10 ;  /* 0x0000000a020a7221 */ /* 0x000fe20000000100 */
[----:B------:R-:W-:Y:S02]  /*1400*/  FMUL R15, R15, 1.4426950216293334961 ;  /* 0x3fb8aa3b0f0f7820 */ /* 0x000fe40000400000 */
[----:B------:R-:W-:Y:S01]  /*1410*/  FMUL R9, R9, 1.4426950216293334961 ;  /* 0x3fb8aa3b09097820 */ /* 0x000fe20000400000 */
[----:B------:R-:W-:Y:S01]  /*1420*/  FMUL R10, R10, 1.4426950216293334961 ;  /* 0x3fb8aa3b0a0a7820 */ /* 0x000fe20000400000 */
[----:B--2---:R-:W-:Y:S01]  /*1430*/  @!P3 FMUL R12, R12, R12 ;  /* 0x0000000c0c0cb220 */ /* 0x004fe20000400000 */
[----:B-1----:R-:W-:Y:S01]  /*1440*/  @!P4 FMUL R14, R14, R14 ;  /* 0x0000000e0e0ec220 */ /* 0x002fe20000400000 */
[----:B---3--:R-:W-:Y:S01]  /*1450*/  @!P5 FMUL R13, R13, R13 ;  /* 0x0000000d0d0dd220 */ /* 0x008fe20000400000 */
[----:B------:R-:W-:Y:S01]  /*1460*/  FSETP.GEU.AND P3, PT, R18, -126, PT ;  /* 0xc2fc00001200780b */ /* 0x000fe20003f6e000 */
[----:B------:R-:W-:Y:S01]  /*1470*/  @!P2 FMUL R19, R19, 0.5 ;  /* 0x3f0000001313a820 */ /* 0x000fe20000400000 */
[----:B------:R-:W-:-:S02]  /*1480*/  FSETP.GEU.AND P4, PT, R15, -126, PT ;  /* 0xc2fc00000f00780b */ /* 0x000fc40003f8e000 */
[----:B------:R-:W-:Y:S01]  /*1490*/  FSETP.GEU.AND P5, PT, R9, -126, PT ;  /* 0xc2fc00000900780b */ /* 0x000fe20003fae000 */
[----:B0-----:R-:W-:Y:S01]  /*14a0*/  @!P6 FMUL R8, R8, R8 ;  /* 0x000000080808e220 */ /* 0x001fe20000400000 */
[----:B------:R-:W-:Y:S01]  /*14b0*/  FSETP.GEU.AND P6, PT, R10, -126, PT ;  /* 0xc2fc00000a00780b */ /* 0x000fe20003fce000 */
[----:B------:R-:W0:Y:S01]  /*14c0*/  MUFU.EX2 R19, R19 ;  /* 0x0000001300137308 */ /* 0x000e220000000800 */
[----:B------:R-:W-:-:S05]  /*14d0*/  FADD R11, -R2, R11 ;  /* 0x0000000b020b7221 */ /* 0x000fca0000000100 */
[----:B------:R-:W-:Y:S02]  /*14e0*/  @!P3 FMUL R18, R18, 0.5 ;  /* 0x3f0000001212b820 */ /* 0x000fe40000400000 */
[----:B------:R-:W-:Y:S02]  /*14f0*/  @!P4 FMUL R15, R15, 0.5 ;  /* 0x3f0000000f0fc820 */ /* 0x000fe40000400000 */
[----:B------:R-:W-:Y:S02]  /*1500*/  @!P5 FMUL R9, R9, 0.5 ;  /* 0x3f0000000909d820 */ /* 0x000fe40000400000 */
[----:B------:R-:W-:Y:S01]  /*1510*/  @!P6 FMUL R10, R10, 0.5 ;  /* 0x3f0000000a0ae820 */ /* 0x000fe20000400000 */
[----:B------:R-:W1:Y:S01]  /*1520*/  MUFU.EX2 R18, R18 ;  /* 0x0000001200127308 */ /* 0x000e620000000800 */
[----:B------:R-:W-:-:S07]  /*1530*/  FMUL R11, R11, 1.4426950216293334961 ;  /* 0x3fb8aa3b0b0b7820 */ /* 0x000fce0000400000 */
[----:B------:R-:W2:Y:S01]  /*1540*/  MUFU.EX2 R15, R15 ;  /* 0x0000000f000f7308 */ /* 0x000ea20000000800 */
[----:B0-----:R-:W-:Y:S01]  /*1550*/  @!P2 FMUL R19, R19, R19 ;  /* 0x000000131313a220 */ /* 0x001fe20000400000 */
[----:B------:R-:W-:-:S06]  /*1560*/  FSETP.GEU.AND P2, PT, R11, -126, PT ;  /* 0xc2fc00000b00780b */ /* 0x000fcc0003f4e000 */
[----:B------:R-:W0:Y:S08]  /*1570*/  MUFU.EX2 R9, R9 ;  /* 0x0000000900097308 */ /* 0x000e300000000800 */
[----:B------:R-:W3:Y:S01]  /*1580*/  MUFU.EX2 R10, R10 ;  /* 0x0000000a000a7308 */ /* 0x000ee20000000800 */
[C---:B-----5:R-:W-:Y:S01]  /*1590*/  FADD R21, -R2.reuse, R21 ;  /* 0x0000001502157221 */ /* 0x060fe20000000100 */
[C---:B------:R-:W-:Y:S01]  /*15a0*/  FADD R20, -R2.reuse, R20 ;  /* 0x0000001402147221 */ /* 0x040fe20000000100 */
[C---:B------:R-:W-:Y:S01]  /*15b0*/  FADD R28, -R2.reuse, R22 ;  /* 0x00000016021c7221 */ /* 0x040fe20000000100 */
[----:B------:R-:W-:Y:S01]  /*15c0*/  FADD R23, -R2, R23 ;  /* 0x0000001702177221 */ /* 0x000fe20000000100 */
[----:B------:R-:W-:Y:S01]  /*15d0*/  FMUL R22, R21, 1.4426950216293334961 ;  /* 0x3fb8aa3b15167820 */ /* 0x000fe20000400000 */
[----:B------:R-:W-:Y:S01]  /*15e0*/  FMUL R20, R20, 1.4426950216293334961 ;  /* 0x3fb8aa3b14147820 */ /* 0x000fe20000400000 */
[----:B------:R-:W-:Y:S01]  /*15f0*/  FMUL R21, R28, 1.4426950216293334961 ;  /* 0x3fb8aa3b1c157820 */ /* 0x000fe20000400000 */
[----:B------:R-:W-:Y:S01]  /*1600*/  FMUL R23, R23, 1.4426950216293334961 ;  /* 0x3fb8aa3b17177820 */ /* 0x000fe20000400000 */
[----:B-1----:R-:W-:Y:S01]  /*1610*/  @!P3 FMUL R18, R18, R18 ;  /* 0x000000121212b220 */ /* 0x002fe20000400000 */
[----:B--2---:R-:W-:Y:S01]  /*1620*/  @!P4 FMUL R15, R15, R15 ;  /* 0x0000000f0f0fc220 */ /* 0x004fe20000400000 */
[----:B0-----:R-:W-:Y:S01]  /*1630*/  @!P5 FMUL R9, R9, R9 ;  /* 0x000000090909d220 */ /* 0x001fe20000400000 */
[----:B------:R-:W-:Y:S01]  /*1640*/  FSETP.GEU.AND P3, PT, R20, -126, PT ;  /* 0xc2fc00001400780b */ /* 0x000fe20003f6e000 */
[----:B------:R-:W-:Y:S01]  /*1650*/  @!P2 FMUL R11, R11, 0.5 ;  /* 0x3f0000000b0ba820 */ /* 0x000fe20000400000 */
[----:B------:R-:W-:-:S02]  /*1660*/  FSETP.GEU.AND P4, PT, R22, -126, PT ;  /* 0xc2fc00001600780b */ /* 0x000fc40003f8e000 */
[----:B------:R-:W-:Y:S01]  /*1670*/  FSETP.GEU.AND P5, PT, R21, -126, PT ;  /* 0xc2fc00001500780b */ /* 0x000fe20003fae000 */
[----:B---3--:R-:W-:Y:S01]  /*1680*/  @!P6 FMUL R10, R10, R10 ;  /* 0x0000000a0a0ae220 */ /* 0x008fe20000400000 */
[----:B------:R-:W-:Y:S01]  /*1690*/  FSETP.GEU.AND P6, PT, R23, -126, PT ;  /* 0xc2fc00001700780b */ /* 0x000fe20003fce000 */
[----:B------:R-:W0:Y:S06]  /*16a0*/  MUFU.EX2 R11, R11 ;  /* 0x0000000b000b7308 */ /* 0x000e2c0000000800 */
[----:B------:R-:W-:Y:S02]  /*16b0*/  @!P3 FMUL R20, R20, 0.5 ;  /* 0x3f0000001414b820 */ /* 0x000fe40000400000 */
[----:B------:R-:W-:-:S02]  /*16c0*/  @!P4 FMUL R22, R22, 0.5 ;  /* 0x3f0000001616c820 */ /* 0x000fc40000400000 */
[----:B------:R-:W-:Y:S02]  /*16d0*/  @!P5 FMUL R21, R21, 0.5 ;  /* 0x3f0000001515d820 */ /* 0x000fe40000400000 */
[----:B------:R-:W-:Y:S01]  /*16e0*/  @!P6 FMUL R23, R23, 0.5 ;  /* 0x3f0000001717e820 */ /* 0x000fe20000400000 */
[----:B------:R-:W1:Y:S08]  /*16f0*/  MUFU.EX2 R20, R20 ;  /* 0x0000001400147308 */ /* 0x000e700000000800 */
[----:B------:R-:W2:Y:S01]  /*1700*/  MUFU.EX2 R22, R22 ;  /* 0x0000001600167308 */ /* 0x000ea20000000800 */
[----:B0-----:R-:W-:Y:S01]  /*1710*/  @!P2 FMUL R11, R11, R11 ;  /* 0x0000000b0b0ba220 */ /* 0x001fe20000400000 */
[----:B------:R-:W-:-:S06]  /*1720*/  ISETP.NE.AND P2, PT, R32, RZ, PT ;  /* 0x000000ff2000720c */ /* 0x000fcc0003f45270 */
[----:B------:R-:W0:Y:S08]  /*1730*/  MUFU.EX2 R21, R21 ;  /* 0x0000001500157308 */ /* 0x000e300000000800 */
[----:B------:R-:W3:Y:S01]  /*1740*/  MUFU.EX2 R23, R23 ;  /* 0x0000001700177308 */ /* 0x000ee20000000800 */
[----:B------:R-:W-:Y:S01]  /*1750*/  FADD R16, R25, R16 ;  /* 0x0000001019107221 */ /* 0x000fe20000000000 */
        /* <DEDUP_REMOVED lines=11> */
[----:B-1----:R-:W-:Y:S01]  /*1810*/  @!P3 FMUL R20, R20, R20 ;  /* 0x000000141414b220 */ /* 0x002fe20000400000 */
[----:B--2---:R-:W-:Y:S01]  /*1820*/  @!P4 FMUL R22, R22, R22 ;  /* 0x000000161616c220 */ /* 0x004fe20000400000 */
[----:B0-----:R-:W-:Y:S01]  /*1830*/  @!P5 FMUL R21, R21, R21 ;  /* 0x000000151515d220 */ /* 0x001fe20000400000 */
[----:B---3--:R-:W-:Y:S01]  /*1840*/  @!P6 FMUL R23, R23, R23 ;  /* 0x000000171717e220 */ /* 0x008fe20000400000 */
[----:B------:R-:W-:Y:S01]  /*1850*/  FADD R25, R15, R20 ;  /* 0x000000140f197221 */ /* 0x000fe20000000000 */
[----:B------:R-:W-:Y:S01]  /*1860*/  FADD R26, R9, R22 ;  /* 0x00000016091a7221 */ /* 0x000fe20000000000 */
[----:B------:R-:W-:Y:S01]  /*1870*/  FADD R27, R10, R21 ;  /* 0x000000150a1b7221 */ /* 0x000fe20000000000 */
[----:B------:R-:W-:Y:S01]  /*1880*/  FADD R28, R18, R23 ;  /* 0x00000017121c7221 */ /* 0x000fe20000000000 */
[----:B------:R-:W-:Y:S06]  /*1890*/  @P2 BRA `(.L_x_82) ;  /* 0xfffffff000482947 */ /* 0x000fec000383ffff */
.L_x_81:
[----:B------:R-:W-:Y:S05]  /*18a0*/  BSYNC.RECONVERGENT B1 ;  /* 0x0000000000017941 */ /* 0x000fea0003800200 */
.L_x_80:
[----:B------:R-:W-:Y:S04]  /*18b0*/  BSSY.RECONVERGENT B1, `(.L_x_83) ;  /* 0x00000e4000017945 */ /* 0x000fe80003800200 */
        /* <DEDUP_REMOVED lines=9> */
[----:B------:R-:W3:Y:S04]  /*1950*/  LDG.E.128 R12, desc[UR12][R30.64+0x100] ;  /* 0x0001000c1e0c7981 */ /* 0x000ee8000c1e1d00 */
[----:B------:R-:W4:Y:S04]  /*1960*/  LDG.E.128 R16, desc[UR12][R30.64+0x200] ;  /* 0x0002000c1e107981 */ /* 0x000f28000c1e1d00 */
[----:B------:R-:W5:Y:S01]  /*1970*/  LDG.E.128 R20, desc[UR12][R30.64+0x300] ;  /* 0x0003000c1e147981 */ /* 0x000f62000c1e1d00 */
[----:B------:R-:W-:Y:S01]  /*1980*/  IADD3 R4, PT, PT, R4, 0x100, RZ ;  /* 0x0000010004047810 */ /* 0x000fe20007ffe0ff */
[C---:B--2---:R-:W-:Y:S01]  /*1990*/  FADD R8, -R2.reuse, R8 ;  /* 0x0000000802087221 */ /* 0x044fe20000000100 */
[C---:B------:R-:W-:Y:S01]  /*19a0*/  FADD R9, -R2.reuse, R9 ;  /* 0x0000000902097221 */ /* 0x040fe20000000100 */
[C---:B------:R-:W-:Y:S01]  /*19b0*/  FADD R11, -R2.reuse, R11 ;  /* 0x0000000b020b7221 */ /* 0x040fe20000000100 */
[----:B------:R-:W-:Y:S01]  /*19c0*/  FADD R10, -R2, R10 ;  /* 0x0000000a020a7221 */ /* 0x000fe20000000100 */
[----:B------:R-:W-:Y:S01]  /*19d0*/  FMUL R8, R8, 1.4426950216293334961 ;  /* 0x3fb8aa3b08087820 */ /* 0x000fe20000400000 */
[C---:B---3--:R-:W-:Y:S01]  /*19e0*/  FADD R12, -R2.reuse, R12 ;  /* 0x0000000c020c7221 */ /* 0x048fe20000000100 */
[----:B------:R-:W-:Y:S01]  /*19f0*/  FMUL R9, R9, 1.4426950216293334961 ;  /* 0x3fb8aa3b09097820 */ /* 0x000fe20000400000 */
[----:B------:R-:W-:Y:S01]  /*1a00*/  FADD R13, -R2, R13 ;  /* 0x0000000d020d7221 */ /* 0x000fe20000000100 */
[----:B------:R-:W-:Y:S01]  /*1a10*/  FMUL R11, R11, 1.4426950216293334961 ;  /* 0x3fb8aa3b0b0b7820 */ /* 0x000fe20000400000 */
[----:B------:R-:W-:Y:S01]  /*1a20*/  FSETP.GEU.AND P6, PT, R8, -126, PT ;  /* 0xc2fc00000800780b */ /* 0x000fe20003fce000 */
[----:B------:R-:W-:Y:S01]  /*1a30*/  FMUL R12, R12, 1.4426950216293334961 ;  /* 0x3fb8aa3b0c0c7820 */ /* 0x000fe20000400000 */
[----:B------:R-:W-:Y:S01]  /*1a40*/  FMUL R10, R10, 1.4426950216293334961 ;  /* 0x3fb8aa3b0a0a7820 */ /* 0x000fe20000400000 */
[----:B------:R-:W-:Y:S01]  /*1a50*/  FMUL R13, R13, 1.4426950216293334961 ;  /* 0x3fb8aa3b0d0d7820 */ /* 0x000fe20000400000 */
[----:B------:R-:W-:Y:S01]  /*1a60*/  FSETP.GEU.AND P5, PT, R9, -126, PT ;  /* 0xc2fc00000900780b */ /* 0x000fe20003fae000 */
[C---:B------:R-:W-:Y:S01]  /*1a70*/  FADD R14, -R2.reuse, R14 ;  /* 0x0000000e020e7221 */ /* 0x040fe20000000100 */
[----:B------:R-:W-:Y:S01]  /*1a80*/  FSETP.GEU.AND P4, PT, R11, -126, PT ;  /* 0xc2fc00000b00780b */ /* 0x000fe20003f8e000 */
[----:B----4-:R-:W-:Y:S01]  /*1a90*/  FADD R16, -R2, R16 ;  /* 0x0000001002107221 */ /* 0x010fe20000000100 */
[----:B------:R-:W-:Y:S01]  /*1aa0*/  FSETP.GEU.AND P3, PT, R12, -126, PT ;  /* 0xc2fc00000c00780b */ /* 0x000fe20003f6e000 */
[----:B------:R-:W-:Y:S01]  /*1ab0*/  FADD R17, -R2, R17 ;  /* 0x0000001102117221 */ /* 0x000fe20000000100 */
[----:B------:R-:W-:Y:S01]  /*1ac0*/  FSETP.GEU.AND P2, PT, R10, -126, PT ;  /* 0xc2fc00000a00780b */ /* 0x000fe20003f4e000 */
[----:B------:R-:W-:Y:S01]  /*1ad0*/  FMUL R14, R14, 1.4426950216293334961 ;  /* 0x3fb8aa3b0e0e7820 */ /* 0x000fe20000400000 */
[----:B------:R-:W-:Y:S01]  /*1ae0*/  FADD R15, -R2, R15 ;  /* 0x0000000f020f7221 */ /* 0x000fe20000000100 */
[----:B------:R-:W-:Y:S01]  /*1af0*/  @!P6 FMUL R8, R8, 0.5 ;  /* 0x3f0000000808e820 */ /* 0x000fe20000400000 */
[----:B------:R-:W-:Y:S01]  /*1b00*/  FADD R18, -R2, R18 ;  /* 0x0000001202127221 */ /* 0x000fe20000000100 */
[----:B------:R-:W-:Y:S01]  /*1b10*/  FMUL R16, R16, 1.4426950216293334961 ;  /* 0x3fb8aa3b10107820 */ /* 0x000fe20000400000 */
[----:B------:R-:W-:Y:S01]  /*1b20*/  FMUL R17, R17, 1.4426950216293334961 ;  /* 0x3fb8aa3b11117820 */ /* 0x000fe20000400000 */
[----:B------:R-:W-:Y:S01]  /*1b30*/  @!P5 FMUL R9, R9, 0.5 ;  /* 0x3f0000000909d820 */ /* 0x000fe20000400000 */
[----:B------:R-:W-:Y:S01]  /*1b40*/  FMUL R15, R15, 1.4426950216293334961 ;  /* 0x3fb8aa3b0f0f7820 */ /* 0x000fe20000400000 */
[----:B------:R-:W0:Y:S01]  /*1b50*/  MUFU.EX2 R8, R8 ;  /* 0x0000000800087308 */ /* 0x000e220000000800 */
[----:B------:R-:W-:Y:S01]  /*1b60*/  @!P4 FMUL R11, R11, 0.5 ;  /* 0x3f0000000b0bc820 */ /* 0x000fe20000400000 */
[----:B------:R-:W-:Y:S01]  /*1b70*/  @!P3 FMUL R12, R12, 0.5 ;  /* 0x3f0000000c0cb820 */ /* 0x000fe20000400000 */
[----:B------:R-:W-:Y:S01]  /*1b80*/  FMUL R18, R18, 1.4426950216293334961 ;  /* 0x3fb8aa3b12127820 */ /* 0x000fe20000400000 */
[----:B------:R-:W-:Y:S01]  /*1b90*/  @!P2 FMUL R10, R10, 0.5 ;  /* 0x3f0000000a0aa820 */ /* 0x000fe20000400000 */
[C---:B------:R-:W-:Y:S01]  /*1ba0*/  FADD R19, -R2.reuse, R19 ;  /* 0x0000001302137221 */ /* 0x040fe20000000100 */
[C---:B-----5:R-:W-:Y:S01]  /*1bb0*/  FADD R20, -R2.reuse, R20 ;  /* 0x0000001402147221 */ /* 0x060fe20000000100 */
[C---:B------:R-:W-:Y:S01]  /*1bc0*/  FADD R21, -R2.reuse, R21 ;  /* 0x0000001502157221 */ /* 0x040fe20000000100 */
[----:B------:R-:W1:Y:S01]  /*1bd0*/  MUFU.EX2 R9, R9 ;  /* 0x0000000900097308 */ /* 0x000e620000000800 */
[C---:B------:R-:W-:Y:S01]  /*1be0*/  FADD R22, -R2.reuse, R22 ;  /* 0x0000001602167221 */ /* 0x040fe20000000100 */
[----:B------:R-:W-:Y:S01]  /*1bf0*/  FMUL R19, R19, 1.4426950216293334961 ;  /* 0x3fb8aa3b13137820 */ /* 0x000fe20000400000 */
[----:B------:R-:W-:Y:S01]  /*1c00*/  FADD R31, -R2, R23 ;  /* 0x00000017021f7221 */ /* 0x000fe20000000100 */
[----:B------:R-:W-:Y:S01]  /*1c10*/  FMUL R30, R20, 1.4426950216293334961 ;  /* 0x3fb8aa3b141e7820 */ /* 0x000fe20000400000 */
[----:B------:R-:W-:Y:S01]  /*1c20*/  FMUL R21, R21, 1.4426950216293334961 ;  /* 0x3fb8aa3b15157820 */ /* 0x000fe20000400000 */
[----:B------:R-:W-:Y:S01]  /*1c30*/  FMUL R20, R22, 1.4426950216293334961 ;  /* 0x3fb8aa3b16147820 */ /* 0x000fe20000400000 */
[----:B------:R-:W-:Y:S01]  /*1c40*/  FMUL R31, R31, 1.4426950216293334961 ;  /* 0x3fb8aa3b1f1f7820 */ /* 0x000fe20000400000 */
[----:B------:R-:W2:Y:S01]  /*1c50*/  MUFU.EX2 R11, R11 ;  /* 0x0000000b000b7308 */ /* 0x000ea20000000800 */
[----:B0-----:R-:W-:Y:S01]  /*1c60*/  @!P6 FMUL R8, R8, R8 ;  /* 0x000000080808e220 */ /* 0x001fe20000400000 */
[----:B------:R-:W-:-:S03]  /*1c70*/  FSETP.GEU.AND P6, PT, R13, -126, PT ;  /* 0xc2fc00000d00780b */ /* 0x000fc60003fce000 */
[----:B------:R-:W-:-:S03]  /*1c80*/  FADD R25, R25, R8 ;  /* 0x0000000819197221 */ /* 0x000fc60000000000 */
[----:B------:R-:W0:Y:S01]  /*1c90*/  MUFU.EX2 R12, R12 ;  /* 0x0000000c000c7308 */ /* 0x000e220000000800 */
[----:B-1----:R-:W-:Y:S01]  /*1ca0*/  @!P5 FMUL R9, R9, R9 ;  /* 0x000000090909d220 */ /* 0x002fe20000400000 */
[----:B------:R-:W-:-:S03]  /*1cb0*/  FSETP.GEU.AND P5, PT, R14, -126, PT ;  /* 0xc2fc00000e00780b */ /* 0x000fc60003fae000 */
[----:B------:R-:W-:Y:S02]  /*1cc0*/  FADD R26, R26, R9 ;  /* 0x000000091a1a7221 */ /* 0x000fe40000000000 */
[----:B------:R-:W-:Y:S01]  /*1cd0*/  @!P6 FMUL R13, R13, 0.5 ;  /* 0x3f0000000d0de820 */ /* 0x000fe20000400000 */
[----:B------:R-:W1:Y:S01]  /*1ce0*/  MUFU.EX2 R10, R10 ;  /* 0x0000000a000a7308 */ /* 0x000e620000000800 */
[----:B--2---:R-:W-:Y:S01]  /*1cf0*/  @!P4 FMUL R11, R11, R11 ;  /* 0x0000000b0b0bc220 */ /* 0x004fe20000400000 */
[----:B------:R-:W-:-:S03]  /*1d00*/  FSETP.GEU.AND P4, PT, R16, -126, PT ;  /* 0xc2fc00001000780b */ /* 0x000fc60003f8e000 */
[----:B------:R-:W-:Y:S02]  /*1d10*/  FADD R28, R28, R11 ;  /* 0x0000000b1c1c7221 */ /* 0x000fe40000000000 */
[----:B------:R-:W-:Y:S01]  /*1d20*/  @!P5 FMUL R14, R14, 0.5 ;  /* 0x3f0000000e0ed820 */ /* 0x000fe20000400000 */
[----:B------:R-:W2:Y:S01]  /*1d30*/  MUFU.EX2 R13, R13 ;  /* 0x0000000d000d7308 */ /* 0x000ea20000000800 */
[----:B0-----:R-:W-:Y:S01]  /*1d40*/  @!P3 FMUL R12, R12, R12 ;  /* 0x0000000c0c0cb220 */ /* 0x001fe20000400000 */
[----:B------:R-:W-:-:S03]  /*1d50*/  FSETP.GEU.AND P3, PT, R17, -126, PT ;  /* 0xc2fc00001100780b */ /* 0x000fc60003f6e000 */
[----:B------:R-:W-:Y:S02]  /*1d60*/  FADD R25, R25, R12 ;  /* 0x0000000c19197221 */ /* 0x000fe40000000000 */
[----:B------:R-:W-:Y:S01]  /*1d70*/  @!P4 FMUL R16, R16, 0.5 ;  /* 0x3f0000001010c820 */ /* 0x000fe20000400000 */
        /* <DEDUP_REMOVED lines=49> */
.L_x_86:
[----:B------:R-:W-:Y:S05]  /*2090*/  BSYNC.RECONVERGENT B2 ;  /* 0x0000000000027941 */ /* 0x000fea0003800200 */
.L_x_85:
[----:B------:R-:W-:Y:S05]  /*20a0*/  @!P1 BRA `(.L_x_84) ;  /* 0x0000000400909947 */ /* 0x000fea0003800000 */
[----:B------:R-:W-:Y:S01]  /*20b0*/  ISETP.NE.AND P2, PT, R29, 0x1, PT ;  /* 0x000000011d00780c */ /* 0x000fe20003f45270 */
[----:B------:R-:W-:Y:S01]  /*20c0*/  BSSY.RECONVERGENT B2, `(.L_x_87) ;  /* 0x0000041000027945 */ /* 0x000fe20003800200 */
[----:B------:R-:W-:-:S11]  /*20d0*/  LOP3.LUT P1, RZ, R24, 0x40, RZ, 0xc0, !PT ;  /* 0x0000004018ff7812 */ /* 0x000fd6000782c0ff */
[----:B------:R-:W-:Y:S05]  /*20e0*/  @!P2 BRA `(.L_x_88) ;  /* 0x0000000000f8a947 */ /* 0x000fea0003800000 */
[----:B------:R-:W0:Y:S01]  /*20f0*/  LDC.64 R8, c[0x0][0x380] ;  /* 0x0000e000ff087b82 */ /* 0x000e220000000a00 */
[----:B------:R-:W-:-:S04]  /*2100*/  IMAD R17, R3, UR7, R4 ;  /* 0x0000000703117c24 */ /* 0x000fc8000f8e0204 */
[----:B0-----:R-:W-:-:S05]  /*2110*/  IMAD.WIDE R16, R17, 0x4, R8 ;  /* 0x0000000411107825 */ /* 0x001fca00078e0208 */
[----:B------:R-:W2:Y:S04]  /*2120*/  LDG.E.128 R8, desc[UR12][R16.64] ;  /* 0x0000000c10087981 */ /* 0x000ea8000c1e1d00 */
[----:B------:R-:W3:Y:S01]  /*2130*/  LDG.E.128 R12, desc[UR12][R16.64+0x100] ;  /* 0x0001000c100c7981 */ /* 0x000ee2000c1e1d00 */
[----:B------:R-:W-:Y:S01]  /*2140*/  IADD3 R4, PT, PT, R4, 0x80, RZ ;  /* 0x0000008004047810 */ /* 0x000fe20007ffe0ff */
[C---:B--2---:R-:W-:Y:S01]  /*2150*/  FADD R8, -R2.reuse, R8 ;  /* 0x0000000802087221 */ /* 0x044fe20000000100 */
[C---:B------:R-:W-:Y:S01]  /*2160*/  FADD R9, -R2.reuse, R9 ;  /* 0x0000000902097221 */ /* 0x040fe20000000100 */
[C---:B------:R-:W-:Y:S01]  /*2170*/  FADD R10, -R2.reuse, R10 ;  /* 0x0000000a020a7221 */ /* 0x040fe20000000100 */
[----:B------:R-:W-:Y:S01]  /*2180*/  FADD R11, -R2, R11 ;  /* 0x0000000b020b7221 */ /* 0x000fe20000000100 */
[----:B------:R-:W-:Y:S01]  /*2190*/  FMUL R8, R8, 1.4426950216293334961 ;  /* 0x3fb8aa3b08087820 */ /* 0x000fe20000400000 */
[----:B------:R-:W-:Y:S01]  /*21a0*/  FMUL R9, R9, 1.4426950216293334961 ;  /* 0x3fb8aa3b09097820 */ /* 0x000fe20000400000 */
[----:B------:R-:W-:Y:S01]  /*21b0*/  FMUL R10, R10, 1.4426950216293334961 ;  /* 0x3fb8aa3b0a0a7820 */ /* 0x000fe20000400000 */
[----:B------:R-:W-:Y:S01]  /*21c0*/  FMUL R11, R11, 1.4426950216293334961 ;  /* 0x3fb8aa3b0b0b7820 */ /* 0x000fe20000400000 */
[----:B---3--:R-:W-:Y:S01]  /*21d0*/  FADD R12, -R2, R12 ;  /* 0x0000000c020c7221 */ /* 0x008fe20000000100 */
[----:B------:R-:W-:Y:S01]  /*21e0*/  FSETP.GEU.AND P3, PT, R8, -126, PT ;  /* 0xc2fc00000800780b */ /* 0x000fe20003f6e000 */
[C---:B------:R-:W-:Y:S01]  /*21f0*/  FADD R13, -R2.reuse, R13 ;  /* 0x0000000d020d7221 */ /* 0x040fe20000000100 */
[----:B------:R-:W-:Y:S01]  /*2200*/  FSETP.GEU.AND P6, PT, R9, -126, PT ;  /* 0xc2fc00000900780b */ /* 0x000fe20003fce000 */
[----:B------:R-:W-:Y:S01]  /*2210*/  FADD R14, -R2, R14 ;  /* 0x0000000e020e7221 */ /* 0x000fe20000000100 */
[----:B------:R-:W-:Y:S01]  /*2220*/  FSETP.GEU.AND P5, PT, R10, -126, PT ;  /* 0xc2fc00000a00780b */ /* 0x000fe20003fae000 */
[----:B------:R-:W-:Y:S01]  /*2230*/  FADD R15, -R2, R15 ;  /* 0x0000000f020f7221 */ /* 0x000fe20000000100 */
[----:B------:R-:W-:Y:S01]  /*2240*/  FMUL R12, R12, 1.4426950216293334961 ;  /* 0x3fb8aa3b0c0c7820 */ /* 0x000fe20000400000 */
[----:B------:R-:W-:Y:S01]  /*2250*/  FMUL R13, R13, 1.4426950216293334961 ;  /* 0x3fb8aa3b0d0d7820 */ /* 0x000fe20000400000 */
[----:B------:R-:W-:Y:S01]  /*2260*/  FSETP.GEU.AND P2, PT, R11, -126, PT ;  /* 0xc2fc00000b00780b */ /* 0x000fe20003f4e000 */
[----:B------:R-:W-:Y:S01]  /*2270*/  FMUL R14, R14, 1.4426950216293334961 ;  /* 0x3fb8aa3b0e0e7820 */ /* 0x000fe20000400000 */
[----:B------:R-:W-:Y:S01]  /*2280*/  FMUL R15, R15, 1.4426950216293334961 ;  /* 0x3fb8aa3b0f0f7820 */ /* 0x000fe20000400000 */
[----:B------:R-:W-:-:S02]  /*2290*/  FSETP.GEU.AND P4, PT, R12, -126, PT ;  /* 0xc2fc00000c00780b */ /* 0x000fc40003f8e000 */
[----:B------:R-:W-:Y:S02]  /*22a0*/  @!P3 FMUL R8, R8, 0.5 ;  /* 0x3f0000000808b820 */ /* 0x000fe40000400000 */
[----:B------:R-:W-:Y:S02]  /*22b0*/  @!P6 FMUL R9, R9, 0.5 ;  /* 0x3f0000000909e820 */ /* 0x000fe40000400000 */
[----:B------:R-:W-:Y:S02]  /*22c0*/  @!P5 FMUL R10, R10, 0.5 ;  /* 0x3f0000000a0ad820 */ /* 0x000fe40000400000 */
[----:B------:R-:W0:Y:S02]  /*22d0*/  MUFU.EX2 R8, R8 ;  /* 0x0000000800087308 */ /* 0x000e240000000800 */
[----:B------:R-:W-:-:S03]  /*22e0*/  @!P2 FMUL R11, R11, 0.5 ;  /* 0x3f0000000b0ba820 */ /* 0x000fc60000400000 */
[----:B------:R-:W-:-:S03]  /*22f0*/  @!P4 FMUL R12, R12, 0.5 ;  /* 0x3f0000000c0cc820 */ /* 0x000fc60000400000 */
[----:B------:R-:W1:Y:S08]  /*2300*/  MUFU.EX2 R9, R9 ;  /* 0x0000000900097308 */ /* 0x000e700000000800 */
        /* <DEDUP_REMOVED lines=15> */
[----:B0-----:R-:W-:-:S04]  /*2400*/  @!P2 FMUL R11, R11, R11 ;  /* 0x0000000b0b0ba220 */ /* 0x001fc80000400000 */
[----:B------:R-:W-:Y:S02]  /*2410*/  FADD R28, R28, R11 ;  /* 0x0000000b1c1c7221 */ /* 0x000fe40000000000 */
[----:B------:R-:W-:Y:S01]  /*2420*/  @!P5 FMUL R15, R15, 0.5 ;  /* 0x3f0000000f0fd820 */ /* 0x000fe20000400000 */
        /* <DEDUP_REMOVED lines=10> */
.L_x_88:
[----:B------:R-:W-:Y:S05]  /*24d0*/  BSYNC.RECONVERGENT B2 ;  /* 0x0000000000027941 */ /* 0x000fea0003800200 */
.L_x_87:
[----:B------:R-:W-:Y:S05]  /*24e0*/  @P1 BRA `(.L_x_84) ;  /* 0x0000000000801947 */ /* 0x000fea0003800000 */
[----:B------:R-:W0:Y:S01]  /*24f0*/  LDC.64 R8, c[0x0][0x380] ;  /* 0x0000e000ff087b82 */ /* 0x000e220000000a00 */
[----:B------:R-:W-:-:S04]  /*2500*/  IMAD R3, R3, UR7, R4 ;  /* 0x0000000703037c24 */ /* 0x000fc8000f8e0204 */
[----:B0-----:R-:W-:-:S06]  /*2510*/  IMAD.WIDE R8, R3, 0x4, R8 ;  /* 0x0000000403087825 */ /* 0x001fcc00078e0208 */
[----:B------:R-:W2:Y:S02]  /*2520*/  LDG.E.128 R8, desc[UR12][R8.64] ;  /* 0x0000000c08087981 */ /* 0x000ea4000c1e1d00 */
[C---:B--2---:R-:W-:Y:S01]  /*2530*/  FADD R3, -R2.reuse, R8 ;  /* 0x0000000802037221 */ /* 0x044fe20000000100 */
[C---:B------:R-:W-:Y:S01]  /*2540*/  FADD R4, -R2.reuse, R9 ;  /* 0x0000000902047221 */ /* 0x040fe20000000100 */
[C---:B------:R-:W-:Y:S01]  /*2550*/  FADD R10, -R2.reuse, R10 ;  /* 0x0000000a020a7221 */ /* 0x040fe20000000100 */
[----:B------:R-:W-:Y:S01]  /*2560*/  FADD R11, -R2, R11 ;  /* 0x0000000b020b7221 */ /* 0x000fe20000000100 */
[----:B------:R-:W-:Y:S01]  /*2570*/  FMUL R3, R3, 1.4426950216293334961 ;  /* 0x3fb8aa3b03037820 */ /* 0x000fe20000400000 */
[----:B------:R-:W-:Y:S01]  /*2580*/  FMUL R4, R4, 1.4426950216293334961 ;  /* 0x3fb8aa3b04047820 */ /* 0x000fe20000400000 */
[----:B------:R-:W-:Y:S01]  /*2590*/  FMUL R10, R10, 1.4426950216293334961 ;  /* 0x3fb8aa3b0a0a7820 */ /* 0x000fe20000400000 */
[----:B------:R-:W-:Y:S02]  /*25a0*/  FMUL R11, R11, 1.4426950216293334961 ;  /* 0x3fb8aa3b0b0b7820 */ /* 0x000fe40000400000 */
[----:B------:R-:W-:-:S02]  /*25b0*/  FSETP.GEU.AND P1, PT, R3, -126, PT ;  /* 0xc2fc00000300780b */ /* 0x000fc40003f2e000 */
[----:B------:R-:W-:Y:S02]  /*25c0*/  FSETP.GEU.AND P2, PT, R4, -126, PT ;  /* 0xc2fc00000400780b */ /* 0x000fe40003f4e000 */
[----:B------:R-:W-:Y:S02]  /*25d0*/  FSETP.GEU.AND P3, PT, R10, -126, PT ;  /* 0xc2fc00000a00780b */ /* 0x000fe40003f6e000 */
[----:B------:R-:W-:-:S07]  /*25e0*/  FSETP.GEU.AND P4, PT, R11, -126, PT ;  /* 0xc2fc00000b00780b */ /* 0x000fce0003f8e000 */
[----:B------:R-:W-:Y:S02]  /*25f0*/  @!P1 FMUL R3, R3, 0.5 ;  /* 0x3f00000003039820 */ /* 0x000fe40000400000 */
[----:B------:R-:W-:Y:S02]  /*2600*/  @!P2 FMUL R4, R4, 0.5 ;  /* 0x3f0000000404a820 */ /* 0x000fe40000400000 */
[----:B------:R-:W-:Y:S01]  /*2610*/  @!P3 FMUL R10, R10, 0.5 ;  /* 0x3f0000000a0ab820 */ /* 0x000fe20000400000 */
[----:B------:R-:W0:Y:S01]  /*2620*/  MUFU.EX2 R2, R3 ;  /* 0x0000000300027308 */ /* 0x000e220000000800 */
[----:B------:R-:W-:-:S07]  /*2630*/  @!P4 FMUL R11, R11, 0.5 ;  /* 0x3f0000000b0bc820 */ /* 0x000fce0000400000 */
        /* <DEDUP_REMOVED lines=11> */
.L_x_84:
[----:B------:R-:W-:Y:S05]  /*26f0*/  BSYNC.RECONVERGENT B1 ;  /* 0x0000000000017941 */ /* 0x000fea0003800200 */
.L_x_83:
[----:B------:R-:W-:-:S04]  /*2700*/  FADD R26, R25, R26 ;  /* 0x0000001a191a7221 */ /* 0x000fc80000000000 */
[----:B------:R-:W-:-:S04]  /*2710*/  FADD R27, R26, R27 ;  /* 0x0000001b1a1b7221 */ /* 0x000fc80000000000 */
[----:B------:R-:W-:-:S07]  /*2720*/  FADD R28, R27, R28 ;  /* 0x0000001c1b1c7221 */ /* 0x000fce0000000000 */
.L_x_79:
[----:B------:R-:W-:Y:S05]  /*2730*/  BSYNC.RECONVERGENT B0 ;  /* 0x0000000000007941 */ /* 0x000fea0003800200 */
.L_x_78:
[----:B------:R-:W1:Y:S01]  /*2740*/  SHFL.DOWN PT, R3, R28, 0x8, 0x101f ;  /* 0x09101f001c037f89 */ /* 0x000e6200000e0000 */
[----:B------:R-:W-:Y:S01]  /*2750*/  UIADD3 UR4, UPT, UPT, UR5, 0x8, URZ ;  /* 0x0000000805047890 */ /* 0x000fe2000fffe0ff */
[----:B------:R-:W-:-:S03]  /*2760*/  ISETP.GE.AND P1, PT, R6, UR7, PT ;  /* 0x0000000706007c0c */ /* 0x000fc6000bf26270 */
[----:B------:R-:W-:-:S06]  /*2770*/  ULEA UR4, UR6, UR4, 0x18 ;  /* 0x0000000406047291 */ /* 0x000fcc000f8ec0ff */
[----:B------:R-:W-:Y:S01]  /*2780*/  LEA R8, R7, UR4, 0x2 ;  /* 0x0000000407087c11 */ /* 0x000fe2000f8e10ff */
[----:B-1----:R-:W-:-:S05]  /*2790*/  FADD R3, R3, R28 ;  /* 0x0000001c03037221 */ /* 0x002fca0000000000 */
[----:B--2---:R-:W1:Y:S02]  /*27a0*/  SHFL.DOWN PT, R2, R3, 0x4, 0x101f ;  /* 0x08901f0003027f89 */ /* 0x004e6400000e0000 */
[----:B-1----:R-:W-:-:S05]  /*27b0*/  FADD R2, R3, R2 ;  /* 0x0000000203027221 */ /* 0x002fca0000000000 */
[----:B------:R-:W1:Y:S02]  /*27c0*/  SHFL.DOWN PT, R9, R2, 0x2, 0x101f ;  /* 0x08501f0002097f89 */ /* 0x000e6400000e0000 */
[----:B-1----:R-:W-:-:S05]  /*27d0*/  FADD R9, R2, R9 ;  /* 0x0000000902097221 */ /* 0x002fca0000000000 */
[----:B0-----:R-:W0:Y:S02]  /*27e0*/  SHFL.DOWN PT, R4, R9, 0x1, 0x101f ;  /* 0x08301f0009047f89 */ /* 0x001e2400000e0000 */
[----:B0-----:R-:W-:-:S05]  /*27f0*/  FADD R11, R9, R4 ;  /* 0x00000004090b7221 */ /* 0x001fca0000000000 */
[----:B------:R0:W-:Y:S01]  /*2800*/  @!P0 STS [R8], R11 ;  /* 0x0000000b08008388 */ /* 0x0001e20000000800 */
[----:B------:R-:W-:Y:S06]  /*2810*/  BAR.SYNC.DEFER_BLOCKING 0x0 ;  /* 0x0000000000007b1d */ /* 0x000fec0000010000 */
[----:B------:R-:W-:Y:S05]  /*2820*/  @P1 EXIT ;  /* 0x000000000000194d */ /* 0x000fea0003800000 */
[----:B------:R-:W1:Y:S01]  /*2830*/  LDS R5, [R5] ;  /* 0x0000000005057984 */ /* 0x000e620000000800 */
[----:B------:R-:W-:Y:S01]  /*2840*/  LOP3.LUT R13, RZ, R6, RZ, 0x33, !PT ;  /* 0x00000006ff0d7212 */ /* 0x000fe200078e33ff */
[----:B------:R-:W-:Y:S01]  /*2850*/  BSSY.RECONVERGENT B2, `(.L_x_89) ;  /* 0x0000063000027945 */ /* 0x000fe20003800200 */
[----:B------:R-:W-:Y:S01]  /*2860*/  LEA R15, R0, R7, 0x1 ;  /* 0x00000007000f7211 */ /* 0x000fe200078e08ff */
[----:B------:R2:W3:Y:S01]  /*2870*/  LDS R2, [R8] ;  /* 0x0000000008027984 */ /* 0x0004e20000000800 */
[----:B------:R-:W-:-:S04]  /*2880*/  IADD3 R13, PT, PT, R13, UR7, RZ ;  /* 0x000000070d0d7c10 */ /* 0x000fc8000fffe0ff */
[----:B------:R-:W-:-:S04]  /*2890*/  LOP3.LUT R3, R13, 0xc0, RZ, 0xc0, !PT ;  /* 0x000000c00d037812 */ /* 0x000fc800078ec0ff */
[----:B------:R-:W-:-:S13]  /*28a0*/  ISETP.NE.AND P0, PT, R3, 0xc0, PT ;  /* 0x000000c00300780c */ /* 0x000fda0003f05270 */
[----:B--2---:R-:W-:Y:S05]  /*28b0*/  @!P0 BRA `(.L_x_90) ;  /* 0x0000000400708947 */ /* 0x004fea0003800000 */
[----:B------:R-:W2:Y:S01]  /*28c0*/  LDC.64 R22, c[0x0][0x380] ;  /* 0x0000e000ff167b82 */ /* 0x000ea20000000a00 */
[----:B------:R-:W-:Y:S01]  /*28d0*/  LEA.HI R0, R13, 0x1, RZ, 0x1a ;  /* 0x000000010d007811 */ /* 0x000fe200078fd0ff */
[----:B------:R-:W-:-:S03]  /*28e0*/  IMAD R14, R15, UR7, R6 ;  /* 0x000000070f0e7c24 */ /* 0x000fc6000f8e0206 */
[C---:B------:R-:W-:Y:S02]  /*28f0*/  SHF.L.U32 R3, R0.reuse, 0x6, RZ ;  /* 0x0000000600037819 */ /* 0x040fe400000006ff */
[----:B------:R-:W-:Y:S01]  /*2900*/  LOP3.LUT R0, R0, 0x3, RZ, 0xc0, !PT ;  /* 0x0000000300007812 */ /* 0x000fe200078ec0ff */
[----:B------:R-:W4:Y:S01]  /*2910*/  LDC.64 R28, c[0x0][0x388] ;  /* 0x0000e200ff1c7b82 */ /* 0x000f220000000a00 */
[----:B------:R-:W-:Y:S02]  /*2920*/  LOP3.LUT R6, R6, 0xc0, R3, 0xf8, !PT ;  /* 0x000000c006067812 */ /* 0x000fe400078ef803 */
[----:B------:R-:W-:-:S07]  /*2930*/  IADD3 R0, PT, PT, -R0, RZ, RZ ;  /* 0x000000ff00007210 */ /* 0x000fce0007ffe1ff */
.L_x_99:
[----:B0-2---:R-:W-:-:S06]  /*2940*/  IMAD.WIDE R8, R14, 0x4, R22 ;  /* 0x000000040e087825 */ /* 0x005fcc00078e0216 */
[----:B------:R-:W1:Y:S01]  /*2950*/  LDG.E.128 R8, desc[UR12][R8.64] ;  /* 0x0000000c08087981 */ /* 0x000e62000c1e1d00 */
[----:B---3--:R-:W0:Y:S01]  /*2960*/  MUFU.RCP R7, R2 ;  /* 0x0000000200077308 */ /* 0x008e220000001000 */
[----:B------:R-:W-:Y:S01]  /*2970*/  IADD3 R0, PT, PT, R0, 0x1, RZ ;  /* 0x0000000100007810 */ /* 0x000fe20007ffe0ff */
[----:B------:R-:W-:Y:S01]  /*2980*/  BSSY.RECONVERGENT B3, `(.L_x_91) ;  /* 0x0000013000037945 */ /* 0x000fe20003800200 */
[----:B----4-:R-:W-:Y:S02]  /*2990*/  IMAD.WIDE R24, R14, 0x4, R28 ;  /* 0x000000040e187825 */ /* 0x010fe400078e021c */
[----:B------:R-:W-:Y:S02]  /*29a0*/  ISETP.NE.AND P2, PT, R0, RZ, PT ;  /* 0x000000ff0000720c */ /* 0x000fe40003f45270 */
[----:B0-----:R-:W-:-:S04]  /*29b0*/  FFMA R4, -R2, R7, 1 ;  /* 0x3f80000002047423 */ /* 0x001fc80000000107 */
[----:B------:R-:W-:Y:S01]  /*29c0*/  FFMA R4, R7, R4, R7 ;  /* 0x0000000407047223 */ /* 0x000fe20000000007 */
[----:B-1----:R-:W-:-:S04]  /*29d0*/  FADD R3, -R5, R8 ;  /* 0x0000000805037221 */ /* 0x002fc80000000100 */
        /* <DEDUP_REMOVED lines=9> */
[----:B0-----:R-:W-:Y:S06]  /*2a70*/  @!P0 BRA `(.L_x_92) ;  /* 0x00000000000c8947 */ /* 0x001fec0003800000 */
[----:B------:R-:W-:-:S07]  /*2a80*/  MOV R4, 0x2aa0 ;  /* 0x00002aa000047802 */ /* 0x000fce0000000f00 */
[----:B------:R-:W-:Y:S05]  /*2a90*/  CALL.REL.NOINC `($__internal_1_$__cuda_sm3x_div_rn_noftz_f32_slowpath) ;  /* 0x0000001800307944 */ /* 0x000fea0003c00000 */
[----:B------:R-:W-:-:S07]  /*2aa0*/  MOV R8, R3 ;  /* 0x0000000300087202 */ /* 0x000fce0000000f00 */
.L_x_92:
[----:B------:R-:W-:Y:S05]  /*2ab0*/  BSYNC.RECONVERGENT B3 ;  /* 0x0000000000037941 */ /* 0x000fea0003800200 */
.L_x_91:
[----:B------:R-:W-:Y:S01]  /*2ac0*/  FADD R9, -R5, R9 ;  /* 0x0000000905097221 */ /* 0x000fe20000000100 */
[----:B------:R-:W-:Y:S03]  /*2ad0*/  BSSY.RECONVERGENT B3, `(.L_x_93) ;  /* 0x0000011000037945 */ /* 0x000fe60003800200 */
[----:B------:R-:W-:Y:S02]  /*2ae0*/  FMUL R3, R9, 1.4426950216293334961 ;  /* 0x3fb8aa3b09037820 */ /* 0x000fe40000400000 */
[----:B------:R-:W0:Y:S03]  /*2af0*/  MUFU.RCP R9, R2 ;  /* 0x0000000200097308 */ /* 0x000e260000001000 */
[----:B------:R-:W-:-:S13]  /*2b00*/  FSETP.GEU.AND P0, PT, R3, -126, PT ;  /* 0xc2fc00000300780b */ /* 0x000fda0003f0e000 */
[----:B------:R-:W-:Y:S01]  /*2b10*/  @!P0 FMUL R3, R3, 0.5 ;  /* 0x3f00000003038820 */ /* 0x000fe20000400000 */
[----:B0-----:R-:W-:-:S03]  /*2b20*/  FFMA R4, -R2, R9, 1 ;  /* 0x3f80000002047423 */ /* 0x001fc60000000109 */
[----:B------:R-:W0:Y:S01]  /*2b30*/  MUFU.EX2 R21, R3 ;  /* 0x0000000300157308 */ /* 0x000e220000000800 */
[----:B------:R-:W-:Y:S01]  /*2b40*/  FFMA R9, R9, R4, R9 ;  /* 0x0000000409097223 */ /* 0x000fe20000000009 */
        /* <DEDUP_REMOVED lines=9> */
.L_x_94:
[----:B------:R-:W-:Y:S05]  /*2be0*/  BSYNC.RECONVERGENT B3 ;  /* 0x0000000000037941 */ /* 0x000fea0003800200 */
.L_x_93:
[----:B------:R-:W-:Y:S01]  /*2bf0*/  FADD R10, -R5, R10 ;  /* 0x0000000a050a7221 */ /* 0x000fe20000000100 */
[----:B------:R-:W0:Y:S01]  /*2c00*/  MUFU.RCP R7, R2 ;  /* 0x0000000200077308 */ /* 0x000e220000001000 */
[----:B------:R-:W-:Y:S02]  /*2c10*/  BSSY.RECONVERGENT B3, `(.L_x_95) ;  /* 0x0000010000037945 */ /* 0x000fe40003800200 */
[----:B------:R-:W-:-:S05]  /*2c20*/  FMUL R3, R10, 1.4426950216293334961 ;  /* 0x3fb8aa3b0a037820 */ /* 0x000fca0000400000 */
[----:B------:R-:W-:Y:S01]  /*2c30*/  FSETP.GEU.AND P0, PT, R3, -126, PT ;  /* 0xc2fc00000300780b */ /* 0x000fe20003f0e000 */
[----:B0-----:R-:W-:-:S12]  /*2c40*/  FFMA R10, -R2, R7, 1 ;  /* 0x3f800000020a7423 */ /* 0x001fd80000000107 */
[----:B------:R-:W-:Y:S01]  /*2c50*/  @!P0 FMUL R3, R3, 0.5 ;  /* 0x3f00000003038820 */ /* 0x000fe20000400000 */
[----:B------:R-:W-:-:S03]  /*2c60*/  FFMA R10, R7, R10, R7 ;  /* 0x0000000a070a7223 */ /* 0x000fc60000000007 */
        /* <DEDUP_REMOVED lines=10> */
.L_x_96:
[----:B------:R-:W-:Y:S05]  /*2d10*/  BSYNC.RECONVERGENT B3 ;  /* 0x0000000000037941 */ /* 0x000fea0003800200 */
.L_x_95:
        /* <DEDUP_REMOVED lines=18> */
.L_x_98:
[----:B------:R-:W-:Y:S05]  /*2e40*/  BSYNC.RECONVERGENT B3 ;  /* 0x0000000000037941 */ /* 0x000fea0003800200 */
.L_x_97:
[----:B------:R0:W-:Y:S01]  /*2e50*/  STG.E.128 desc[UR12][R24.64], R8 ;  /* 0x0000000818007986 */ /* 0x0001e2000c101d0c */
[----:B------:R-:W-:Y:S01]  /*2e60*/  IADD3 R14, PT, PT, R14, 0x40, RZ ;  /* 0x000000400e0e7810 */ /* 0x000fe20007ffe0ff */
[----:B------:R-:W-:Y:S06]  /*2e70*/  @P2 BRA `(.L_x_99) ;  /* 0xfffffff800b02947 */ /* 0x000fec000383ffff */
.L_x_90:
[----:B------:R-:W-:Y:S05]  /*2e80*/  BSYNC.RECONVERGENT B2 ;  /* 0x0000000000027941 */ /* 0x000fea0003800200 */
.L_x_89:
[----:B------:R-:W-:-:S13]  /*2e90*/  ISETP.GE.U32.AND P0, PT, R13, 0xc0, PT ;  /* 0x000000c00d00780c */ /* 0x000fda0003f06070 */
[----:B------:R-:W-:Y:S05]  /*2ea0*/  @!P0 EXIT ;  /* 0x000000000000894d */ /* 0x000fea0003800000 */
[----:B------:R-:W2:Y:S01]  /*2eb0*/  LDCU.128 UR8, c[0x0][0x380] ;  /* 0x00007000ff0877ac */ /* 0x000ea20008000c00 */
[----:B------:R-:W4:Y:S01]  /*2ec0*/  LDCU UR14, c[0x0][0x394] ;  /* 0x00007280ff0e77ac */ /* 0x000f220008000800 */
[----:B------:R-:W0:Y:S01]  /*2ed0*/  LDCU UR15, c[0x0][0x394] ;  /* 0x00007280ff0f77ac */ /* 0x000e220008000800 */
[----:B--2---:R-:W-:Y:S02]  /*2ee0*/  UIADD3 UR6, UP0, UPT, UR8, 0x200, URZ ;  /* 0x0000020008067890 */ /* 0x004fe4000ff1e0ff */
[----:B------:R-:W-:Y:S01]  /*2ef0*/  UIADD3 UR4, UP1, UPT, UR10, 0x200, URZ ;  /* 0x000002000a047890 */ /* 0x000fe2000ff3e0ff */
[----:B----4-:R-:W-:Y:S01]  /*2f00*/  IMAD R0, R15, UR14, R6 ;  /* 0x0000000e0f007c24 */ /* 0x010fe2000f8e0206 */
[----:B------:R-:W-:Y:S02]  /*2f10*/  UIADD3.X UR7, UPT, UPT, URZ, UR9, URZ, UP0, !UPT ;  /* 0x00000009ff077290 */ /* 0x000fe400087fe4ff */
[----:B0-----:R-:W-:-:S12]  /*2f20*/  UIADD3.X UR5, UPT, UPT, URZ, UR11, URZ, UP1, !UPT ;  /* 0x0000000bff057290 */ /* 0x001fd80008ffe4ff */
.L_x_132:
[----:B------:R-:W-:Y:S02]  /*2f30*/  MOV R24, UR6 ;  /* 0x0000000600187c02 */ /* 0x000fe40008000f00 */
[----:B------:R-:W-:-:S03]  /*2f40*/  MOV R25, UR7 ;  /* 0x0000000700197c02 */ /* 0x000fc60008000f00 */
[----:B------:R-:W-:-:S05]  /*2f50*/  IMAD.WIDE R24, R0, 0x4, R24 ;  /* 0x0000000400187825 */ /* 0x000fca00078e0218 */
[----:B------:R-:W1:Y:S01]  /*2f60*/  LDG.E.128 R8, desc[UR12][R24.64+-0x200] ;  /* 0xfffe000c18087981 */ /* 0x000e62000c1e1d00 */
[----:B---3--:R-:W0:Y:S01]  /*2f70*/  MUFU.RCP R7, R2 ;  /* 0x0000000200077308 */ /* 0x008e220000001000 */
[----:B------:R-:W-:Y:S01]  /*2f80*/  MOV R22, UR4 ;  /* 0x0000000400167c02 */ /* 0x000fe20008000f00 */
[----:B------:R-:W-:Y:S01]  /*2f90*/  BSSY.RECONVERGENT B2, `(.L_x_100) ;  /* 0x0000013000027945 */ /* 0x000fe20003800200 */
[----:B------:R-:W-:-:S03]  /*2fa0*/  MOV R23, UR5 ;  /* 0x0000000500177c02 */ /* 0x000fc60008000f00 */
[----:B------:R-:W-:-:S04]  /*2fb0*/  IMAD.WIDE R22, R0, 0x4, R22 ;  /* 0x0000000400167825 */ /* 0x000fc800078e0216 */
[----:B-1----:R-:W-:-:S04]  /*2fc0*/  FADD R8, -R5, R8 ;  /* 0x0000000805087221 */ /* 0x002fc80000000100 */
[----:B------:R-:W-:Y:S01]  /*2fd0*/  FMUL R3, R8, 1.4426950216293334961 ;  /* 0x3fb8aa3b08037820 */ /* 0x000fe20000400000 */
[----:B0-----:R-:W-:-:S04]  /*2fe0*/  FFMA R8, -R2, R7, 1 ;  /* 0x3f80000002087423 */ /* 0x001fc80000000107 */
[----:B------:R-:W-:Y:S01]  /*2ff0*/  FSETP.GEU.AND P0, PT, R3, -126, PT ;  /* 0xc2fc00000300780b */ /* 0x000fe20003f0e000 */
[----:B------:R-:W-:-:S12]  /*3000*/  FFMA R8, R7, R8, R7 ;  /* 0x0000000807087223 */ /* 0x000fd80000000007 */
        /* <DEDUP_REMOVED lines=11> */
.L_x_101:
[----:B------:R-:W-:Y:S05]  /*30c0*/  BSYNC.RECONVERGENT B2 ;  /* 0x0000000000027941 */ /* 0x000fea0003800200 */
.L_x_100:
        /* <DEDUP_REMOVED lines=18> */
.L_x_103:
[----:B------:R-:W-:Y:S05]  /*31f0*/  BSYNC.RECONVERGENT B2 ;  /* 0x0000000000027941 */ /* 0x000fea0003800200 */
.L_x_102:
        /* <DEDUP_REMOVED lines=18> */
.L_x_105:
[----:B------:R-:W-:Y:S05]  /*3320*/  BSYNC.RECONVERGENT B2 ;  /* 0x0000000000027941 */ /* 0x000fea0003800200 */
.L_x_104:
        /* <DEDUP_REMOVED lines=18> */
.L_x_107:
[----:B------:R-:W-:Y:S05]  /*3450*/  BSYNC.RECONVERGENT B2 ;  /* 0x0000000000027941 */ /* 0x000fea0003800200 */
.L_x_106:
[----:B------:R0:W-:Y:S04]  /*3460*/  STG.E.128 desc[UR12][R22.64+-0x200], R8 ;  /* 0xfffe000816007986 */ /* 0x0001e8000c101d0c */
[----:B------:R-:W2:Y:S01]  /*3470*/  LDG.E.128 R12, desc[UR12][R24.64+-0x100] ;  /* 0xffff000c180c7981 */ /* 0x000ea2000c1e1d00 */
        /* <DEDUP_REMOVED lines=15> */
[----:B------:R-:W-:-:S07]  /*3570*/  MOV R4, 0x3590 ;  /* 0x0000359000047802 */ /* 0x000fce0000000f00 */
[----:B------:R-:W-:Y:S05]  /*3580*/  CALL.REL.NOINC `($__internal_1_$__cuda_sm3x_div_rn_noftz_f32_slowpath) ;  /* 0x0000000c00747944 */ /* 0x000fea0003c00000 */
[----:B------:R-:W-:-:S07]  /*3590*/  MOV R8, R3 ;  /* 0x0000000300087202 */ /* 0x000fce0000000f00 */
.L_x_109:
[----:B------:R-:W-:Y:S05]  /*35a0*/  BSYNC.RECONVERGENT B2 ;  /* 0x0000000000027941 */ /* 0x000fea0003800200 */
.L_x_108:
        /* <DEDUP_REMOVED lines=18> */
.L_x_111:
[----:B------:R-:W-:Y:S05]  /*36d0*/  BSYNC.RECONVERGENT B2 ;  /* 0x0000000000027941 */ /* 0x000fea0003800200 */
.L_x_110:
        /* <DEDUP_REMOVED lines=18> */
.L_x_113:
[----:B------:R-:W-:Y:S05]  /*3800*/  BSYNC.RECONVERGENT B2 ;  /* 0x0000000000027941 */ /* 0x000fea0003800200 */
.L_x_112:
        /* <DEDUP_REMOVED lines=18> */
.L_x_115:
[----:B------:R-:W-:Y:S05]  /*3930*/  BSYNC.RECONVERGENT B2 ;  /* 0x0000000000027941 */ /* 0x000fea0003800200 */
.L_x_114:
        /* <DEDUP_REMOVED lines=20> */
.L_x_117:
[----:B------:R-:W-:Y:S05]  /*3a80*/  BSYNC.RECONVERGENT B2 ;  /* 0x0000000000027941 */ /* 0x000fea0003800200 */
.L_x_116:
        /* <DEDUP_REMOVED lines=18> */
.L_x_119:
[----:B------:R-:W-:Y:S05]  /*3bb0*/  BSYNC.RECONVERGENT B2 ;  /* 0x0000000000027941 */ /* 0x000fea0003800200 */
.L_x_118:
        /* <DEDUP_REMOVED lines=18> */
.L_x_121:
[----:B------:R-:W-:Y:S05]  /*3ce0*/  BSYNC.RECONVERGENT B2 ;  /* 0x0000000000027941 */ /* 0x000fea0003800200 */
.L_x_120:
        /* <DEDUP_REMOVED lines=18> */
.L_x_123:
[----:B------:R-:W-:Y:S05]  /*3e10*/  BSYNC.RECONVERGENT B2 ;  /* 0x0000000000027941 */ /* 0x000fea0003800200 */
.L_x_122:
        /* <DEDUP_REMOVED lines=20> */
.L_x_125:
[----:B------:R-:W-:Y:S05]  /*3f60*/  BSYNC.RECONVERGENT B2 ;  /* 0x0000000000027941 */ /* 0x000fea0003800200 */
.L_x_124:
        /* <DEDUP_REMOVED lines=18> */
.L_x_127:
[----:B------:R-:W-:Y:S05]  /*4090*/  BSYNC.RECONVERGENT B2 ;  /* 0x0000000000027941 */ /* 0x000fea0003800200 */
.L_x_126:
        /* <DEDUP_REMOVED lines=18> */
.L_x_129:
[----:B------:R-:W-:Y:S05]  /*41c0*/  BSYNC.RECONVERGENT B2 ;  /* 0x0000000000027941 */ /* 0x000fea0003800200 */
.L_x_128:
        /* <DEDUP_REMOVED lines=18> */
.L_x_131:
[----:B------:R-:W-:Y:S05]  /*42f0*/  BSYNC.RECONVERGENT B2 ;  /* 0x0000000000027941 */ /* 0x000fea0003800200 */
.L_x_130:
[----:B------:R0:W-:Y:S01]  /*4300*/  STG.E.128 desc[UR12][R22.64+0x100], R8 ;  /* 0x0001000816007986 */ /* 0x0001e2000c101d0c */
[----:B------:R-:W-:Y:S02]  /*4310*/  IADD3 R6, PT, PT, R6, 0x100, RZ ;  /* 0x0000010006067810 */ /* 0x000fe40007ffe0ff */
[----:B------:R-:W-:Y:S02]  /*4320*/  IADD3 R0, PT, PT, R0, 0x100, RZ ;  /* 0x0000010000007810 */ /* 0x000fe40007ffe0ff */
[----:B------:R-:W-:-:S13]  /*4330*/  ISETP.GE.AND P0, PT, R6, UR15, PT ;  /* 0x0000000f06007c0c */ /* 0x000fda000bf06270 */
[----:B0-----:R-:W-:Y:S05]  /*4340*/  @!P0 BRA `(.L_x_132) ;  /* 0xffffffe800f88947 */ /* 0x001fea000383ffff */
[----:B------:R-:W-:Y:S05]  /*4350*/  EXIT ;  /* 0x000000000000794d */ /* 0x000fea0003800000 */
        .weak           $__internal_1_$__cuda_sm3x_div_rn_noftz_f32_slowpath
        .type           $__internal_1_$__cuda_sm3x_div_rn_noftz_f32_slowpath,@function
        .size           $__internal_1_$__cuda_sm3x_div_rn_noftz_f32_slowpath,(.L_x_386 - $__internal_1_$__cuda_sm3x_div_rn_noftz_f32_slowpath)
$__internal_1_$__cuda_sm3x_div_rn_noftz_f32_slowpath:
        /* <DEDUP_REMOVED lines=35> */
.L_x_134:
[----:B------:R-:W-:Y:S01]  /*4590*/  LEA R7, R3, 0xc0800000, 0x17 ;  /* 0xc080000003077811 */ /* 0x000fe200078eb8ff */
[----:B------:R-:W-:Y:S01]  /*45a0*/  BSSY.RECONVERGENT B1, `(.L_x_139) ;  /* 0x0000036000017945 */ /* 0x000fe20003800200 */
[----:B------:R-:W-:Y:S02]  /*45b0*/  IADD3 R20, PT, PT, R20, -0x7f, RZ ;  /* 0xffffff8114147810 */ /* 0x000fe40007ffe0ff */
[----:B------:R-:W-:-:S03]  /*45c0*/  IADD3 R26, PT, PT, -R7, R16, RZ ;  /* 0x00000010071a7210 */ /* 0x000fc60007ffe1ff */
[----:B------:R-:W-:Y:S01]  /*45d0*/  IMAD R18, R20, -0x800000, R21 ;  /* 0xff80000014127824 */ /* 0x000fe200078e0215 */
[----:B------:R-:W0:Y:S01]  /*45e0*/  MUFU.RCP R12, R26 ;  /* 0x0000001a000c7308 */ /* 0x000e220000001000 */
[----:B------:R-:W-:Y:S01]  /*45f0*/  FADD.FTZ R17, -R26, -RZ ;  /* 0x800000ff1a117221 */ /* 0x000fe20000010100 */
        /* <DEDUP_REMOVED lines=22> */
[CCC-:B------:R-:W-:Y:S01]  /*4760*/  FFMA.RZ R18, R7.reuse, R17.reuse, R12.reuse ;  /* 0x0000001107127223 */ /* 0x1c0fe2000000c00c */
[CCC-:B------:R-:W-:Y:S01]  /*4770*/  FFMA.RP R19, R7.reuse, R17.reuse, R12.reuse ;  /* 0x0000001107137223 */ /* 0x1c0fe2000000800c */
[----:B------:R-:W-:Y:S01]  /*4780*/  FFMA.RM R12, R7, R17, R12 ;  /* 0x00000011070c7223 */ /* 0x000fe2000000400c */
[C---:B------:R-:W-:Y:S02]  /*4790*/  IADD3 R7, PT, PT, R3.reuse, 0x20, RZ ;  /* 0x0000002003077810 */ /* 0x040fe40007ffe0ff */
[----:B------:R-:W-:Y:S02]  /*47a0*/  LOP3.LUT R18, R18, 0x7fffff, RZ, 0xc0, !PT ;  /* 0x007fffff12127812 */ /* 0x000fe400078ec0ff */
[C---:B------:R-:W-:Y:S02]  /*47b0*/  ISETP.NE.AND P3, PT, R3.reuse, RZ, PT ;  /* 0x000000ff0300720c */ /* 0x040fe40003f65270 */
[----:B------:R-:W-:Y:S02]  /*47c0*/  LOP3.LUT R18, R18, 0x800000, RZ, 0xfc, !PT ;  /* 0x0080000012127812 */ /* 0x000fe400078efcff */
[----:B------:R-:W-:-:S02]  /*47d0*/  ISETP.NE.AND P1, PT, R3, RZ, PT ;  /* 0x000000ff0300720c */ /* 0x000fc40003f25270 */
        /* <DEDUP_REMOVED lines=14> */
.L_x_141:
[----:B------:R-:W-:-:S04]  /*48c0*/  LOP3.LUT R16, R16, 0x80000000, RZ, 0xc0, !PT ;  /* 0x8000000010107812 */ /* 0x000fc800078ec0ff */
[----:B------:R-:W-:Y:S01]  /*48d0*/  LOP3.LUT R16, R16, 0x7f800000, RZ, 0xfc, !PT ;  /* 0x7f80000010107812 */ /* 0x000fe200078efcff */
[----:B------:R-:W-:Y:S06]  /*48e0*/  BRA `(.L_x_142) ;  /* 0x0000000000047947 */ /* 0x000fec0003800000 */
.L_x_140:
[----:B------:R-:W-:-:S07]  /*48f0*/  LEA R16, R19, R16, 0x17 ;  /* 0x0000001013107211 */ /* 0x000fce00078eb8ff */
.L_x_142:
[----:B------:R-:W-:Y:S05]  /*4900*/  BSYNC.RECONVERGENT B1 ;  /* 0x0000000000017941 */ /* 0x000fea0003800200 */
.L_x_139:
[----:B------:R-:W-:Y:S05]  /*4910*/  BRA `(.L_x_143) ;  /* 0x0000000000207947 */ /* 0x000fea0003800000 */
.L_x_138:
[----:B------:R-:W-:-:S04]  /*4920*/  LOP3.LUT R16, R16, 0x80000000, R21, 0x48, !PT ;  /* 0x8000000010107812 */ /* 0x000fc800078e4815 */
[----:B------:R-:W-:Y:S01]  /*4930*/  LOP3.LUT R16, R16, 0x7f800000, RZ, 0xfc, !PT ;  /* 0x7f80000010107812 */ /* 0x000fe200078efcff */
[----:B------:R-:W-:Y:S06]  /*4940*/  BRA `(.L_x_143) ;  /* 0x0000000000147947 */ /* 0x000fec0003800000 */
.L_x_137:
[----:B------:R-:W-:Y:S01]  /*4950*/  LOP3.LUT R16, R16, 0x80000000, R21, 0x48, !PT ;  /* 0x8000000010107812 */ /* 0x000fe200078e4815 */
[----:B------:R-:W-:Y:S06]  /*4960*/  BRA `(.L_x_143) ;  /* 0x00000000000c7947 */ /* 0x000fec0003800000 */
.L_x_136:
[----:B------:R-:W0:Y:S01]  /*4970*/  MUFU.RSQ R16, -QNAN ;  /* 0xffc0000000107908 */ /* 0x000e220000001400 */
[----:B------:R-:W-:Y:S05]  /*4980*/  BRA `(.L_x_143) ;  /* 0x0000000000047947 */ /* 0x000fea0003800000 */
.L_x_135:
[----:B------:R-:W-:-:S07]  /*4990*/  FADD.FTZ R16, R21, R2 ;  /* 0x0000000215107221 */ /* 0x000fce0000010000 */
.L_x_143:
[----:B------:R-:W-:Y:S05]  /*49a0*/  BSYNC.RECONVERGENT B0 ;  /* 0x0000000000007941 */ /* 0x000fea0003800200 */
.L_x_133:
[----:B------:R-:W-:Y:S01]  /*49b0*/  HFMA2 R17, -RZ, RZ, 0, 0 ;  /* 0x00000000ff117431 */ /* 0x000fe200000001ff */
[----:B0-----:R-:W-:Y:S02]  /*49c0*/  MOV R3, R16 ;  /* 0x0000001000037202 */ /* 0x001fe40000000f00 */
[----:B------:R-:W-:-:S04]  /*49d0*/  MOV R16, R4 ;  /* 0x0000000400107202 */ /* 0x000fc80000000f00 */
[----:B------:R-:W-:Y:S05]  /*49e0*/  RET.REL.NODEC R16 `(_Z31softmax_one_warp_two_row_float4PfS_ii) ;  /* 0xffffffb410847950 */ /* 0x000fea0003c3ffff */
.L_x_144:
        /* <DEDUP_REMOVED lines=9> */
.L_x_386:


//--------------------- .text._Z32softmax_one_warp_four_row_float4PfS_ii --------------------------
	.section	.text._Z32softmax_one_warp_four_row_float4PfS_ii,"ax",@progbits
	.align	128
        .global         _Z32softmax_one_warp_four_row_float4PfS_ii
        .type           _Z32softmax_one_warp_four_row_float4PfS_ii,@function
        .size           _Z32softmax_one_warp_four_row_float4PfS_ii,(.L_x_387 - _Z32softmax_one_warp_four_row_float4PfS_ii)
        .other          _Z32softmax_one_warp_four_row_float4PfS_ii,@"STO_CUDA_ENTRY STV_DEFAULT"
_Z32softmax_one_warp_four_row_float4PfS_ii:
.text._Z32softmax_one_warp_four_row_float4PfS_ii:
        /* <DEDUP_REMOVED lines=38> */
.L_x_149:
        /* <DEDUP_REMOVED lines=30> */
.L_x_148:
[----:B------:R-:W-:Y:S05]  /*0440*/  BSYNC.RECONVERGENT B1 ;  /* 0x0000000000017941 */ /* 0x000fea0003800200 */
.L_x_147:
        /* <DEDUP_REMOVED lines=21> */
.L_x_151:
[----:B------:R-:W-:Y:S05]  /*05a0*/  BSYNC.RECONVERGENT B1 ;  /* 0x0000000000017941 */ /* 0x000fea0003800200 */
.L_x_150:
        /* <DEDUP_REMOVED lines=21> */
.L_x_146:
[----:B------:R-:W-:Y:S05]  /*0700*/  BSYNC.RECONVERGENT B0 ;  /* 0x0000000000007941 */ /* 0x000fea0003800200 */
.L_x_145:
        /* <DEDUP_REMOVED lines=41> */
.L_x_156:
        /* <DEDUP_REMOVED lines=238> */
.L_x_155:
[----:B------:R-:W-:Y:S05]  /*1880*/  BSYNC.RECONVERGENT B1 ;  /* 0x0000000000017941 */ /* 0x000fea0003800200 */
.L_x_154:
        /* <DEDUP_REMOVED lines=126> */
.L_x_160:
[----:B------:R-:W-:Y:S05]  /*2070*/  BSYNC.RECONVERGENT B2 ;  /* 0x0000000000027941 */ /* 0x000fea0003800200 */
.L_x_159:
        /* <DEDUP_REMOVED lines=67> */
.L_x_162:
[----:B------:R-:W-:Y:S05]  /*24b0*/  BSYNC.RECONVERGENT B2 ;  /* 0x0000000000027941 */ /* 0x000fea0003800200 */
.L_x_161:
        /* <DEDUP_REMOVED lines=33> */
.L_x_158:
[----:B------:R-:W-:Y:S05]  /*26d0*/  BSYNC.RECONVERGENT B1 ;  /* 0x0000000000017941 */ /* 0x000fea0003800200 */
.L_x_157:
[----:B------:R-:W-:-:S04]  /*26e0*/  FADD R26, R25, R26 ;  /* 0x0000001a191a7221 */ /* 0x000fc80000000000 */
[----:B------:R-:W-:-:S04]  /*26f0*/  FADD R27, R26, R27 ;  /* 0x0000001b1a1b7221 */ /* 0x000fc80000000000 */
[----:B------:R-:W-:-:S07]  /*2700*/  FADD R28, R27, R28 ;  /* 0x0000001c1b1c7221 */ /* 0x000fce0000000000 */
.L_x_153:
[----:B------:R-:W-:Y:S05]  /*2710*/  BSYNC.RECONVERGENT B0 ;  /* 0x0000000000007941 */ /* 0x000fea0003800200 */
.L_x_152:
[----:B------:R-:W1:Y:S01]  /*2720*/  SHFL.DOWN PT, R3, R28, 0x4, 0x181f ;  /* 0x08981f001c037f89 */ /* 0x000e6200000e0000 */
[----:B------:R-:W-:Y:S01]  /*2730*/  UIADD3 UR4, UPT, UPT, UR5, 0x10, URZ ;  /* 0x0000001005047890 */ /* 0x000fe2000fffe0ff */
[----:B------:R-:W-:-:S03]  /*2740*/  ISETP.GE.AND P1, PT, R6, UR7, PT ;  /* 0x0000000706007c0c */ /* 0x000fc6000bf26270 */
[----:B------:R-:W-:-:S06]  /*2750*/  ULEA UR4, UR6, UR4, 0x18 ;  /* 0x0000000406047291 */ /* 0x000fcc000f8ec0ff */
[----:B0-----:R-:W-:Y:S01]  /*2760*/  LEA R4, R7, UR4, 0x2 ;  /* 0x0000000407047c11 */ /* 0x001fe2000f8e10ff */
[----:B-1----:R-:W-:-:S05]  /*2770*/  FADD R3, R3, R28 ;  /* 0x0000001c03037221 */ /* 0x002fca0000000000 */
[----:B--2---:R-:W0:Y:S02]  /*2780*/  SHFL.DOWN PT, R2, R3, 0x2, 0x181f ;  /* 0x08581f0003027f89 */ /* 0x004e2400000e0000 */
[----:B0-----:R-:W-:-:S05]  /*2790*/  FADD R2, R3, R2 ;  /* 0x0000000203027221 */ /* 0x001fca0000000000 */
[----:B------:R-:W0:Y:S02]  /*27a0*/  SHFL.DOWN PT, R9, R2, 0x1, 0x181f ;  /* 0x08381f0002097f89 */ /* 0x000e2400000e0000 */
        /* <DEDUP_REMOVED lines=21> */
.L_x_173:
        /* <DEDUP_REMOVED lines=21> */
[----:B------:R-:W-:Y:S05]  /*2a50*/  CALL.REL.NOINC `($__internal_2_$__cuda_sm3x_div_rn_noftz_f32_slowpath) ;  /* 0x0000001800307944 */ /* 0x000fea0003c00000 */
[----:B------:R-:W-:-:S07]  /*2a60*/  MOV R8, R3 ;  /* 0x0000000300087202 */ /* 0x000fce0000000f00 */
.L_x_166:
[----:B------:R-:W-:Y:S05]  /*2a70*/  BSYNC.RECONVERGENT B3 ;  /* 0x0000000000037941 */ /* 0x000fea0003800200 */
.L_x_165:
        /* <DEDUP_REMOVED lines=18> */
.L_x_168:
[----:B------:R-:W-:Y:S05]  /*2ba0*/  BSYNC.RECONVERGENT B3 ;  /* 0x0000000000037941 */ /* 0x000fea0003800200 */
.L_x_167:
        /* <DEDUP_REMOVED lines=18> */
.L_x_170:
[----:B------:R-:W-:Y:S05]  /*2cd0*/  BSYNC.RECONVERGENT B3 ;  /* 0x0000000000037941 */ /* 0x000fea0003800200 */
.L_x_169:
        /* <DEDUP_REMOVED lines=18> */
.L_x_172:
[----:B------:R-:W-:Y:S05]  /*2e00*/  BSYNC.RECONVERGENT B3 ;  /* 0x0000000000037941 */ /* 0x000fea0003800200 */
.L_x_171:
[----:B------:R0:W-:Y:S01]  /*2e10*/  STG.E.128 desc[UR12][R24.64], R8 ;  /* 0x0000000818007986 */ /* 0x0001e2000c101d0c */
[----:B------:R-:W-:Y:S01]  /*2e20*/  IADD3 R14, PT, PT, R14, 0x20, RZ ;  /* 0x000000200e0e7810 */ /* 0x000fe20007ffe0ff */
[----:B------:R-:W-:Y:S06]  /*2e30*/  @P2 BRA `(.L_x_173) ;  /* 0xfffffff800b02947 */ /* 0x000fec000383ffff */
.L_x_164:
[----:B------:R-:W-:Y:S05]  /*2e40*/  BSYNC.RECONVERGENT B2 ;  /* 0x0000000000027941 */ /* 0x000fea0003800200 */
.L_x_163:
        /* <DEDUP_REMOVED lines=10> */
.L_x_206:
        /* <DEDUP_REMOVED lines=25> */
.L_x_175:
[----:B------:R-:W-:Y:S05]  /*3080*/  BSYNC.RECONVERGENT B2 ;  /* 0x0000000000027941 */ /* 0x000fea0003800200 */
.L_x_174:
        /* <DEDUP_REMOVED lines=18> */
.L_x_177:
[----:B------:R-:W-:Y:S05]  /*31b0*/  BSYNC.RECONVERGENT B2 ;  /* 0x0000000000027941 */ /* 0x000fea0003800200 */
.L_x_176:
        /* <DEDUP_REMOVED lines=18> */
.L_x_179:
[----:B------:R-:W-:Y:S05]  /*32e0*/  BSYNC.RECONVERGENT B2 ;  /* 0x0000000000027941 */ /* 0x000fea0003800200 */
.L_x_178:
        /* <DEDUP_REMOVED lines=18> */
.L_x_181:
[----:B------:R-:W-:Y:S05]  /*3410*/  BSYNC.RECONVERGENT B2 ;  /* 0x0000000000027941 */ /* 0x000fea0003800200 */
.L_x_180:
        /* <DEDUP_REMOVED lines=18> */
[----:B------:R-:W-:Y:S05]  /*3540*/  CALL.REL.NOINC `($__internal_2_$__cuda_sm3x_div_rn_noftz_f32_slowpath) ;  /* 0x0000000c00747944 */ /* 0x000fea0003c00000 */
[----:B------:R-:W-:-:S07]  /*3550*/  MOV R8, R3 ;  /* 0x0000000300087202 */ /* 0x000fce0000000f00 */
.L_x_183:
[----:B------:R-:W-:Y:S05]  /*3560*/  BSYNC.RECONVERGENT B2 ;  /* 0x0000000000027941 */ /* 0x000fea0003800200 */
.L_x_182:
        /* <DEDUP_REMOVED lines=18> */
.L_x_185:
[----:B------:R-:W-:Y:S05]  /*3690*/  BSYNC.RECONVERGENT B2 ;  /* 0x0000000000027941 */ /* 0x000fea0003800200 */
.L_x_184:
        /* <DEDUP_REMOVED lines=18> */
.L_x_187:
[----:B------:R-:W-:Y:S05]  /*37c0*/  BSYNC.RECONVERGENT B2 ;  /* 0x0000000000027941 */ /* 0x000fea0003800200 */
.L_x_186:
        /* <DEDUP_REMOVED lines=18> */
.L_x_189:
[----:B------:R-:W-:Y:S05]  /*38f0*/  BSYNC.RECONVERGENT B2 ;  /* 0x0000000000027941 */ /* 0x000fea0003800200 */
.L_x_188:
        /* <DEDUP_REMOVED lines=20> */
.L_x_191:
[----:B------:R-:W-:Y:S05]  /*3a40*/  BSYNC.RECONVERGENT B2 ;  /* 0x0000000000027941 */ /* 0x000fea0003800200 */
.L_x_190:
        /* <DEDUP_REMOVED lines=18> */
.L_x_193:
[----:B------:R-:W-:Y:S05]  /*3b70*/  BSYNC.RECONVERGENT B2 ;  /* 0x0000000000027941 */ /* 0x000fea0003800200 */
.L_x_192:
        /* <DEDUP_REMOVED lines=18> */
.L_x_195:
[----:B------:R-:W-:Y:S05]  /*3ca0*/  BSYNC.RECONVERGENT B2 ;  /* 0x0000000000027941 */ /* 0x000fea0003800200 */
.L_x_194:
        /* <DEDUP_REMOVED lines=18> */
.L_x_197:
[----:B------:R-:W-:Y:S05]  /*3dd0*/  BSYNC.RECONVERGENT B2 ;  /* 0x0000000000027941 */ /* 0x000fea0003800200 */
.L_x_196:
        /* <DEDUP_REMOVED lines=20> */
.L_x_199:
[----:B------:R-:W-:Y:S05]  /*3f20*/  BSYNC.RECONVERGENT B2 ;  /* 0x0000000000027941 */ /* 0x000fea0003800200 */
.L_x_198:
        /* <DEDUP_REMOVED lines=18> */
.L_x_201:
[----:B------:R-:W-:Y:S05]  /*4050*/  BSYNC.RECONVERGENT B2 ;  /* 0x0000000000027941 */ /* 0x000fea0003800200 */
.L_x_200:
        /* <DEDUP_REMOVED lines=18> */
.L_x_203:
[----:B------:R-:W-:Y:S05]  /*4180*/  BSYNC.RECONVERGENT B2 ;  /* 0x0000000000027941 */ /* 0x000fea0003800200 */
.L_x_202:
        /* <DEDUP_REMOVED lines=18> */
.L_x_205:
[----:B------:R-:W-:Y:S05]  /*42b0*/  BSYNC.RECONVERGENT B2 ;  /* 0x0000000000027941 */ /* 0x000fea0003800200 */
.L_x_204:
[----:B------:R0:W-:Y:S01]  /*42c0*/  STG.E.128 desc[UR12][R22.64+0x80], R8 ;  /* 0x0000800816007986 */ /* 0x0001e2000c101d0c */
[----:B------:R-:W-:Y:S02]  /*42d0*/  IADD3 R6, PT, PT, R6, 0x80, RZ ;  /* 0x0000008006067810 */ /* 0x000fe40007ffe0ff */
[----:B------:R-:W-:Y:S02]  /*42e0*/  IADD3 R0, PT, PT, R0, 0x80, RZ ;  /* 0x0000008000007810 */ /* 0x000fe40007ffe0ff */
[----:B------:R-:W-:-:S13]  /*42f0*/  ISETP.GE.AND P0, PT, R6, UR15, PT ;  /* 0x0000000f06007c0c */ /* 0x000fda000bf06270 */
[----:B0-----:R-:W-:Y:S05]  /*4300*/  @!P0 BRA `(.L_x_206) ;  /* 0xffffffe800f88947 */ /* 0x001fea000383ffff */
[----:B------:R-:W-:Y:S05]  /*4310*/  EXIT ;  /* 0x000000000000794d */ /* 0x000fea0003800000 */
        .weak           $__internal_2_$__cuda_sm3x_div_rn_noftz_f32_slowpath
        .type           $__internal_2_$__cuda_sm3x_div_rn_noftz_f32_slowpath,@function
        .size           $__internal_2_$__cuda_sm3x_div_rn_noftz_f32_slowpath,(.L_x_387 - $__internal_2_$__cuda_sm3x_div_rn_noftz_f32_slowpath)
$__internal_2_$__cuda_sm3x_div_rn_noftz_f32_slowpath:
        /* <DEDUP_REMOVED lines=35> */
.L_x_208:
        /* <DEDUP_REMOVED lines=51> */
.L_x_215:
[----:B------:R-:W-:-:S04]  /*4880*/  LOP3.LUT R16, R16, 0x80000000, RZ, 0xc0, !PT ;  /* 0x8000000010107812 */ /* 0x000fc800078ec0ff */
[----:B------:R-:W-:Y:S01]  /*4890*/  LOP3.LUT R16, R16, 0x7f800000, RZ, 0xfc, !PT ;  /* 0x7f80000010107812 */ /* 0x000fe200078efcff */
[----:B------:R-:W-:Y:S06]  /*48a0*/  BRA `(.L_x_216) ;  /* 0x0000000000047947 */ /* 0x000fec0003800000 */
.L_x_214:
[----:B------:R-:W-:-:S07]  /*48b0*/  LEA R16, R19, R16, 0x17 ;  /* 0x0000001013107211 */ /* 0x000fce00078eb8ff */
.L_x_216:
[----:B------:R-:W-:Y:S05]  /*48c0*/  BSYNC.RECONVERGENT B1 ;  /* 0x0000000000017941 */ /* 0x000fea0003800200 */
.L_x_213:
[----:B------:R-:W-:Y:S05]  /*48d0*/  BRA `(.L_x_217) ;  /* 0x0000000000207947 */ /* 0x000fea0003800000 */
.L_x_212:
[----:B------:R-:W-:-:S04]  /*48e0*/  LOP3.LUT R16, R16, 0x80000000, R21, 0x48, !PT ;  /* 0x8000000010107812 */ /* 0x000fc800078e4815 */
[----:B------:R-:W-:Y:S01]  /*48f0*/  LOP3.LUT R16, R16, 0x7f800000, RZ, 0xfc, !PT ;  /* 0x7f80000010107812 */ /* 0x000fe200078efcff */
[----:B------:R-:W-:Y:S06]  /*4900*/  BRA `(.L_x_217) ;  /* 0x0000000000147947 */ /* 0x000fec0003800000 */
.L_x_211:
[----:B------:R-:W-:Y:S01]  /*4910*/  LOP3.LUT R16, R16, 0x80000000, R21, 0x48, !PT ;  /* 0x8000000010107812 */ /* 0x000fe200078e4815 */
[----:B------:R-:W-:Y:S06]  /*4920*/  BRA `(.L_x_217) ;  /* 0x00000000000c7947 */ /* 0x000fec0003800000 */
.L_x_210:
[----:B------:R-:W0:Y:S01]  /*4930*/  MUFU.RSQ R16, -QNAN ;  /* 0xffc0000000107908 */ /* 0x000e220000001400 */
[----:B------:R-:W-:Y:S05]  /*4940*/  BRA `(.L_x_217) ;  /* 0x0000000000047947 */ /* 0x000fea0003800000 */
.L_x_209:
[----:B------:R-:W-:-:S07]  /*4950*/  FADD.FTZ R16, R21, R2 ;  /* 0x0000000215107221 */ /* 0x000fce0000010000 */
.L_x_217:
[----:B------:R-:W-:Y:S05]  /*4960*/  BSYNC.RECONVERGENT B0 ;  /* 0x0000000000007941 */ /* 0x000fea0003800200 */
.L_x_207:
[----:B------:R-:W-:Y:S01]  /*4970*/  HFMA2 R17, -RZ, RZ, 0, 0 ;  /* 0x00000000ff117431 */ /* 0x000fe200000001ff */
[----:B0-----:R-:W-:Y:S02]  /*4980*/  MOV R3, R16 ;  /* 0x0000001000037202 */ /* 0x001fe40000000f00 */
[----:B------:R-:W-:-:S04]  /*4990*/  MOV R16, R4 ;  /* 0x0000000400107202 */ /* 0x000fc80000000f00 */
[----:B------:R-:W-:Y:S05]  /*49a0*/  RET.REL.NODEC R16 `(_Z32softmax_one_warp_four_row_float4PfS_ii) ;  /* 0xffffffb410947950 */ /* 0x000fea0003c3ffff */
.L_x_218:
        /* <DEDUP_REMOVED lines=13> */
.L_x_387:


//--------------------- .text._Z25softmax_one_warp_four_rowPfS_ii --------------------------
	.section	.text._Z25softmax_one_warp_four_rowPfS_ii,"ax",@progbits
	.align	128
        .global         _Z25softmax_one_warp_four_rowPfS_ii
        .type           _Z25softmax_one_warp_four_rowPfS_ii,@function
        .size           _Z25softmax_one_warp_four_rowPfS_ii,(.L_x_388 - _Z25softmax_one_warp_four_rowPfS_ii)
        .other          _Z25softmax_one_warp_four_rowPfS_ii,@"STO_CUDA_ENTRY STV_DEFAULT"
_Z25softmax_one_warp_four_rowPfS_ii:
.text._Z25softmax_one_warp_four_rowPfS_ii:
        /* <DEDUP_REMOVED lines=30> */
.L_x_223:
        /* <DEDUP_REMOVED lines=30> */
.L_x_222:
[----:B------:R-:W-:Y:S05]  /*03c0*/  BSYNC.RECONVERGENT B1 ;  /* 0x0000000000017941 */ /* 0x000fea0003800200 */
.L_x_221:
        /* <DEDUP_REMOVED lines=23> */
.L_x_225:
[----:B------:R-:W-:Y:S05]  /*0540*/  BSYNC.RECONVERGENT B1 ;  /* 0x0000000000017941 */ /* 0x000fea0003800200 */
.L_x_224:
        /* <DEDUP_REMOVED lines=17> */
.L_x_227:
[----:B------:R-:W-:Y:S05]  /*0660*/  BSYNC.RECONVERGENT B1 ;  /* 0x0000000000017941 */ /* 0x000fea0003800200 */
.L_x_226:
[----:B------:R-:W-:Y:S05]  /*0670*/  @!P1 BRA `(.L_x_220) ;  /* 0x00000000002c9947 */ /* 0x000fea0003800000 */
[----:B------:R-:W0:Y:S01]  /*0680*/  LDC.64 R4, c[0x0][0x380] ;  /* 0x0000e000ff047b82 */ /* 0x000e220000000a00 */
[----:B------:R-:W1:Y:S01]  /*0690*/  LDCU UR5, c[0x0][0x394] ;  /* 0x00007280ff0577ac */ /* 0x000e620008000800 */
[----:B------:R-:W-:Y:S01]  /*06a0*/  IADD3 R11, PT, PT, -R11, RZ, RZ ;  /* 0x000000ff0b0b7210 */ /* 0x000fe20007ffe1ff */
[----:B-1----:R-:W-:-:S07]  /*06b0*/  IMAD R9, R9, UR5, R8 ;  /* 0x0000000509097c24 */ /* 0x002fce000f8e0208 */
.L_x_228:
[----:B0-----:R-:W-:-:S06]  /*06c0*/  IMAD.WIDE R2, R9, 0x4, R4 ;  /* 0x0000000409027825 */ /* 0x001fcc00078e0204 */
[----:B------:R-:W2:Y:S01]  /*06d0*/  LDG.E R3, desc[UR12][R2.64] ;  /* 0x0000000c02037981 */ /* 0x000ea2000c1e1900 */
[----:B------:R-:W-:Y:S02]  /*06e0*/  IADD3 R11, PT, PT, R11, 0x1, RZ ;  /* 0x000000010b0b7810 */ /* 0x000fe40007ffe0ff */
[----:B------:R-:W-:Y:S02]  /*06f0*/  IADD3 R9, PT, PT, R9, 0x8, RZ ;  /* 0x0000000809097810 */ /* 0x000fe40007ffe0ff */
[----:B------:R-:W-:Y:S02]  /*0700*/  ISETP.NE.AND P0, PT, R11, RZ, PT ;  /* 0x000000ff0b00720c */ /* 0x000fe40003f05270 */
[----:B--2---:R-:W-:-:S11]  /*0710*/  FMNMX R10, R3, R10, !PT ;  /* 0x0000000a030a7209 */ /* 0x004fd60007800000 */
[----:B------:R-:W-:Y:S05]  /*0720*/  @P0 BRA `(.L_x_228) ;  /* 0xfffffffc00e40947 */ /* 0x000fea000383ffff */
.L_x_220:
[----:B------:R-:W-:Y:S05]  /*0730*/  BSYNC.RECONVERGENT B0 ;  /* 0x0000000000007941 */ /* 0x000fea0003800200 */
.L_x_219:
[----:B------:R-:W-:Y:S01]  /*0740*/  HFMA2 R9, -RZ, RZ, 0, 1.5199184417724609375e-05 ;  /* 0x000000ffff097431 */ /* 0x000fe200000001ff */
[----:B------:R-:W0:Y:S01]  /*0750*/  S2UR UR5, SR_CgaCtaId ;  /* 0x00000000000579c3 */ /* 0x000e220000008800 */
[----:B------:R-:W1:Y:S01]  /*0760*/  LDCU UR6, c[0x0][0x394] ;  /* 0x00007280ff0677ac */ /* 0x000e620008000800 */
[----:B------:R-:W-:Y:S01]  /*0770*/  ISETP.NE.AND P0, PT, R6, RZ, PT ;  /* 0x000000ff0600720c */ /* 0x000fe20003f05270 */
[----:B------:R-:W-:Y:S01]  /*0780*/  BSSY.RECONVERGENT B0, `(.L_x_229) ;  /* 0x0000134000007945 */ /* 0x000fe20003800200 */
[----:B------:R-:W-:Y:S01]  /*0790*/  MOV R17, RZ ;  /* 0x000000ff00117202 */ /* 0x000fe20000000f00 */
[----:B------:R-:W-:Y:S01]  /*07a0*/  UMOV UR4, 0x400 ;  /* 0x0000040000047882 */ /* 0x000fe20000000000 */
[----:B------:R-:W2:Y:S01]  /*07b0*/  SHFL.DOWN PT, R3, R10, 0x4, 0x181f ;  /* 0x08981f000a037f89 */ /* 0x000ea200000e0000 */
[----:B0-----:R-:W-:Y:S01]  /*07c0*/  ULEA UR4, UR5, UR4, 0x18 ;  /* 0x0000000405047291 */ /* 0x001fe2000f8ec0ff */
[----:B--2---:R-:W-:-:S05]  /*07d0*/  FMNMX R3, R3, R10, !PT ;  /* 0x0000000a03037209 */ /* 0x004fca0007800000 */
[----:B------:R-:W-:Y:S01]  /*07e0*/  LEA R8, R0, UR4, 0x2 ;  /* 0x0000000400087c11 */ /* 0x000fe2000f8e10ff */
        /* <DEDUP_REMOVED lines=22> */
[----:B------:R-:W-:Y:S02]  /*0950*/  HFMA2 R17, -RZ, RZ, 0, 0 ;  /* 0x00000000ff117431 */ /* 0x000fe400000001ff */
[----:B------:R-:W-:Y:S01]  /*0960*/  IMAD R9, R13, UR6, R6 ;  /* 0x000000060d097c24 */ /* 0x000fe2000f8e0206 */
[----:B------:R-:W-:Y:S02]  /*0970*/  MOV R14, R6 ;  /* 0x00000006000e7202 */ /* 0x000fe40000000f00 */
[----:B------:R-:W-:Y:S02]  /*0980*/  IADD3 R15, PT, PT, -R15, RZ, RZ ;  /* 0x000000ff0f0f7210 */ /* 0x000fe40007ffe1ff */
[----:B0-----:R-:W-:-:S04]  /*0990*/  IADD3 R2, P1, PT, R2, 0x100, RZ ;  /* 0x0000010002027810 */ /* 0x001fc80007f3e0ff */
[----:B------:R-:W-:-:S09]  /*09a0*/  IADD3.X R3, PT, PT, RZ, R3, RZ, P1, !PT ;  /* 0x00000003ff037210 */ /* 0x000fd20000ffe4ff */
.L_x_233:
        /* <DEDUP_REMOVED lines=134> */
.L_x_232:
[----:B------:R-:W-:Y:S05]  /*1210*/  BSYNC.RECONVERGENT B1 ;  /* 0x0000000000017941 */ /* 0x000fea0003800200 */
.L_x_231:
        /* <DEDUP_REMOVED lines=75> */
.L_x_235:
[----:B------:R-:W-:Y:S05]  /*16d0*/  BSYNC.RECONVERGENT B1 ;  /* 0x0000000000017941 */ /* 0x000fea0003800200 */
.L_x_234:
        /* <DEDUP_REMOVED lines=43> */
.L_x_237:
[----:B------:R-:W-:Y:S05]  /*1990*/  BSYNC.RECONVERGENT B1 ;  /* 0x0000000000017941 */ /* 0x000fea0003800200 */
.L_x_236:
[----:B------:R-:W-:Y:S05]  /*19a0*/  @!P1 BRA `(.L_x_230) ;  /* 0x0000000000449947 */ /* 0x000fea0003800000 */
[----:B------:R-:W0:Y:S01]  /*19b0*/  LDC.64 R2, c[0x0][0x380] ;  /* 0x0000e000ff027b82 */ /* 0x000e220000000a00 */
[----:B------:R-:W2:Y:S01]  /*19c0*/  LDCU UR4, c[0x0][0x394] ;  /* 0x00007280ff0477ac */ /* 0x000ea20008000800 */
[----:B------:R-:W-:Y:S01]  /*19d0*/  IADD3 R11, PT, PT, -R11, RZ, RZ ;  /* 0x000000ff0b0b7210 */ /* 0x000fe20007ffe1ff */
[----:B--2---:R-:W-:-:S07]  /*19e0*/  IMAD R13, R13, UR4, R14 ;  /* 0x000000040d0d7c24 */ /* 0x004fce000f8e020e */
.L_x_238:
        /* <DEDUP_REMOVED lines=13> */
.L_x_230:
[----:B------:R-:W-:Y:S05]  /*1ac0*/  BSYNC.RECONVERGENT B0 ;  /* 0x0000000000007941 */ /* 0x000fea0003800200 */
.L_x_229:
[----:B-1----:R-:W-:Y:S01]  /*1ad0*/  HFMA2 R10, -RZ, RZ, 0, 1.5199184417724609375e-05 ;  /* 0x000000ffff0a7431 */ /* 0x002fe200000001ff */
[----:B------:R-:W0:Y:S01]  /*1ae0*/  S2UR UR5, SR_CgaCtaId ;  /* 0x00000000000579c3 */ /* 0x000e220000008800 */
[----:B------:R-:W-:Y:S01]  /*1af0*/  UMOV UR4, 0x400 ;  /* 0x0000040000047882 */ /* 0x000fe20000000000 */
[C---:B------:R-:W-:Y:S01]  /*1b00*/  ISETP.NE.AND P0, PT, R6.reuse, RZ, PT ;  /* 0x000000ff0600720c */ /* 0x040fe20003f05270 */
[----:B------:R-:W-:Y:S01]  /*1b10*/  UIADD3 UR4, UPT, UPT, UR4, 0x10, URZ ;  /* 0x0000001004047890 */ /* 0x000fe2000fffe0ff */
[----:B------:R-:W1:Y:S01]  /*1b20*/  LDCU UR7, c[0x0][0x394] ;  /* 0x00007280ff0777ac */ /* 0x000e620008000800 */
[----:B------:R-:W2:Y:S01]  /*1b30*/  SHFL.DOWN PT, R2, R17, 0x4, 0x181f ;  /* 0x08981f0011027f89 */ /* 0x000ea200000e0000 */
[----:B-1----:R-:W-:Y:S01]  /*1b40*/  ISETP.GE.AND P1, PT, R6, UR7, PT ;  /* 0x0000000706007c0c */ /* 0x002fe2000bf26270 */
[----:B0-----:R-:W-:Y:S01]  /*1b50*/  ULEA UR4, UR5, UR4, 0x18 ;  /* 0x0000000405047291 */ /* 0x001fe2000f8ec0ff */
[----:B--2---:R-:W-:-:S05]  /*1b60*/  FADD R2, R2, R17 ;  /* 0x0000001102027221 */ /* 0x004fca0000000000 */
[----:B------:R-:W0:Y:S02]  /*1b70*/  SHFL.DOWN PT, R3, R2, 0x2, 0x181f ;  /* 0x08581f0002037f89 */ /* 0x000e2400000e0000 */
[----:B0-----:R-:W-:-:S05]  /*1b80*/  FADD R3, R2, R3 ;  /* 0x0000000302037221 */ /* 0x001fca0000000000 */
[----:B------:R-:W0:Y:S02]  /*1b90*/  SHFL.DOWN PT, R4, R3, 0x1, 0x181f ;  /* 0x08381f0003047f89 */ /* 0x000e2400000e0000 */
[----:B0-----:R-:W-:Y:S01]  /*1ba0*/  FADD R5, R3, R4 ;  /* 0x0000000403057221 */ /* 0x001fe20000000000 */
[----:B------:R-:W-:-:S05]  /*1bb0*/  LEA R4, R0, UR4, 0x2 ;  /* 0x0000000400047c11 */ /* 0x000fca000f8e10ff */
[----:B------:R0:W-:Y:S01]  /*1bc0*/  @!P0 STS [R4], R5 ;  /* 0x0000000504008388 */ /* 0x0001e20000000800 */
[----:B------:R-:W-:Y:S06]  /*1bd0*/  BAR.SYNC.DEFER_BLOCKING 0x0 ;  /* 0x0000000000007b1d */ /* 0x000fec0000010000 */
[----:B------:R-:W-:Y:S05]  /*1be0*/  @P1 EXIT ;  /* 0x000000000000194d */ /* 0x000fea0003800000 */
[----:B------:R1:W2:Y:S01]  /*1bf0*/  LDS R2, [R8] ;  /* 0x0000000008027984 */ /* 0x0002a20000000800 */
[----:B------:R-:W-:Y:S01]  /*1c00*/  LOP3.LUT R14, RZ, R6, RZ, 0x33, !PT ;  /* 0x00000006ff0e7212 */ /* 0x000fe200078e33ff */
[----:B------:R-:W-:Y:S01]  /*1c10*/  BSSY.RECONVERGENT B0, `(.L_x_239) ;  /* 0x000002a000007945 */ /* 0x000fe20003800200 */
[----:B------:R-:W-:Y:S01]  /*1c20*/  LEA R15, R7, R0, 0x2 ;  /* 0x00000000070f7211 */ /* 0x000fe200078e10ff */
[----:B------:R1:W3:Y:S01]  /*1c30*/  LDS R3, [R4] ;  /* 0x0000000004037984 */ /* 0x0002e20000000800 */
[----:B------:R-:W-:-:S04]  /*1c40*/  IADD3 R14, PT, PT, R14, UR7, RZ ;  /* 0x000000070e0e7c10 */ /* 0x000fc8000fffe0ff */
[----:B0-----:R-:W-:-:S04]  /*1c50*/  LOP3.LUT R5, R14, 0x18, RZ, 0xc0, !PT ;  /* 0x000000180e057812 */ /* 0x001fc800078ec0ff */
[----:B------:R-:W-:-:S13]  /*1c60*/  ISETP.NE.AND P0, PT, R5, 0x18, PT ;  /* 0x000000180500780c */ /* 0x000fda0003f05270 */
[----:B-1----:R-:W-:Y:S05]  /*1c70*/  @!P0 BRA `(.L_x_240) ;  /* 0x00000000008c8947 */ /* 0x002fea0003800000 */
[----:B------:R-:W0:Y:S01]  /*1c80*/  LDC.64 R4, c[0x0][0x380] ;  /* 0x0000e000ff047b82 */ /* 0x000e220000000a00 */
[----:B------:R-:W-:Y:S01]  /*1c90*/  LEA.HI R0, R14, 0x1, RZ, 0x1d ;  /* 0x000000010e007811 */ /* 0x000fe200078fe8ff */
[----:B------:R-:W-:-:S03]  /*1ca0*/  IMAD R17, R15, UR7, R6 ;  /* 0x000000070f117c24 */ /* 0x000fc6000f8e0206 */
[C---:B------:R-:W-:Y:S02]  /*1cb0*/  SHF.L.U32 R7, R0.reuse, 0x3, RZ ;  /* 0x0000000300077819 */ /* 0x040fe400000006ff */
[----:B------:R-:W-:Y:S01]  /*1cc0*/  LOP3.LUT R0, R0, 0x3, RZ, 0xc0, !PT ;  /* 0x0000000300007812 */ /* 0x000fe200078ec0ff */
[----:B------:R-:W1:Y:S01]  /*1cd0*/  LDC.64 R8, c[0x0][0x388] ;  /* 0x0000e200ff087b82 */ /* 0x000e620000000a00 */
[----:B------:R-:W-:Y:S02]  /*1ce0*/  LOP3.LUT R6, R6, 0x18, R7, 0xf8, !PT ;  /* 0x0000001806067812 */ /* 0x000fe400078ef807 */
[----:B------:R-:W-:-:S07]  /*1cf0*/  IADD3 R16, PT, PT, -R0, RZ, RZ ;  /* 0x000000ff00107210 */ /* 0x000fce0007ffe1ff */
.L_x_243:
[----:B0---4-:R-:W-:-:S06]  /*1d00*/  IMAD.WIDE R10, R17, 0x4, R4 ;  /* 0x00000004110a7825 */ /* 0x011fcc00078e0204 */
        /* <DEDUP_REMOVED lines=17> */
[----:B-1----:R-:W-:Y:S01]  /*1e20*/  IMAD.WIDE R10, R17, 0x4, R8 ;  /* 0x00000004110a7825 */ /* 0x002fe200078e0208 */
[----:B0-----:R-:W-:Y:S06]  /*1e30*/  @!P0 BRA `(.L_x_242) ;  /* 0x00000000000c8947 */ /* 0x001fec0003800000 */
[----:B------:R-:W-:-:S07]  /*1e40*/  MOV R12, 0x1e60 ;  /* 0x00001e60000c7802 */ /* 0x000fce0000000f00 */
[----:B------:R-:W-:Y:S05]  /*1e50*/  CALL.REL.NOINC `($__internal_3_$__cuda_sm3x_div_rn_noftz_f32_slowpath) ;  /* 0x0000000400cc7944 */ /* 0x000fea0003c00000 */
[----:B------:R-:W-:-:S07]  /*1e60*/  MOV R13, R0 ;  /* 0x00000000000d7202 */ /* 0x000fce0000000f00 */
.L_x_242:
[----:B------:R-:W-:Y:S05]  /*1e70*/  BSYNC.RECONVERGENT B1 ;  /* 0x0000000000017941 */ /* 0x000fea0003800200 */
.L_x_241:
[----:B------:R4:W-:Y:S01]  /*1e80*/  STG.E desc[UR12][R10.64], R13 ;  /* 0x0000000d0a007986 */ /* 0x0009e2000c10190c */
[----:B------:R-:W-:Y:S01]  /*1e90*/  IADD3 R17, PT, PT, R17, 0x8, RZ ;  /* 0x0000000811117810 */ /* 0x000fe20007ffe0ff */
[----:B------:R-:W-:Y:S06]  /*1ea0*/  @P2 BRA `(.L_x_243) ;  /* 0xfffffffc00942947 */ /* 0x000fec000383ffff */
.L_x_240:
[----:B------:R-:W-:Y:S05]  /*1eb0*/  BSYNC.RECONVERGENT B0 ;  /* 0x0000000000007941 */ /* 0x000fea0003800200 */
.L_x_239:
[----:B------:R-:W-:-:S13]  /*1ec0*/  ISETP.GE.U32.AND P0, PT, R14, 0x18, PT ;  /* 0x000000180e00780c */ /* 0x000fda0003f06070 */
[----:B------:R-:W-:Y:S05]  /*1ed0*/  @!P0 EXIT ;  /* 0x000000000000894d */ /* 0x000fea0003800000 */
[----:B------:R-:W0:Y:S01]  /*1ee0*/  LDCU.128 UR8, c[0x0][0x380] ;  /* 0x00007000ff0877ac */ /* 0x000e220008000c00 */
[----:B------:R-:W1:Y:S01]  /*1ef0*/  LDCU UR14, c[0x0][0x394] ;  /* 0x00007280ff0e77ac */ /* 0x000e620008000800 */
[----:B------:R-:W1:Y:S01]  /*1f00*/  LDCU UR15, c[0x0][0x394] ;  /* 0x00007280ff0f77ac */ /* 0x000e620008000800 */
[----:B0-----:R-:W-:Y:S02]  /*1f10*/  UIADD3 UR6, UP0, UPT, UR8, 0x40, URZ ;  /* 0x0000004008067890 */ /* 0x001fe4000ff1e0ff */
[----:B------:R-:W-:Y:S01]  /*1f20*/  UIADD3 UR4, UP1, UPT, UR10, 0x40, URZ ;  /* 0x000000400a047890 */ /* 0x000fe2000ff3e0ff */
[----:B-1----:R-:W-:Y:S01]  /*1f30*/  IMAD R15, R15, UR14, R6 ;  /* 0x0000000e0f0f7c24 */ /* 0x002fe2000f8e0206 */
[----:B------:R-:W-:Y:S02]  /*1f40*/  UIADD3.X UR7, UPT, UPT, URZ, UR9, URZ, UP0, !UPT ;  /* 0x00000009ff077290 */ /* 0x000fe400087fe4ff */
[----:B------:R-:W-:-:S12]  /*1f50*/  UIADD3.X UR5, UPT, UPT, URZ, UR11, URZ, UP1, !UPT ;  /* 0x0000000bff057290 */ /* 0x000fd80008ffe4ff */
.L_x_252:
        /* <DEDUP_REMOVED lines=15> */
[----:B----4-:R-:W0:Y:S02]  /*2050*/  MUFU.EX2 R10, R7 ;  /* 0x00000007000a7308 */ /* 0x010e240000000800 */
        /* <DEDUP_REMOVED lines=8> */
[----:B------:R-:W-:Y:S05]  /*20e0*/  CALL.REL.NOINC `($__internal_3_$__cuda_sm3x_div_rn_noftz_f32_slowpath) ;  /* 0x0000000400287944 */ /* 0x000fea0003c00000 */
[----:B------:R-:W-:-:S07]  /*20f0*/  MOV R11, R0 ;  /* 0x00000000000b7202 */ /* 0x000fce0000000f00 */
.L_x_245:
[----:B------:R-:W-:Y:S05]  /*2100*/  BSYNC.RECONVERGENT B0 ;  /* 0x0000000000007941 */ /* 0x000fea0003800200 */
.L_x_244:
        /* <DEDUP_REMOVED lines=19> */
[----:B------:R-:W-:Y:S05]  /*2240*/  CALL.REL.NOINC `($__internal_3_$__cuda_sm3x_div_rn_noftz_f32_slowpath) ;  /* 0x0000000000d07944 */ /* 0x000fea0003c00000 */
[----:B------:R-:W-:-:S07]  /*2250*/  MOV R11, R0 ;  /* 0x00000000000b7202 */ /* 0x000fce0000000f00 */
.L_x_247:
[----:B------:R-:W-:Y:S05]  /*2260*/  BSYNC.RECONVERGENT B0 ;  /* 0x0000000000007941 */ /* 0x000fea0003800200 */
.L_x_246:
        /* <DEDUP_REMOVED lines=21> */
.L_x_249:
[----:B------:R-:W-:Y:S05]  /*23c0*/  BSYNC.RECONVERGENT B0 ;  /* 0x0000000000007941 */ /* 0x000fea0003800200 */
.L_x_248:
        /* <DEDUP_REMOVED lines=19> */
[----:B------:R-:W-:Y:S05]  /*2500*/  CALL.REL.NOINC `($__internal_3_$__cuda_sm3x_div_rn_noftz_f32_slowpath) ;  /* 0x0000000000207944 */ /* 0x000fea0003c00000 */
[----:B------:R-:W-:-:S07]  /*2510*/  MOV R9, R0 ;  /* 0x0000000000097202 */ /* 0x000fce0000000f00 */
.L_x_251:
[----:B------:R-:W-:Y:S05]  /*2520*/  BSYNC.RECONVERGENT B0 ;  /* 0x0000000000007941 */ /* 0x000fea0003800200 */
.L_x_250:
[----:B------:R0:W-:Y:S01]  /*2530*/  STG.E desc[UR12][R4.64+0x20], R9 ;  /* 0x0000200904007986 */ /* 0x0001e2000c10190c */
[----:B------:R-:W-:Y:S02]  /*2540*/  IADD3 R6, PT, PT, R6, 0x20, RZ ;  /* 0x0000002006067810 */ /* 0x000fe40007ffe0ff */
[----:B------:R-:W-:Y:S02]  /*2550*/  IADD3 R15, PT, PT, R15, 0x20, RZ ;  /* 0x000000200f0f7810 */ /* 0x000fe40007ffe0ff */
[----:B------:R-:W-:-:S13]  /*2560*/  ISETP.GE.AND P0, PT, R6, UR15, PT ;  /* 0x0000000f06007c0c */ /* 0x000fda000bf06270 */
[----:B0-----:R-:W-:Y:S05]  /*2570*/  @!P0 BRA `(.L_x_252) ;  /* 0xfffffff800788947 */ /* 0x001fea000383ffff */
[----:B------:R-:W-:Y:S05]  /*2580*/  EXIT ;  /* 0x000000000000794d */ /* 0x000fea0003800000 */
        .weak           $__internal_3_$__cuda_sm3x_div_rn_noftz_f32_slowpath
        .type           $__internal_3_$__cuda_sm3x_div_rn_noftz_f32_slowpath,@function
        .size           $__internal_3_$__cuda_sm3x_div_rn_noftz_f32_slowpath,(.L_x_388 - $__internal_3_$__cuda_sm3x_div_rn_noftz_f32_slowpath)
$__internal_3_$__cuda_sm3x_div_rn_noftz_f32_slowpath:
        /* <DEDUP_REMOVED lines=35> */
.L_x_254:
        /* <DEDUP_REMOVED lines=51> */
.L_x_261:
[----:B------:R-:W-:-:S04]  /*2af0*/  LOP3.LUT R0, R0, 0x80000000, RZ, 0xc0, !PT ;  /* 0x8000000000007812 */ /* 0x000fc800078ec0ff */
[----:B------:R-:W-:Y:S01]  /*2b00*/  LOP3.LUT R0, R0, 0x7f800000, RZ, 0xfc, !PT ;  /* 0x7f80000000007812 */ /* 0x000fe200078efcff */
[----:B------:R-:W-:Y:S06]  /*2b10*/  BRA `(.L_x_262) ;  /* 0x0000000000047947 */ /* 0x000fec0003800000 */
.L_x_260:
[----:B------:R-:W-:-:S07]  /*2b20*/  LEA R0, R20, R0, 0x17 ;  /* 0x0000000014007211 */ /* 0x000fce00078eb8ff */
.L_x_262:
[----:B------:R-:W-:Y:S05]  /*2b30*/  BSYNC.RECONVERGENT B3 ;  /* 0x0000000000037941 */ /* 0x000fea0003800200 */
.L_x_259:
[----:B------:R-:W-:Y:S05]  /*2b40*/  BRA `(.L_x_263) ;  /* 0x0000000000207947 */ /* 0x000fea0003800000 */
.L_x_258:
[----:B------:R-:W-:-:S04]  /*2b50*/  LOP3.LUT R0, R19, 0x80000000, R0, 0x48, !PT ;  /* 0x8000000013007812 */ /* 0x000fc800078e4800 */
[----:B------:R-:W-:Y:S01]  /*2b60*/  LOP3.LUT R0, R0, 0x7f800000, RZ, 0xfc, !PT ;  /* 0x7f80000000007812 */ /* 0x000fe200078efcff */
[----:B------:R-:W-:Y:S06]  /*2b70*/  BRA `(.L_x_263) ;  /* 0x0000000000147947 */ /* 0x000fec0003800000 */
.L_x_257:
[----:B------:R-:W-:Y:S01]  /*2b80*/  LOP3.LUT R0, R19, 0x80000000, R0, 0x48, !PT ;  /* 0x8000000013007812 */ /* 0x000fe200078e4800 */
[----:B------:R-:W-:Y:S06]  /*2b90*/  BRA `(.L_x_263) ;  /* 0x00000000000c7947 */ /* 0x000fec0003800000 */
.L_x_256:
[----:B------:R-:W0:Y:S01]  /*2ba0*/  MUFU.RSQ R0, -QNAN ;  /* 0xffc0000000007908 */ /* 0x000e220000001400 */
[----:B------:R-:W-:Y:S05]  /*2bb0*/  BRA `(.L_x_263) ;  /* 0x0000000000047947 */ /* 0x000fea0003800000 */
.L_x_255:
[----:B------:R-:W-:-:S07]  /*2bc0*/  FADD.FTZ R0, R0, R3 ;  /* 0x0000000300007221 */ /* 0x000fce0000010000 */
.L_x_263:
[----:B------:R-:W-:Y:S05]  /*2bd0*/  BSYNC.RECONVERGENT B2 ;  /* 0x0000000000027941 */ /* 0x000fea0003800200 */
.L_x_253:
[----:B------:R-:W-:-:S04]  /*2be0*/  HFMA2 R13, -RZ, RZ, 0, 0 ;  /* 0x00000000ff0d7431 */ /* 0x000fc800000001ff */
[----:B0-----:R-:W-:Y:S05]  /*2bf0*/  RET.REL.NODEC R12 `(_Z25softmax_one_warp_four_rowPfS_ii) ;  /* 0xffffffd40c007950 */ /* 0x001fea0003c3ffff */
.L_x_264:
        /* <DEDUP_REMOVED lines=16> */
.L_x_388:


//--------------------- .text._Z31softmax_one_warp_one_row_float4PfS_ii --------------------------
	.section	.text._Z31softmax_one_warp_one_row_float4PfS_ii,"ax",@progbits
	.align	128
        .global         _Z31softmax_one_warp_one_row_float4PfS_ii
        .type           _Z31softmax_one_warp_one_row_float4PfS_ii,@function
        .size           _Z31softmax_one_warp_one_row_float4PfS_ii,(.L_x_389 - _Z31softmax_one_warp_one_row_float4PfS_ii)
        .other          _Z31softmax_one_warp_one_row_float4PfS_ii,@"STO_CUDA_ENTRY STV_DEFAULT"
_Z31softmax_one_warp_one_row_float4PfS_ii:
.text._Z31softmax_one_warp_one_row_float4PfS_ii:
[----:B------:R-:W-:Y:S01]  /*0000*/  LDC R1, c[0x0][0x37c] ;  /* 0x0000df00ff017b82 */ /* 0x000fe20000000800 */
[----:B------:R-:W0:Y:S07]  /*0010*/  S2R R20, SR_TID.X ;  /* 0x0000000000147919 */ /* 0x000e2e0000002100 */
[----:B------:R-:W1:Y:S01]  /*0020*/  LDC R0, c[0x0][0x394] ;  /* 0x0000e500ff007b82 */ /* 0x000e620000000800 */
[----:B------:R-:W2:Y:S01]  /*0030*/  LDCU.64 UR12, c[0x0][0x358] ;  /* 0x00006b00ff0c77ac */ /* 0x000ea20008000a00 */
[----:B------:R-:W-:Y:S01]  /*0040*/  BSSY.RECONVERGENT B0, `(.L_x_265) ;  /* 0x000006a000007945 */ /* 0x000fe20003800200 */
[----:B------:R-:W-:-:S02]  /*0050*/  MOV R25, 0xff7fffff ;  /* 0xff7fffff00197802 */ /* 0x000fc40000000f00 */
[----:B------:R-:W-:Y:S02]  /*0060*/  MOV R24, 0xff7fffff ;  /* 0xff7fffff00187802 */ /* 0x000fe40000000f00 */
[----:B------:R-:W-:Y:S01]  /*0070*/  MOV R23, 0xff7fffff ;  /* 0xff7fffff00177802 */ /* 0x000fe20000000f00 */
[----:B------:R-:W3:Y:S01]  /*0080*/  S2UR UR14, SR_CTAID.X ;  /* 0x00000000000e79c3 */ /* 0x000ee20000002500 */
[----:B------:R-:W-:Y:S02]  /*0090*/  MOV R22, 0xff7fffff ;  /* 0xff7fffff00167802 */ /* 0x000fe40000000f00 */
[C---:B0-----:R-:W-:Y:S02]  /*00a0*/  SHF.L.U32 R21, R20.reuse, 0x2, RZ ;  /* 0x0000000214157819 */ /* 0x041fe400000006ff */
[----:B------:R-:W-:Y:S02]  /*00b0*/  LOP3.LUT R20, R20, 0x1f, RZ, 0xc0, !PT ;  /* 0x0000001f14147812 */ /* 0x000fe400078ec0ff */
[----:B------:R-:W-:-:S04]  /*00c0*/  LOP3.LUT R21, R21, 0x7c, RZ, 0xc0, !PT ;  /* 0x0000007c15157812 */ /* 0x000fc800078ec0ff */
[----:B-1----:R-:W-:-:S13]  /*00d0*/  ISETP.GE.AND P0, PT, R21, R0, PT ;  /* 0x000000001500720c */ /* 0x002fda0003f06270 */
[----:B--23--:R-:W-:Y:S05]  /*00e0*/  @P0 BRA `(.L_x_266) ;  /* 0x00000004007c0947 */ /* 0x00cfea0003800000 */
[-C--:B------:R-:W-:Y:S01]  /*00f0*/  LOP3.LUT R3, RZ, R21.reuse, RZ, 0x33, !PT ;  /* 0x00000015ff037212 */ /* 0x080fe200078e33ff */
[----:B------:R-:W-:Y:S01]  /*0100*/  BSSY.RECONVERGENT B1, `(.L_x_267) ;  /* 0x0000032000017945 */ /* 0x000fe20003800200 */
[----:B------:R-:W-:Y:S02]  /*0110*/  MOV R22, 0xff7fffff ;  /* 0xff7fffff00167802 */ /* 0x000fe40000000f00 */
[----:B------:R-:W-:Y:S02]  /*0120*/  IADD3 R2, PT, PT, R3, R0, RZ ;  /* 0x0000000003027210 */ /* 0x000fe40007ffe0ff */
[----:B------:R-:W-:Y:S02]  /*0130*/  MOV R3, R21 ;  /* 0x0000001500037202 */ /* 0x000fe40000000f00 */
[C---:B------:R-:W-:Y:S02]  /*0140*/  ISETP.GE.U32.AND P0, PT, R2.reuse, 0x380, PT ;  /* 0x000003800200780c */ /* 0x040fe40003f06070 */
[----:B------:R-:W-:-:S02]  /*0150*/  LEA.HI R27, R2, 0x1, RZ, 0x19 ;  /* 0x00000001021b7811 */ /* 0x000fc400078fc8ff */
[----:B------:R-:W-:Y:S02]  /*0160*/  MOV R23, 0xff7fffff ;  /* 0xff7fffff00177802 */ /* 0x000fe40000000f00 */
[----:B------:R-:W-:Y:S02]  /*0170*/  LOP3.LUT R26, R27, 0x7, RZ, 0xc0, !PT ;  /* 0x000000071b1a7812 */ /* 0x000fe400078ec0ff */
[----:B------:R-:W-:Y:S02]  /*0180*/  MOV R24, 0xff7fffff ;  /* 0xff7fffff00187802 */ /* 0x000fe40000000f00 */
[----:B------:R-:W-:Y:S02]  /*0190*/  ISETP.NE.AND P1, PT, R26, RZ, PT ;  /* 0x000000ff1a00720c */ /* 0x000fe40003f25270 */
[----:B------:R-:W-:Y:S01]  /*01a0*/  MOV R25, 0xff7fffff ;  /* 0xff7fffff00197802 */ /* 0x000fe20000000f00 */
        /* <DEDUP_REMOVED lines=9> */
.L_x_269:
[----:B------:R-:W-:-:S05]  /*0240*/  IMAD.WIDE R32, R28, 0x4, R30 ;  /* 0x000000041c207825 */ /* 0x000fca00078e021e */
[----:B------:R-:W2:Y:S04]  /*0250*/  LDG.E.128 R12, desc[UR12][R32.64+-0x800] ;  /* 0xfff8000c200c7981 */ /* 0x000ea8000c1e1d00 */
[----:B------:R-:W2:Y:S04]  /*0260*/  LDG.E.128 R16, desc[UR12][R32.64+-0x600] ;  /* 0xfffa000c20107981 */ /* 0x000ea8000c1e1d00 */
[----:B------:R-:W3:Y:S04]  /*0270*/  LDG.E.128 R4, desc[UR12][R32.64+-0x400] ;  /* 0xfffc000c20047981 */ /* 0x000ee8000c1e1d00 */
[----:B------:R-:W3:Y:S01]  /*0280*/  LDG.E.128 R8, desc[UR12][R32.64+-0x200] ;  /* 0xfffe000c20087981 */ /* 0x000ee2000c1e1d00 */
[----:B--2---:R-:W-:-:S02]  /*0290*/  FMNMX3 R25, R25, R12, R16, !PT ;  /* 0x0000000c19197276 */ /* 0x004fc40007800010 */
[----:B------:R-:W-:Y:S02]  /*02a0*/  FMNMX3 R12, R24, R13, R17, !PT ;  /* 0x0000000d180c7276 */ /* 0x000fe40007800011 */
[----:B------:R-:W-:Y:S02]  /*02b0*/  FMNMX3 R24, R22, R15, R19, !PT ;  /* 0x0000000f16187276 */ /* 0x000fe40007800013 */
[----:B------:R-:W-:Y:S02]  /*02c0*/  FMNMX3 R23, R23, R14, R18, !PT ;  /* 0x0000000e17177276 */ /* 0x000fe40007800012 */
[----:B---3--:R-:W-:Y:S01]  /*02d0*/  FMNMX3 R22, R12, R5, R9, !PT ;  /* 0x000000050c167276 */ /* 0x008fe20007800009 */
[----:B------:R-:W2:Y:S01]  /*02e0*/  LDG.E.128 R16, desc[UR12][R32.64+0x200] ;  /* 0x0002000c20107981 */ /* 0x000ea2000c1e1d00 */
[----:B------:R-:W-:-:S03]  /*02f0*/  FMNMX3 R25, R25, R4, R8, !PT ;  /* 0x0000000419197276 */ /* 0x000fc60007800008 */
[----:B------:R-:W2:Y:S01]  /*0300*/  LDG.E.128 R12, desc[UR12][R32.64] ;  /* 0x0000000c200c7981 */ /* 0x000ea2000c1e1d00 */
[----:B------:R-:W-:Y:S02]  /*0310*/  FMNMX3 R23, R23, R6, R10, !PT ;  /* 0x0000000617177276 */ /* 0x000fe4000780000a */
[----:B------:R-:W-:Y:S02]  /*0320*/  FMNMX3 R24, R24, R7, R11, !PT ;  /* 0x0000000718187276 */ /* 0x000fe4000780000b */
[----:B------:R-:W3:Y:S04]  /*0330*/  LDG.E.128 R4, desc[UR12][R32.64+0x400] ;  /* 0x0004000c20047981 */ /* 0x000ee8000c1e1d00 */
[----:B------:R-:W3:Y:S01]  /*0340*/  LDG.E.128 R8, desc[UR12][R32.64+0x600] ;  /* 0x0006000c20087981 */ /* 0x000ee2000c1e1d00 */
[----:B------:R-:W-:-:S04]  /*0350*/  IADD3 R29, PT, PT, R29, 0x8, RZ ;  /* 0x000000081d1d7810 */ /* 0x000fc80007ffe0ff */
[----:B------:R-:W-:Y:S02]  /*0360*/  ISETP.NE.AND P0, PT, R29, RZ, PT ;  /* 0x000000ff1d00720c */ /* 0x000fe40003f05270 */
[----:B------:R-:W-:Y:S02]  /*0370*/  IADD3 R3, PT, PT, R3, 0x400, RZ ;  /* 0x0000040003037810 */ /* 0x000fe40007ffe0ff */
[----:B------:R-:W-:Y:S02]  /*0380*/  IADD3 R28, PT, PT, R28, 0x400, RZ ;  /* 0x000004001c1c7810 */ /* 0x000fe40007ffe0ff */
[----:B--2---:R-:W-:Y:S02]  /*0390*/  FMNMX3 R25, R25, R12, R16, !PT ;  /* 0x0000000c19197276 */ /* 0x004fe40007800010 */
[----:B------:R-:W-:Y:S02]  /*03a0*/  FMNMX3 R22, R22, R13, R17, !PT ;  /* 0x0000000d16167276 */ /* 0x000fe40007800011 */
[----:B------:R-:W-:-:S02]  /*03b0*/  FMNMX3 R23, R23, R14, R18, !PT ;  /* 0x0000000e17177276 */ /* 0x000fc40007800012 */
[----:B------:R-:W-:Y:S02]  /*03c0*/  FMNMX3 R12, R24, R15, R19, !PT ;  /* 0x0000000f180c7276 */ /* 0x000fe40007800013 */
[----:B---3--:R-:W-:Y:S02]  /*03d0*/  FMNMX3 R24, R22, R5, R9, !PT ;  /* 0x0000000516187276 */ /* 0x008fe40007800009 */
[----:B------:R-:W-:Y:S02]  /*03e0*/  FMNMX3 R25, R25, R4, R8, !PT ;  /* 0x0000000419197276 */ /* 0x000fe40007800008 */
[----:B------:R-:W-:Y:S02]  /*03f0*/  FMNMX3 R23, R23, R6, R10, !PT ;  /* 0x0000000617177276 */ /* 0x000fe4000780000a */
[----:B------:R-:W-:Y:S01]  /*0400*/  FMNMX3 R22, R12, R7, R11, !PT ;  /* 0x000000070c167276 */ /* 0x000fe2000780000b */
[----:B------:R-:W-:Y:S06]  /*0410*/  @P0 BRA `(.L_x_269) ;  /* 0xfffffffc00880947 */ /* 0x000fec000383ffff */
.L_x_268:
[----:B------:R-:W-:Y:S05]  /*0420*/  BSYNC.RECONVERGENT B1 ;  /* 0x0000000000017941 */ /* 0x000fea0003800200 */
.L_x_267:
        /* <DEDUP_REMOVED lines=21> */
.L_x_271:
[----:B------:R-:W-:Y:S05]  /*0580*/  BSYNC.RECONVERGENT B1 ;  /* 0x0000000000017941 */ /* 0x000fea0003800200 */
.L_x_270:
        /* <DEDUP_REMOVED lines=21> */
.L_x_266:
[----:B------:R-:W-:Y:S05]  /*06e0*/  BSYNC.RECONVERGENT B0 ;  /* 0x0000000000007941 */ /* 0x000fea0003800200 */
.L_x_265:
[----:B------:R-:W-:Y:S01]  /*06f0*/  FMNMX R22, R22, R23, !PT ;  /* 0x0000001716167209 */ /* 0x000fe20007800000 */
[----:B------:R-:W-:Y:S01]  /*0700*/  BSSY.RECONVERGENT B0, `(.L_x_272) ;  /* 0x0000203000007945 */ /* 0x000fe20003800200 */
[----:B------:R-:W-:Y:S01]  /*0710*/  ISETP.NE.AND P0, PT, R20, RZ, PT ;  /* 0x000000ff1400720c */ /* 0x000fe20003f05270 */
[----:B------:R-:W-:Y:S01]  /*0720*/  HFMA2 R23, -RZ, RZ, 0, 0 ;  /* 0x00000000ff177431 */ /* 0x000fe200000001ff */
[----:B------:R-:W-:Y:S02]  /*0730*/  FMNMX3 R22, R25, R24, R22, !PT ;  /* 0x0000001819167276 */ /* 0x000fe40007800016 */
[----:B------:R-:W-:-:S03]  /*0740*/  ISETP.GE.AND P1, PT, R21, R0, PT ;  /* 0x000000001500720c */ /* 0x000fc60003f26270 */
[----:B------:R-:W0:Y:S06]  /*0750*/  SHFL.DOWN PT, R3, R22, 0x10, 0x1f ;  /* 0x0a001f0016037f89 */ /* 0x000e2c00000e0000 */
[----:B------:R-:W1:Y:S01]  /*0760*/  @!P0 S2R R9, SR_CgaCtaId ;  /* 0x0000000000098919 */ /* 0x000e620000008800 */
[----:B------:R-:W-:Y:S02]  /*0770*/  @!P0 MOV R6, 0x400 ;  /* 0x0000040000068802 */ /* 0x000fe40000000f00 */
[----:B0-----:R-:W-:-:S05]  /*0780*/  FMNMX R3, R22, R3, !PT ;  /* 0x0000000316037209 */ /* 0x001fca0007800000 */
[----:B------:R-:W0:Y:S01]  /*0790*/  SHFL.DOWN PT, R2, R3, 0x8, 0x1f ;  /* 0x09001f0003027f89 */ /* 0x000e2200000e0000 */
[----:B-1----:R-:W-:Y:S02]  /*07a0*/  @!P0 LEA R6, R9, R6, 0x18 ;  /* 0x0000000609068211 */ /* 0x002fe400078ec0ff */
[----:B0-----:R-:W-:-:S05]  /*07b0*/  FMNMX R2, R3, R2, !PT ;  /* 0x0000000203027209 */ /* 0x001fca0007800000 */
        /* <DEDUP_REMOVED lines=9> */
[----:B------:R-:W1:Y:S01]  /*0850*/  S2UR UR5, SR_CgaCtaId ;  /* 0x00000000000579c3 */ /* 0x000e620000008800 */
[-C--:B------:R-:W-:Y:S01]  /*0860*/  LOP3.LUT R3, RZ, R21.reuse, RZ, 0x33, !PT ;  /* 0x00000015ff037212 */ /* 0x080fe200078e33ff */
[----:B------:R-:W-:Y:S01]  /*0870*/  UMOV UR4, 0x400 ;  /* 0x0000040000047882 */ /* 0x000fe20000000000 */
[----:B------:R-:W-:Y:S01]  /*0880*/  BSSY.RECONVERGENT B1, `(.L_x_274) ;  /* 0x0000102000017945 */ /* 0x000fe20003800200 */
[----:B------:R-:W-:Y:S02]  /*0890*/  CS2R R22, SRZ ;  /* 0x0000000000167805 */ /* 0x000fe4000001ff00 */
[----:B------:R-:W-:Y:S02]  /*08a0*/  IADD3 R2, PT, PT, R3, R0, RZ ;  /* 0x0000000003027210 */ /* 0x000fe40007ffe0ff */
[----:B------:R-:W-:Y:S02]  /*08b0*/  CS2R R24, SRZ ;  /* 0x0000000000187805 */ /* 0x000fe4000001ff00 */
[----:B------:R-:W-:-:S02]  /*08c0*/  MOV R3, R21 ;  /* 0x0000001500037202 */ /* 0x000fc40000000f00 */
[C---:B------:R-:W-:Y:S02]  /*08d0*/  ISETP.GE.U32.AND P2, PT, R2.reuse, 0x380, PT ;  /* 0x000003800200780c */ /* 0x040fe40003f46070 */
[----:B------:R-:W-:-:S04]  /*08e0*/  LEA.HI R27, R2, 0x1, RZ, 0x19 ;  /* 0x00000001021b7811 */ /* 0x000fc800078fc8ff */
[----:B------:R-:W-:-:S04]  /*08f0*/  LOP3.LUT R26, R27, 0x7, RZ, 0xc0, !PT ;  /* 0x000000071b1a7812 */ /* 0x000fc800078ec0ff */
[----:B------:R-:W-:Y:S01]  /*0900*/  ISETP.NE.AND P1, PT, R26, RZ, PT ;  /* 0x000000ff1a00720c */ /* 0x000fe20003f25270 */
[----:B-1----:R-:W-:-:S09]  /*0910*/  ULEA UR4, UR5, UR4, 0x18 ;  /* 0x0000000405047291 */ /* 0x002fd2000f8ec0ff */
[----:B------:R-:W1:Y:S01]  /*0920*/  LDS R20, [UR4] ;  /* 0x00000004ff147984 */ /* 0x000e620008000800 */
[----:B------:R-:W-:Y:S05]  /*0930*/  @!P2 BRA `(.L_x_275) ;  /* 0x0000000c00d8a947 */ /* 0x000fea0003800000 */
[----:B------:R-:W2:Y:S01]  /*0940*/  LDC.64 R30, c[0x0][0x380] ;  /* 0x0000e000ff1e7b82 */ /* 0x000ea20000000a00 */
[----:B------:R-:W-:Y:S01]  /*0950*/  LOP3.LUT R29, R27, 0x3fffff8, RZ, 0xc0, !PT ;  /* 0x03fffff81b1d7812 */ /* 0x000fe200078ec0ff */
[----:B------:R-:W-:Y:S01]  /*0960*/  IMAD R28, R0, UR14, R21 ;  /* 0x0000000e001c7c24 */ /* 0x000fe2000f8e0215 */
[----:B------:R-:W-:Y:S02]  /*0970*/  MOV R23, RZ ;  /* 0x000000ff00177202 */ /* 0x000fe40000000f00 */
[----:B------:R-:W-:Y:S02]  /*0980*/  MOV R3, R21 ;  /* 0x0000001500037202 */ /* 0x000fe40000000f00 */
[----:B------:R-:W-:Y:S02]  /*0990*/  IADD3 R29, PT, PT, -R29, RZ, RZ ;  /* 0x000000ff1d1d7210 */ /* 0x000fe40007ffe1ff */
[----:B--2---:R-:W-:-:S04]  /*09a0*/  IADD3 R30, P2, PT, R30, 0x800, RZ ;  /* 0x000008001e1e7810 */ /* 0x004fc80007f5e0ff */
[----:B------:R-:W-:-:S09]  /*09b0*/  IADD3.X R31, PT, PT, RZ, R31, RZ, P2, !PT ;  /* 0x0000001fff1f7210 */ /* 0x000fd200017fe4ff */
.L_x_276:
[----:B------:R-:W-:-:S05]  /*09c0*/  IMAD.WIDE R32, R28, 0x4, R30 ;  /* 0x000000041c207825 */ /* 0x000fca00078e021e */
[----:B------:R-:W1:Y:S04]  /*09d0*/  LDG.E.128 R12, desc[UR12][R32.64+-0x800] ;  /* 0xfff8000c200c7981 */ /* 0x000e68000c1e1d00 */
[----:B0-----:R-:W2:Y:S01]  /*09e0*/  LDG.E.128 R4, desc[UR12][R32.64+-0x600] ;  /* 0xfffa000c20047981 */ /* 0x001ea2000c1e1d00 */
[C---:B-1----:R-:W-:Y:S01]  /*09f0*/  FADD R12, -R20.reuse, R12 ;  /* 0x0000000c140c7221 */ /* 0x042fe20000000100 */
[C---:B------:R-:W-:Y:S01]  /*0a00*/  FADD R14, -R20.reuse, R14 ;  /* 0x0000000e140e7221 */ /* 0x040fe20000000100 */
[----:B------:R-:W-:Y:S02]  /*0a10*/  FADD R13, -R20, R13 ;  /* 0x0000000d140d7221 */ /* 0x000fe40000000100 */
[----:B------:R-:W-:Y:S01]  /*0a20*/  FMUL R12, R12, 1.4426950216293334961 ;  /* 0x3fb8aa3b0c0c7820 */ /* 0x000fe20000400000 */
[----:B------:R-:W-:Y:S01]  /*0a30*/  FMUL R14, R14, 1.4426950216293334961 ;  /* 0x3fb8aa3b0e0e7820 */ /* 0x000fe20000400000 */
[----:B------:R-:W-:-:S03]  /*0a40*/  FMUL R13, R13, 1.4426950216293334961 ;  /* 0x3fb8aa3b0d0d7820 */ /* 0x000fc60000400000 */
[----:B------:R-:W-:Y:S02]  /*0a50*/  FSETP.GEU.AND P2, PT, R12, -126, PT ;  /* 0xc2fc00000c00780b */ /* 0x000fe40003f4e000 */
[----:B------:R-:W-:-:S11]  /*0a60*/  FSETP.GEU.AND P3, PT, R13, -126, PT ;  /* 0xc2fc00000d00780b */ /* 0x000fd60003f6e000 */
[----:B------:R-:W-:Y:S01]  /*0a70*/  @!P2 FMUL R12, R12, 0.5 ;  /* 0x3f0000000c0ca820 */ /* 0x000fe20000400000 */
[C---:B--2---:R-:W-:Y:S01]  /*0a80*/  FADD R5, -R20.reuse, R5 ;  /* 0x0000000514057221 */ /* 0x044fe20000000100 */
[----:B------:R-:W-:Y:S02]  /*0a90*/  @!P3 FMUL R13, R13, 0.5 ;  /* 0x3f0000000d0db820 */ /* 0x000fe40000400000 */
[----:B------:R-:W0:Y:S01]  /*0aa0*/  MUFU.EX2 R9, R12 ;  /* 0x0000000c00097308 */ /* 0x000e220000000800 */
[C---:B------:R-:W-:Y:S01]  /*0ab0*/  FADD R6, -R20.reuse, R6 ;  /* 0x0000000614067221 */ /* 0x040fe20000000100 */
[----:B------:R-:W-:-:S06]  /*0ac0*/  FADD R15, -R20, R15 ;  /* 0x0000000f140f7221 */ /* 0x000fcc0000000100 */
[----:B------:R1:W2:Y:S01]  /*0ad0*/  MUFU.EX2 R16, R13 ;  /* 0x0000000d00107308 */ /* 0x0002a20000000800 */
[----:B0-----:R-:W-:-:S04]  /*0ae0*/  @!P2 FMUL R9, R9, R9 ;  /* 0x000000090909a220 */ /* 0x001fc80000400000 */
[----:B------:R-:W-:Y:S02]  /*0af0*/  FADD R18, R9, R24 ;  /* 0x0000001809127221 */ /* 0x000fe40000000000 */
[----:B------:R-:W3:Y:S01]  /*0b00*/  LDG.E.128 R8, desc[UR12][R32.64+-0x400] ;  /* 0xfffc000c20087981 */ /* 0x000ee2000c1e1d00 */
[----:B------:R-:W-:Y:S01]  /*0b10*/  FSETP.GEU.AND P2, PT, R14, -126, PT ;  /* 0xc2fc00000e00780b */ /* 0x000fe20003f4e000 */
[----:B-1----:R-:W-:Y:S01]  /*0b20*/  FMUL R13, R5, 1.4426950216293334961 ;  /* 0x3fb8aa3b050d7820 */ /* 0x002fe20000400000 */
[----:B------:R-:W-:Y:S01]  /*0b30*/  FMUL R12, R15, 1.4426950216293334961 ;  /* 0x3fb8aa3b0f0c7820 */ /* 0x000fe20000400000 */
[----:B--2---:R-:W-:-:S10]  /*0b40*/  @!P3 FMUL R16, R16, R16 ;  /* 0x000000101010b220 */ /* 0x004fd40000400000 */
[----:B------:R-:W-:Y:S01]  /*0b50*/  @!P2 FMUL R14, R14, 0.5 ;  /* 0x3f0000000e0ea820 */ /* 0x000fe20000400000 */
[----:B------:R-:W-:Y:S01]  /*0b60*/  FSETP.GEU.AND P4, PT, R13, -126, PT ;  /* 0xc2fc00000d00780b */ /* 0x000fe20003f8e000 */
[----:B------:R-:W-:Y:S01]  /*0b70*/  FADD R4, -R20, R4 ;  /* 0x0000000414047221 */ /* 0x000fe20000000100 */
[----:B------:R-:W-:Y:S01]  /*0b80*/  FADD R16, R16, R25 ;  /* 0x0000001910107221 */ /* 0x000fe20000000000 */
[----:B------:R-:W0:Y:S02]  /*0b90*/  MUFU.EX2 R17, R14 ;  /* 0x0000000e00117308 */ /* 0x000e240000000800 */
[----:B0-----:R-:W-:-:S04]  /*0ba0*/  @!P2 FMUL R17, R17, R17 ;  /* 0x000000111111a220 */ /* 0x001fc80000400000 */
[----:B------:R-:W-:Y:S01]  /*0bb0*/  FADD R17, R17, R22 ;  /* 0x0000001611117221 */ /* 0x000fe20000000000 */
[----:B------:R-:W-:-:S05]  /*0bc0*/  FMUL R22, R6, 1.4426950216293334961 ;  /* 0x3fb8aa3b06167820 */ /* 0x000fca0000400000 */
[----:B------:R-:W-:Y:S02]  /*0bd0*/  FSETP.GEU.AND P5, PT, R22, -126, PT ;  /* 0xc2fc00001600780b */ /* 0x000fe40003fae000 */
[----:B------:R-:W-:Y:S01]  /*0be0*/  FSETP.GEU.AND P2, PT, R12, -126, PT ;  /* 0xc2fc00000c00780b */ /* 0x000fe20003f4e000 */
[----:B------:R-:W-:-:S04]  /*0bf0*/  @!P4 FMUL R13, R13, 0.5 ;  /* 0x3f0000000d0dc820 */ /* 0x000fc80000400000 */
[----:B------:R-:W0:Y:S06]  /*0c00*/  MUFU.EX2 R15, R13 ;  /* 0x0000000d000f7308 */ /* 0x000e2c0000000800 */
[----:B------:R-:W-:-:S04]  /*0c10*/  @!P5 FMUL R22, R22, 0.5 ;  /* 0x3f0000001616d820 */ /* 0x000fc80000400000 */
[----:B------:R-:W1:Y:S01]  /*0c20*/  MUFU.EX2 R14, R22 ;  /* 0x00000016000e7308 */ /* 0x000e620000000800 */
[----:B------:R-:W-:-:S07]  /*0c30*/  @!P2 FMUL R12, R12, 0.5 ;  /* 0x3f0000000c0ca820 */ /* 0x000fce0000400000 */
[----:B------:R2:W4:Y:S01]  /*0c40*/  MUFU.EX2 R6, R12 ;  /* 0x0000000c00067308 */ /* 0x0005220000000800 */
[----:B0-----:R-:W-:Y:S01]  /*0c50*/  @!P4 FMUL R15, R15, R15 ;  /* 0x0000000f0f0fc220 */ /* 0x001fe20000400000 */
[----:B------:R-:W-:Y:S01]  /*0c60*/  FADD R7, -R20, R7 ;  /* 0x0000000714077221 */ /* 0x000fe20000000100 */
[----:B------:R-:W-:Y:S01]  /*0c70*/  FMUL R4, R4, 1.4426950216293334961 ;  /* 0x3fb8aa3b04047820 */ /* 0x000fe20000400000 */
[----:B-1----:R-:W-:Y:S01]  /*0c80*/  @!P5 FMUL R14, R14, R14 ;  /* 0x0000000e0e0ed220 */ /* 0x002fe20000400000 */
[----:B------:R-:W-:Y:S01]  /*0c90*/  FADD R16, R16, R15 ;  /* 0x0000000f10107221 */ /* 0x000fe20000000000 */
[----:B------:R-:W-:Y:S02]  /*0ca0*/  FMUL R22, R7, 1.4426950216293334961 ;  /* 0x3fb8aa3b07167820 */ /* 0x000fe40000400000 */
[----:B------:R-:W-:Y:S02]  /*0cb0*/  FADD R17, R17, R14 ;  /* 0x0000000e11117221 */ /* 0x000fe40000000000 */
[----:B--2---:R-:W2:Y:S01]  /*0cc0*/  LDG.E.128 R12, desc[UR12][R32.64+-0x200] ;  /* 0xfffe000c200c7981 */ /* 0x004ea2000c1e1d00 */
[----:B------:R-:W-:Y:S01]  /*0cd0*/  FSETP.GEU.AND P3, PT, R4, -126, PT ;  /* 0xc2fc00000400780b */ /* 0x000fe20003f6e000 */
[----:B----4-:R-:W-:Y:S01]  /*0ce0*/  @!P2 FMUL R6, R6, R6 ;  /* 0x000000060606a220 */ /* 0x010fe20000400000 */
[----:B------:R-:W-:-:S11]  /*0cf0*/  FSETP.GEU.AND P2, PT, R22, -126, PT ;  /* 0xc2fc00001600780b */ /* 0x000fd60003f4e000 */
[----:B------:R-:W-:Y:S02]  /*0d00*/  @!P3 FMUL R4, R4, 0.5 ;  /* 0x3f0000000404b820 */ /* 0x000fe40000400000 */
[----:B------:R-:W-:Y:S02]  /*0d10*/  @!P2 FMUL R22, R22, 0.5 ;  /* 0x3f0000001616a820 */ /* 0x000fe40000400000 */
[----:B------:R-:W0:Y:S08]  /*0d20*/  MUFU.EX2 R5, R4 ;  /* 0x0000000400057308 */ /* 0x000e300000000800 */
[----:B------:R-:W1:Y:S01]  /*0d30*/  MUFU.EX2 R4, R22 ;  /* 0x0000001600047308 */ /* 0x000e620000000800 */
[----:B------:R-:W-:Y:S01]  /*0d40*/  FADD R19, R6, R23 ;  /* 0x0000001706137221 */ /* 0x000fe20000000000 */
[----:B0-----:R-:W-:Y:S01]  /*0d50*/  @!P3 FMUL R5, R5, R5 ;  /* 0x000000050505b220 */ /* 0x001fe20000400000 */
[----:B-1----:R-:W-:-:S03]  /*0d60*/  @!P2 FMUL R4, R4, R4 ;  /* 0x000000040404a220 */ /* 0x002fc60000400000 */
[----:B------:R-:W-:Y:S01]  /*0d70*/  FADD R18, R18, R5 ;  /* 0x0000000512127221 */ /* 0x000fe20000000000 */
[----:B------:R-:W-:Y:S02]  /*0d80*/  FADD R19, R19, R4 ;  /* 0x0000000413137221 */ /* 0x000fe40000000000 */
[----:B------:R-:W4:Y:S01]  /*0d90*/  LDG.E.128 R4, desc[UR12][R32.64] ;  /* 0x0000000c20047981 */ /* 0x000f22000c1e1d00 */
[----:B---3--:R-:W-:-:S04]  /*0da0*/  FADD R8, -R20, R8 ;  /* 0x0000000814087221 */ /* 0x008fc80000000100 */
[----:B------:R-:W-:-:S05]  /*0db0*/  FMUL R8, R8, 1.4426950216293334961 ;  /* 0x3fb8aa3b08087820 */ /* 0x000fca0000400000 */
[----:B------:R-:W-:-:S13]  /*0dc0*/  FSETP.GEU.AND P2, PT, R8, -126, PT ;  /* 0xc2fc00000800780b */ /* 0x000fda0003f4e000 */
[----:B------:R-:W-:-:S04]  /*0dd0*/  @!P2 FMUL R8, R8, 0.5 ;  /* 0x3f0000000808a820 */ /* 0x000fc80000400000 */
[----:B------:R-:W0:Y:S01]  /*0de0*/  MUFU.EX2 R23, R8 ;  /* 0x0000000800177308 */ /* 0x000e220000000800 */
[----:B------:R-:W-:-:S04]  /*0df0*/  FADD R9, -R20, R9 ;  /* 0x0000000914097221 */ /* 0x000fc80000000100 */
[----:B------:R-:W-:Y:S01]  /*0e00*/  FMUL R9, R9, 1.4426950216293334961 ;  /* 0x3fb8aa3b09097820 */ /* 0x000fe20000400000 */
[----:B0-----:R-:W-:-:S04]  /*0e10*/  @!P2 FMUL R23, R23, R23 ;  /* 0x000000171717a220 */ /* 0x001fc80000400000 */
[----:B------:R-:W-:Y:S01]  /*0e20*/  FSETP.GEU.AND P2, PT, R9, -126, PT ;  /* 0xc2fc00000900780b */ /* 0x000fe20003f4e000 */
[----:B------:R-:W-:-:S12]  /*0e30*/  FADD R18, R18, R23 ;  /* 0x0000001712127221 */ /* 0x000fd80000000000 */
[----:B------:R-:W-:-:S04]  /*0e40*/  @!P2 FMUL R9, R9, 0.5 ;  /* 0x3f0000000909a820 */ /* 0x000fc80000400000 */
[----:B------:R-:W0:Y:S01]  /*0e50*/  MUFU.EX2 R23, R9 ;  /* 0x0000000900177308 */ /* 0x000e220000000800 */
[----:B------:R-:W-:-:S04]  /*0e60*/  FADD R10, -R20, R10 ;  /* 0x0000000a140a7221 */ /* 0x000fc80000000100 */
[----:B------:R-:W-:Y:S01]  /*0e70*/  FMUL R10, R10, 1.4426950216293334961 ;  /* 0x3fb8aa3b0a0a7820 */ /* 0x000fe20000400000 */
[----:B0-----:R-:W-:-:S04]  /*0e80*/  @!P2 FMUL R23, R23, R23 ;  /* 0x000000171717a220 */ /* 0x001fc80000400000 */
[----:B------:R-:W-:-:S13]  /*0e90*/  FSETP.GEU.AND P2, PT, R10, -126, PT ;  /* 0xc2fc00000a00780b */ /* 0x000fda0003f4e000 */
[----:B------:R-:W-:-:S04]  /*0ea0*/  @!P2 FMUL R10, R10, 0.5 ;  /* 0x3f0000000a0aa820 */ /* 0x000fc80000400000 */
[----:B------:R-:W0:Y:S01]  /*0eb0*/  MUFU.EX2 R8, R10 ;  /* 0x0000000a00087308 */ /* 0x000e220000000800 */
[C---:B------:R-:W-:Y:S01]  /*0ec0*/  FADD R11, -R20.reuse, R11 ;  /* 0x0000000b140b7221 */ /* 0x040fe20000000100 */
[----:B--2---:R-:W-:-:S04]  /*0ed0*/  FADD R12, -R20, R12 ;  /* 0x0000000c140c7221 */ /* 0x004fc80000000100 */
[----:B------:R-:W-:Y:S01]  /*0ee0*/  FMUL R9, R12, 1.4426950216293334961 ;  /* 0x3fb8aa3b0c097820 */ /* 0x000fe20000400000 */
[----:B------:R-:W-:Y:S01]  /*0ef0*/  FADD R13, -R20, R13 ;  /* 0x0000000d140d7221 */ /* 0x000fe20000000100 */
[----:B0-----:R-:W-:-:S04]  /*0f00*/  @!P2 FMUL R8, R8, R8 ;  /* 0x000000080808a220 */ /* 0x001fc80000400000 */
[----:B------:R-:W-:Y:S01]  /*0f10*/  FADD R17, R17, R8 ;  /* 0x0000000811117221 */ /* 0x000fe20000000000 */
[----:B------:R-:W-:Y:S01]  /*0f20*/  FMUL R8, R11, 1.4426950216293334961 ;  /* 0x3fb8aa3b0b087820 */ /* 0x000fe20000400000 */
[----:B------:R-:W-:-:S04]  /*0f30*/  FSETP.GEU.AND P3, PT, R9, -126, PT ;  /* 0xc2fc00000900780b */ /* 0x000fc80003f6e000 */
[----:B------:R-:W-:Y:S01]  /*0f40*/  FSETP.GEU.AND P2, PT, R8, -126, PT ;  /* 0xc2fc00000800780b */ /* 0x000fe20003f4e000 */
[----:B------:R-:W-:-:S05]  /*0f50*/  FMUL R13, R13, 1.4426950216293334961 ;  /* 0x3fb8aa3b0d0d7820 */ /* 0x000fca0000400000 */
[----:B------:R-:W-:-:S03]  /*0f60*/  FSETP.GEU.AND P4, PT, R13, -126, PT ;  /* 0xc2fc00000d00780b */ /* 0x000fc60003f8e000 */
[----:B------:R-:W-:-:S04]  /*0f70*/  @!P3 FMUL R9, R9, 0.5 ;  /* 0x3f0000000909b820 */ /* 0x000fc80000400000 */
[----:B------:R-:W-:Y:S01]  /*0f80*/  @!P2 FMUL R8, R8, 0.5 ;  /* 0x3f0000000808a820 */ /* 0x000fe20000400000 */
[----:B------:R-:W0:Y:S08]  /*0f90*/  MUFU.EX2 R11, R9 ;  /* 0x00000009000b7308 */ /* 0x000e300000000800 */
[----:B------:R-:W1:Y:S01]  /*0fa0*/  MUFU.EX2 R10, R8 ;  /* 0x00000008000a7308 */ /* 0x000e620000000800 */
[----:B------:R-:W-:Y:S01]  /*0fb0*/  @!P4 FMUL R13, R13, 0.5 ;  /* 0x3f0000000d0dc820 */ /* 0x000fe20000400000 */
[----:B------:R-:W-:-:S06]  /*0fc0*/  FADD R16, R16, R23 ;  /* 0x0000001710107221 */ /* 0x000fcc0000000000 */
[----:B------:R-:W2:Y:S01]  /*0fd0*/  MUFU.EX2 R23, R13 ;  /* 0x0000000d00177308 */ /* 0x000ea20000000800 */
[----:B0-----:R-:W-:Y:S01]  /*0fe0*/  @!P3 FMUL R11, R11, R11 ;  /* 0x0000000b0b0bb220 */ /* 0x001fe20000400000 */
[C---:B------:R-:W-:Y:S01]  /*0ff0*/  FADD R15, -R20.reuse, R15 ;  /* 0x0000000f140f7221 */ /* 0x040fe20000000100 */
[----:B----4-:R-:W-:Y:S01]  /*1000*/  FADD R5, -R20, R5 ;  /* 0x0000000514057221 */ /* 0x010fe20000000100 */
[----:B-1----:R-:W-:Y:S01]  /*1010*/  @!P2 FMUL R10, R10, R10 ;  /* 0x0000000a0a0aa220 */ /* 0x002fe20000400000 */
[----:B------:R-:W-:Y:S01]  /*1020*/  FADD R18, R18, R11 ;  /* 0x0000000b12127221 */ /* 0x000fe20000000000 */
[----:B------:R-:W-:Y:S01]  /*1030*/  FMUL R15, R15, 1.4426950216293334961 ;  /* 0x3fb8aa3b0f0f7820 */ /* 0x000fe20000400000 */
[----:B------:R-:W-:Y:S01]  /*1040*/  FMUL R25, R5, 1.4426950216293334961 ;  /* 0x3fb8aa3b05197820 */ /* 0x000fe20000400000 */
[----:B------:R-:W-:Y:S02]  /*1050*/  FADD R19, R19, R10 ;  /* 0x0000000a13137221 */ /* 0x000fe40000000000 */
[----:B------:R-:W3:Y:S01]  /*1060*/  LDG.E.128 R8, desc[UR12][R32.64+0x200] ;  /* 0x0002000c20087981 */ /* 0x000ee2000c1e1d00 */
[----:B------:R-:W-:Y:S01]  /*1070*/  FSETP.GEU.AND P2, PT, R15, -126, PT ;  /* 0xc2fc00000f00780b */ /* 0x000fe20003f4e000 */
[----:B--2---:R-:W-:Y:S01]  /*1080*/  @!P4 FMUL R23, R23, R23 ;  /* 0x000000171717c220 */ /* 0x004fe20000400000 */
[----:B------:R-:W-:Y:S01]  /*1090*/  FSETP.GEU.AND P4, PT, R25, -126, PT ;  /* 0xc2fc00001900780b */ /* 0x000fe20003f8e000 */
[C---:B------:R-:W-:Y:S01]  /*10a0*/  FADD R4, -R20.reuse, R4 ;  /* 0x0000000414047221 */ /* 0x040fe20000000100 */
[----:B------:R-:W-:-:S03]  /*10b0*/  FADD R14, -R20, R14 ;  /* 0x0000000e140e7221 */ /* 0x000fc60000000100 */
[----:B------:R-:W-:Y:S01]  /*10c0*/  FMUL R24, R4, 1.4426950216293334961 ;  /* 0x3fb8aa3b04187820 */ /* 0x000fe20000400000 */
[----:B------:R-:W-:-:S05]  /*10d0*/  FMUL R14, R14, 1.4426950216293334961 ;  /* 0x3fb8aa3b0e0e7820 */ /* 0x000fca0000400000 */
[----:B------:R-:W-:Y:S02]  /*10e0*/  @!P2 FMUL R15, R15, 0.5 ;  /* 0x3f0000000f0fa820 */ /* 0x000fe40000400000 */
[----:B------:R-:W-:Y:S02]  /*10f0*/  @!P4 FMUL R25, R25, 0.5 ;  /* 0x3f0000001919c820 */ /* 0x000fe40000400000 */
[----:B------:R-:W0:Y:S01]  /*1100*/  MUFU.EX2 R4, R15 ;  /* 0x0000000f00047308 */ /* 0x000e220000000800 */
[----:B------:R-:W-:-:S07]  /*1110*/  FSETP.GEU.AND P5, PT, R14, -126, PT ;  /* 0xc2fc00000e00780b */ /* 0x000fce0003fae000 */
[----:B------:R-:W1:Y:S01]  /*1120*/  MUFU.EX2 R13, R25 ;  /* 0x00000019000d7308 */ /* 0x000e620000000800 */
[----:B------:R-:W-:Y:S01]  /*1130*/  FADD R16, R16, R23 ;  /* 0x0000001710107221 */ /* 0x000fe20000000000 */
[----:B------:R-:W-:-:S04]  /*1140*/  FSETP.GEU.AND P3, PT, R24, -126, PT ;  /* 0xc2fc00001800780b */ /* 0x000fc80003f6e000 */
[----:B------:R-:W-:Y:S01]  /*1150*/  @!P5 FMUL R14, R14, 0.5 ;  /* 0x3f0000000e0ed820 */ /* 0x000fe20000400000 */
[----:B0-----:R-:W-:-:S03]  /*1160*/  @!P2 FMUL R4, R4, R4 ;  /* 0x000000040404a220 */ /* 0x001fc60000400000 */
[----:B------:R0:W2:Y:S01]  /*1170*/  MUFU.EX2 R22, R14 ;  /* 0x0000000e00167308 */ /* 0x0000a20000000800 */
[----:B------:R-:W-:Y:S01]  /*1180*/  FADD R23, R19, R4 ;  /* 0x0000000413177221 */ /* 0x000fe20000000000 */
[----:B-1----:R-:W-:-:S04]  /*1190*/  @!P4 FMUL R13, R13, R13 ;  /* 0x0000000d0d0dc220 */ /* 0x002fc80000400000 */
[----:B------:R-:W-:Y:S02]  /*11a0*/  FADD R4, R16, R13 ;  /* 0x0000000d10047221 */ /* 0x000fe40000000000 */
[----:B0-----:R-:W4:Y:S01]  /*11b0*/  LDG.E.128 R12, desc[UR12][R32.64+0x400] ;  /* 0x0004000c200c7981 */ /* 0x001f22000c1e1d00 */
[----:B------:R-:W-:-:S04]  /*11c0*/  @!P3 FMUL R24, R24, 0.5 ;  /* 0x3f0000001818b820 */ /* 0x000fc80000400000 */
[----:B------:R-:W0:Y:S01]  /*11d0*/  MUFU.EX2 R5, R24 ;  /* 0x0000001800057308 */ /* 0x000e220000000800 */
[----:B--2---:R-:W-:-:S04]  /*11e0*/  @!P5 FMUL R22, R22, R22 ;  /* 0x000000161616d220 */ /* 0x004fc80000400000 */
[----:B------:R-:W-:Y:S01]  /*11f0*/  FADD R22, R17, R22 ;  /* 0x0000001611167221 */ /* 0x000fe20000000000 */
[----:B0-----:R-:W-:-:S04]  /*1200*/  @!P3 FMUL R5, R5, R5 ;  /* 0x000000050505b220 */ /* 0x001fc80000400000 */
[----:B------:R-:W-:Y:S02]  /*1210*/  FADD R5, R18, R5 ;  /* 0x0000000512057221 */ /* 0x000fe40000000000 */
[----:B------:R-:W2:Y:S01]  /*1220*/  LDG.E.128 R16, desc[UR12][R32.64+0x600] ;  /* 0x0006000c20107981 */ /* 0x000ea2000c1e1d00 */
[----:B------:R-:W-:-:S04]  /*1230*/  FADD R6, -R20, R6 ;  /* 0x0000000614067221 */ /* 0x000fc80000000100 */
[----:B------:R-:W-:-:S05]  /*1240*/  FMUL R6, R6, 1.4426950216293334961 ;  /* 0x3fb8aa3b06067820 */ /* 0x000fca0000400000 */
[----:B------:R-:W-:-:S13]  /*1250*/  FSETP.GEU.AND P2, PT, R6, -126, PT ;  /* 0xc2fc00000600780b */ /* 0x000fda0003f4e000 */
[----:B------:R-:W-:-:S04]  /*1260*/  @!P2 FMUL R6, R6, 0.5 ;  /* 0x3f0000000606a820 */ /* 0x000fc80000400000 */
[----:B------:R-:W0:Y:S01]  /*1270*/  MUFU.EX2 R25, R6 ;  /* 0x0000000600197308 */ /* 0x000e220000000800 */
[----:B------:R-:W-:-:S04]  /*1280*/  FADD R7, -R20, R7 ;  /* 0x0000000714077221 */ /* 0x000fc80000000100 */
[----:B------:R-:W-:Y:S01]  /*1290*/  FMUL R7, R7, 1.4426950216293334961 ;  /* 0x3fb8aa3b07077820 */ /* 0x000fe20000400000 */
[----:B0-----:R-:W-:-:S04]  /*12a0*/  @!P2 FMUL R25, R25, R25 ;  /* 0x000000191919a220 */ /* 0x001fc80000400000 */
[----:B------:R-:W-:-:S13]  /*12b0*/  FSETP.GEU.AND P2, PT, R7, -126, PT ;  /* 0xc2fc00000700780b */ /* 0x000fda0003f4e000 */
[----:B------:R-:W-:-:S04]  /*12c0*/  @!P2 FMUL R7, R7, 0.5 ;  /* 0x3f0000000707a820 */ /* 0x000fc80000400000 */
[----:B------:R-:W0:Y:S02]  /*12d0*/  MUFU.EX2 R24, R7 ;  /* 0x0000000700187308 */ /* 0x000e240000000800 */
[----:B0-----:R-:W-:Y:S01]  /*12e0*/  @!P2 FMUL R24, R24, R24 ;  /* 0x000000181818a220 */ /* 0x001fe20000400000 */
[----:B------:R-:W-:Y:S01]  /*12f0*/  FADD R22, R22, R25 ;  /* 0x0000001916167221 */ /* 0x000fe20000000000 */
[----:B------:R-:W-:Y:S02]  /*1300*/  IADD3 R29, PT, PT, R29, 0x8, RZ ;  /* 0x000000081d1d7810 */ /* 0x000fe40007ffe0ff */
[----:B------:R-:W-:Y:S01]  /*1310*/  FADD R23, R23, R24 ;  /* 0x0000001817177221 */ /* 0x000fe20000000000 */
[----:B------:R-:W-:Y:S02]  /*1320*/  IADD3 R3, PT, PT, R3, 0x400, RZ ;  /* 0x0000040003037810 */ /* 0x000fe40007ffe0ff */
[----:B------:R-:W-:Y:S01]  /*1330*/  IADD3 R28, PT, PT, R28, 0x400, RZ ;  /* 0x000004001c1c7810 */ /* 0x000fe20007ffe0ff */
[C---:B---3--:R-:W-:Y:S01]  /*1340*/  FADD R8, -R20.reuse, R8 ;  /* 0x0000000814087221 */ /* 0x048fe20000000100 */
[----:B------:R-:W-:-:S03]  /*1350*/  FADD R9, -R20, R9 ;  /* 0x0000000914097221 */ /* 0x000fc60000000100 */
[----:B------:R-:W-:Y:S01]  /*1360*/  FMUL R8, R8, 1.4426950216293334961 ;  /* 0x3fb8aa3b08087820 */ /* 0x000fe20000400000 */
[----:B------:R-:W-:-:S04]  /*1370*/  FMUL R7, R9, 1.4426950216293334961 ;  /* 0x3fb8aa3b09077820 */ /* 0x000fc80000400000 */
[----:B------:R-:W-:Y:S02]  /*1380*/  FSETP.GEU.AND P2, PT, R8, -126, PT ;  /* 0xc2fc00000800780b */ /* 0x000fe40003f4e000 */
[----:B------:R-:W-:Y:S01]  /*1390*/  FSETP.GEU.AND P4, PT, R7, -126, PT ;  /* 0xc2fc00000700780b */ /* 0x000fe20003f8e000 */
[----:B------:R-:W-:-:S10]  /*13a0*/  FADD R10, -R20, R10 ;  /* 0x0000000a140a7221 */ /* 0x000fd40000000100 */
[----:B------:R-:W-:-:S04]  /*13b0*/  @!P2 FMUL R8, R8, 0.5 ;  /* 0x3f0000000808a820 */ /* 0x000fc80000400000 */
[----:B------:R-:W0:Y:S01]  /*13c0*/  MUFU.EX2 R6, R8 ;  /* 0x0000000800067308 */ /* 0x000e220000000800 */
[----:B------:R-:W-:Y:S01]  /*13d0*/  @!P4 FMUL R7, R7, 0.5 ;  /* 0x3f0000000707c820 */ /* 0x000fe20000400000 */
[----:B------:R-:W-:-:S06]  /*13e0*/  FMUL R9, R10, 1.4426950216293334961 ;  /* 0x3fb8aa3b0a097820 */ /* 0x000fcc0000400000 */
[----:B------:R-:W1:Y:S01]  /*13f0*/  MUFU.EX2 R7, R7 ;  /* 0x0000000700077308 */ /* 0x000e620000000800 */
[----:B------:R-:W-:Y:S01]  /*1400*/  FSETP.GEU.AND P3, PT, R9, -126, PT ;  /* 0xc2fc00000900780b */ /* 0x000fe20003f6e000 */
[----:B------:R-:W-:Y:S01]  /*1410*/  FADD R11, -R20, R11 ;  /* 0x0000000b140b7221 */ /* 0x000fe20000000100 */
[----:B0-----:R-:W-:Y:S01]  /*1420*/  @!P2 FMUL R6, R6, R6 ;  /* 0x000000060606a220 */ /* 0x001fe20000400000 */
[C---:B----4-:R-:W-:Y:S01]  /*1430*/  FADD R12, -R20.reuse, R12 ;  /* 0x0000000c140c7221 */ /* 0x050fe20000000100 */
[C---:B------:R-:W-:Y:S01]  /*1440*/  FADD R13, -R20.reuse, R13 ;  /* 0x0000000d140d7221 */ /* 0x040fe20000000100 */
[----:B------:R-:W-:Y:S01]  /*1450*/  FADD R14, -R20, R14 ;  /* 0x0000000e140e7221 */ /* 0x000fe20000000100 */
[----:B------:R-:W-:Y:S01]  /*1460*/  FADD R5, R5, R6 ;  /* 0x0000000605057221 */ /* 0x000fe20000000000 */
[----:B------:R-:W-:Y:S01]  /*1470*/  FMUL R6, R11, 1.4426950216293334961 ;  /* 0x3fb8aa3b0b067820 */ /* 0x000fe20000400000 */
[----:B------:R-:W-:Y:S01]  /*1480*/  FMUL R12, R12, 1.4426950216293334961 ;  /* 0x3fb8aa3b0c0c7820 */ /* 0x000fe20000400000 */
[----:B------:R-:W-:Y:S01]  /*1490*/  FMUL R8, R13, 1.4426950216293334961 ;  /* 0x3fb8aa3b0d087820 */ /* 0x000fe20000400000 */
[----:B------:R-:W-:Y:S01]  /*14a0*/  FMUL R10, R14, 1.4426950216293334961 ;  /* 0x3fb8aa3b0e0a7820 */ /* 0x000fe20000400000 */
[----:B-1----:R-:W-:Y:S01]  /*14b0*/  @!P4 FMUL R7, R7, R7 ;  /* 0x000000070707c220 */ /* 0x002fe20000400000 */
[----:B------:R-:W-:Y:S01]  /*14c0*/  FSETP.GEU.AND P2, PT, R6, -126, PT ;  /* 0xc2fc00000600780b */ /* 0x000fe20003f4e000 */
[----:B------:R-:W-:Y:S01]  /*14d0*/  @!P3 FMUL R9, R9, 0.5 ;  /* 0x3f0000000909b820 */ /* 0x000fe20000400000 */
[----:B------:R-:W-:-:S02]  /*14e0*/  FSETP.GEU.AND P6, PT, R12, -126, PT ;  /* 0xc2fc00000c00780b */ /* 0x000fc40003fce000 */
[----:B------:R-:W-:Y:S02]  /*14f0*/  FSETP.GEU.AND P5, PT, R8, -126, PT ;  /* 0xc2fc00000800780b */ /* 0x000fe40003fae000 */
        /* <DEDUP_REMOVED lines=9> */
[----:B------:R-:W3:Y:S01]  /*1590*/  MUFU.EX2 R12, R12 ;  /* 0x0000000c000c7308 */ /* 0x000ee20000000800 */
[----:B0-----:R-:W-:Y:S01]  /*15a0*/  @!P3 FMUL R9, R9, R9 ;  /* 0x000000090909b220 */ /* 0x001fe20000400000 */
[----:B------:R-:W-:-:S06]  /*15b0*/  FSETP.GEU.AND P3, PT, R11, -126, PT ;  /* 0xc2fc00000b00780b */ /* 0x000fcc0003f6e000 */
[----:B------:R-:W0:Y:S08]  /*15c0*/  MUFU.EX2 R8, R8 ;  /* 0x0000000800087308 */ /* 0x000e300000000800 */
[----:B------:R-:W4:Y:S01]  /*15d0*/  MUFU.EX2 R10, R10 ;  /* 0x0000000a000a7308 */ /* 0x000f220000000800 */
        /* <DEDUP_REMOVED lines=9> */
[----:B---3--:R-:W-:Y:S01]  /*1670*/  @!P6 FMUL R12, R12, R12 ;  /* 0x0000000c0c0ce220 */ /* 0x008fe20000400000 */
[----:B0-----:R-:W-:Y:S01]  /*1680*/  @!P5 FMUL R8, R8, R8 ;  /* 0x000000080808d220 */ /* 0x001fe20000400000 */
[----:B------:R-:W-:Y:S01]  /*1690*/  FSETP.GEU.AND P2, PT, R13, -126, PT ;  /* 0xc2fc00000d00780b */ /* 0x000fe20003f4e000 */
[----:B------:R-:W-:Y:S01]  /*16a0*/  @!P3 FMUL R11, R11, 0.5 ;  /* 0x3f0000000b0bb820 */ /* 0x000fe20000400000 */
[----:B------:R-:W-:-:S02]  /*16b0*/  FSETP.GEU.AND P6, PT, R25, -126, PT ;  /* 0xc2fc00001900780b */ /* 0x000fc40003fce000 */
[----:B------:R-:W-:Y:S01]  /*16c0*/  FSETP.GEU.AND P5, PT, R15, -126, PT ;  /* 0xc2fc00000f00780b */ /* 0x000fe20003fae000 */
[----:B----4-:R-:W-:Y:S01]  /*16d0*/  @!P4 FMUL R10, R10, R10 ;  /* 0x0000000a0a0ac220 */ /* 0x010fe20000400000 */
        /* <DEDUP_REMOVED lines=21> */
[----:B0-----:R-:W-:-:S02]  /*1830*/  @!P5 FMUL R15, R15, R15 ;  /* 0x0000000f0f0fd220 */ /* 0x001fc40000400000 */
[----:B------:R-:W-:Y:S01]  /*1840*/  FADD R24, R12, R13 ;  /* 0x0000000d0c187221 */ /* 0x000fe20000000000 */
[----:B------:R-:W-:Y:S01]  /*1850*/  FADD R25, R8, R25 ;  /* 0x0000001908197221 */ /* 0x000fe20000000000 */
[----:B---3--:R-:W-:Y:S01]  /*1860*/  @!P4 FMUL R14, R14, R14 ;  /* 0x0000000e0e0ec220 */ /* 0x008fe20000400000 */
[----:B------:R-:W-:-:S03]  /*1870*/  FADD R22, R10, R15 ;  /* 0x0000000f0a167221 */ /* 0x000fc60000000000 */
[----:B------:R-:W-:Y:S01]  /*1880*/  FADD R23, R11, R14 ;  /* 0x0000000e0b177221 */ /* 0x000fe20000000000 */
[----:B------:R-:W-:Y:S06]  /*1890*/  @P3 BRA `(.L_x_276) ;  /* 0xfffffff000483947 */ /* 0x000fec000383ffff */
.L_x_275:
[----:B------:R-:W-:Y:S05]  /*18a0*/  BSYNC.RECONVERGENT B1 ;  /* 0x0000000000017941 */ /* 0x000fea0003800200 */
.L_x_274:
[----:B------:R-:W-:Y:S04]  /*18b0*/  BSSY.RECONVERGENT B1, `(.L_x_277) ;  /* 0x00000e4000017945 */ /* 0x000fe80003800200 */
[----:B------:R-:W-:Y:S05]  /*18c0*/  @!P1 BRA `(.L_x_278) ;  /* 0x0000000c00889947 */ /* 0x000fea0003800000 */
[----:B------:R-:W-:Y:S01]  /*18d0*/  ISETP.GE.U32.AND P2, PT, R26, 0x4, PT ;  /* 0x000000041a00780c */ /* 0x000fe20003f46070 */
[----:B------:R-:W-:Y:S01]  /*18e0*/  BSSY.RECONVERGENT B2, `(.L_x_279) ;  /* 0x000007b000027945 */ /* 0x000fe20003800200 */
[----:B------:R-:W-:-:S11]  /*18f0*/  LOP3.LUT P1, R28, R27, 0x3, RZ, 0xc0, !PT ;  /* 0x000000031b1c7812 */ /* 0x000fd6000782c0ff */
[----:B------:R-:W-:Y:S05]  /*1900*/  @!P2 BRA `(.L_x_280) ;  /* 0x0000000400e0a947 */ /* 0x000fea0003800000 */
[----:B------:R-:W2:Y:S01]  /*1910*/  LDC.64 R26, c[0x0][0x380] ;  /* 0x0000e000ff1a7b82 */ /* 0x000ea20000000a00 */
[----:B------:R-:W-:-:S04]  /*1920*/  IMAD R5, R0, UR14, R3 ;  /* 0x0000000e00057c24 */ /* 0x000fc8000f8e0203 */
[----:B--2---:R-:W-:-:S05]  /*1930*/  IMAD.WIDE R26, R5, 0x4, R26 ;  /* 0x00000004051a7825 */ /* 0x004fca00078e021a */
[----:B0-----:R-:W1:Y:S04]  /*1940*/  LDG.E.128 R4, desc[UR12][R26.64] ;  /* 0x0000000c1a047981 */ /* 0x001e68000c1e1d00 */
[----:B------:R-:W2:Y:S04]  /*1950*/  LDG.E.128 R8, desc[UR12][R26.64+0x200] ;  /* 0x0002000c1a087981 */ /* 0x000ea8000c1e1d00 */
[----:B------:R-:W3:Y:S04]  /*1960*/  LDG.E.128 R12, desc[UR12][R26.64+0x400] ;  /* 0x0004000c1a0c7981 */ /* 0x000ee8000c1e1d00 */
[----:B------:R0:W4:Y:S01]  /*1970*/  LDG.E.128 R16, desc[UR12][R26.64+0x600] ;  /* 0x0006000c1a107981 */ /* 0x000122000c1e1d00 */
[----:B------:R-:W-:Y:S01]  /*1980*/  IADD3 R3, PT, PT, R3, 0x200, RZ ;  /* 0x0000020003037810 */ /* 0x000fe20007ffe0ff */
[C---:B-1----:R-:W-:Y:S01]  /*1990*/  FADD R4, -R20.reuse, R4 ;  /* 0x0000000414047221 */ /* 0x042fe20000000100 */
[C---:B------:R-:W-:Y:S01]  /*19a0*/  FADD R5, -R20.reuse, R5 ;  /* 0x0000000514057221 */ /* 0x040fe20000000100 */
[C---:B------:R-:W-:Y:S01]  /*19b0*/  FADD R6, -R20.reuse, R6 ;  /* 0x0000000614067221 */ /* 0x040fe20000000100 */
[----:B------:R-:W-:Y:S01]  /*19c0*/  FADD R7, -R20, R7 ;  /* 0x0000000714077221 */ /* 0x000fe20000000100 */
[----:B------:R-:W-:Y:S01]  /*19d0*/  FMUL R31, R4, 1.4426950216293334961 ;  /* 0x3fb8aa3b041f7820 */ /* 0x000fe20000400000 */
[----:B------:R-:W-:Y:S01]  /*19e0*/  FMUL R4, R5, 1.4426950216293334961 ;  /* 0x3fb8aa3b05047820 */ /* 0x000fe20000400000 */
[C---:B--2---:R-:W-:Y:S01]  /*19f0*/  FADD R8, -R20.reuse, R8 ;  /* 0x0000000814087221 */ /* 0x044fe20000000100 */
[----:B------:R-:W-:Y:S01]  /*1a00*/  FADD R9, -R20, R9 ;  /* 0x0000000914097221 */ /* 0x000fe20000000100 */
[----:B------:R-:W-:Y:S01]  /*1a10*/  FMUL R30, R6, 1.4426950216293334961 ;  /* 0x3fb8aa3b061e7820 */ /* 0x000fe20000400000 */
[----:B------:R-:W-:Y:S01]  /*1a20*/  FSETP.GEU.AND P6, PT, R31, -126, PT ;  /* 0xc2fc00001f00780b */ /* 0x000fe20003fce000 */
[----:B------:R-:W-:Y:S01]  /*1a30*/  FMUL R6, R7, 1.4426950216293334961 ;  /* 0x3fb8aa3b07067820 */ /* 0x000fe20000400000 */
[----:B------:R-:W-:Y:S01]  /*1a40*/  FSETP.GEU.AND P5, PT, R4, -126, PT ;  /* 0xc2fc00000400780b */ /* 0x000fe20003fae000 */
[----:B------:R-:W-:Y:S01]  /*1a50*/  FMUL R29, R8, 1.4426950216293334961 ;  /* 0x3fb8aa3b081d7820 */ /* 0x000fe20000400000 */
[----:B0-----:R-:W-:Y:S01]  /*1a60*/  FMUL R27, R9, 1.4426950216293334961 ;  /* 0x3fb8aa3b091b7820 */ /* 0x001fe20000400000 */
[----:B------:R-:W-:Y:S01]  /*1a70*/  FSETP.GEU.AND P2, PT, R30, -126, PT ;  /* 0xc2fc00001e00780b */ /* 0x000fe20003f4e000 */
[----:B------:R-:W-:Y:S01]  /*1a80*/  FADD R10, -R20, R10 ;  /* 0x0000000a140a7221 */ /* 0x000fe20000000100 */
[----:B------:R-:W-:Y:S01]  /*1a90*/  FSETP.GEU.AND P4, PT, R6, -126, PT ;  /* 0xc2fc00000600780b */ /* 0x000fe20003f8e000 */
[----:B------:R-:W-:Y:S01]  /*1aa0*/  FADD R11, -R20, R11 ;  /* 0x0000000b140b7221 */ /* 0x000fe20000000100 */
[----:B------:R-:W-:Y:S01]  /*1ab0*/  FSETP.GEU.AND P3, PT, R29, -126, PT ;  /* 0xc2fc00001d00780b */ /* 0x000fe20003f6e000 */
[----:B------:R-:W-:Y:S01]  /*1ac0*/  FMUL R8, R10, 1.4426950216293334961 ;  /* 0x3fb8aa3b0a087820 */ /* 0x000fe20000400000 */
[C---:B---3--:R-:W-:Y:S01]  /*1ad0*/  FADD R12, -R20.reuse, R12 ;  /* 0x0000000c140c7221 */ /* 0x048fe20000000100 */
[C---:B------:R-:W-:Y:S01]  /*1ae0*/  FADD R13, -R20.reuse, R13 ;  /* 0x0000000d140d7221 */ /* 0x040fe20000000100 */
[----:B------:R-:W-:Y:S01]  /*1af0*/  @!P6 FMUL R31, R31, 0.5 ;  /* 0x3f0000001f1fe820 */ /* 0x000fe20000400000 */
[----:B------:R-:W-:Y:S01]  /*1b00*/  FADD R14, -R20, R14 ;  /* 0x0000000e140e7221 */ /* 0x000fe20000000100 */
[----:B------:R-:W-:Y:S01]  /*1b10*/  @!P5 FMUL R4, R4, 0.5 ;  /* 0x3f0000000404d820 */ /* 0x000fe20000400000 */
[----:B------:R-:W-:Y:S01]  /*1b20*/  FMUL R26, R11, 1.4426950216293334961 ;  /* 0x3fb8aa3b0b1a7820 */ /* 0x000fe20000400000 */
[----:B------:R-:W0:Y:S01]  /*1b30*/  MUFU.EX2 R5, R31 ;  /* 0x0000001f00057308 */ /* 0x000e220000000800 */
[----:B------:R-:W-:Y:S01]  /*1b40*/  @!P2 FMUL R30, R30, 0.5 ;  /* 0x3f0000001e1ea820 */ /* 0x000fe20000400000 */
[----:B------:R-:W-:Y:S01]  /*1b50*/  FMUL R11, R12, 1.4426950216293334961 ;  /* 0x3fb8aa3b0c0b7820 */ /* 0x000fe20000400000 */
[----:B------:R-:W-:Y:S01]  /*1b60*/  @!P4 FMUL R6, R6, 0.5 ;  /* 0x3f0000000606c820 */ /* 0x000fe20000400000 */
[----:B------:R-:W-:Y:S01]  /*1b70*/  FMUL R13, R13, 1.4426950216293334961 ;  /* 0x3fb8aa3b0d0d7820 */ /* 0x000fe20000400000 */
[----:B------:R-:W-:Y:S01]  /*1b80*/  @!P3 FMUL R29, R29, 0.5 ;  /* 0x3f0000001d1db820 */ /* 0x000fe20000400000 */
[----:B------:R-:W-:Y:S01]  /*1b90*/  FMUL R12, R14, 1.4426950216293334961 ;  /* 0x3fb8aa3b0e0c7820 */ /* 0x000fe20000400000 */
[C---:B------:R-:W-:Y:S01]  /*1ba0*/  FADD R15, -R20.reuse, R15 ;  /* 0x0000000f140f7221 */ /* 0x040fe20000000100 */
[----:B------:R-:W1:Y:S01]  /*1bb0*/  MUFU.EX2 R4, R4 ;  /* 0x0000000400047308 */ /* 0x000e620000000800 */
[C---:B----4-:R-:W-:Y:S01]  /*1bc0*/  FADD R16, -R20.reuse, R16 ;  /* 0x0000001014107221 */ /* 0x050fe20000000100 */
[C---:B------:R-:W-:Y:S01]  /*1bd0*/  FADD R17, -R20.reuse, R17 ;  /* 0x0000001114117221 */ /* 0x040fe20000000100 */
[----:B------:R-:W-:Y:S01]  /*1be0*/  FMUL R15, R15, 1.4426950216293334961 ;  /* 0x3fb8aa3b0f0f7820 */ /* 0x000fe20000400000 */
[C---:B------:R-:W-:Y:S01]  /*1bf0*/  FADD R18, -R20.reuse, R18 ;  /* 0x0000001214127221 */ /* 0x040fe20000000100 */
[----:B------:R-:W-:Y:S01]  /*1c00*/  FADD R19, -R20, R19 ;  /* 0x0000001314137221 */ /* 0x000fe20000000100 */
[----:B------:R-:W-:Y:S01]  /*1c10*/  FMUL R14, R16, 1.4426950216293334961 ;  /* 0x3fb8aa3b100e7820 */ /* 0x000fe20000400000 */
[----:B------:R-:W-:Y:S01]  /*1c20*/  FMUL R17, R17, 1.4426950216293334961 ;  /* 0x3fb8aa3b11117820 */ /* 0x000fe20000400000 */
[----:B------:R-:W2:Y:S01]  /*1c30*/  MUFU.EX2 R7, R30 ;  /* 0x0000001e00077308 */ /* 0x000ea20000000800 */
[----:B0-----:R-:W-:Y:S01]  /*1c40*/  @!P6 FMUL R5, R5, R5 ;  /* 0x000000050505e220 */ /* 0x001fe20000400000 */
[----:B------:R-:W-:Y:S01]  /*1c50*/  FSETP.GEU.AND P6, PT, R27, -126, PT ;  /* 0xc2fc00001b00780b */ /* 0x000fe20003fce000 */
[----:B------:R-:W-:Y:S01]  /*1c60*/  FMUL R18, R18, 1.4426950216293334961 ;  /* 0x3fb8aa3b12127820 */ /* 0x000fe20000400000 */
[----:B------:R-:W-:Y:S01]  /*1c70*/  FMUL R16, R19, 1.4426950216293334961 ;  /* 0x3fb8aa3b13107820 */ /* 0x000fe20000400000 */
        /* <DEDUP_REMOVED lines=65> */
.L_x_280:
[----:B------:R-:W-:Y:S05]  /*2090*/  BSYNC.RECONVERGENT B2 ;  /* 0x0000000000027941 */ /* 0x000fea0003800200 */
.L_x_279:
[----:B------:R-:W-:Y:S05]  /*20a0*/  @!P1 BRA `(.L_x_278) ;  /* 0x0000000400909947 */ /* 0x000fea0003800000 */
[----:B------:R-:W-:Y:S01]  /*20b0*/  ISETP.NE.AND P2, PT, R28, 0x1, PT ;  /* 0x000000011c00780c */ /* 0x000fe20003f45270 */
[----:B------:R-:W-:Y:S01]  /*20c0*/  BSSY.RECONVERGENT B2, `(.L_x_281) ;  /* 0x0000041000027945 */ /* 0x000fe20003800200 */
[----:B------:R-:W-:-:S11]  /*20d0*/  LOP3.LUT P1, RZ, R2, 0x80, RZ, 0xc0, !PT ;  /* 0x0000008002ff7812 */ /* 0x000fd6000782c0ff */
[----:B------:R-:W-:Y:S05]  /*20e0*/  @!P2 BRA `(.L_x_282) ;  /* 0x0000000000f8a947 */ /* 0x000fea0003800000 */
[----:B------:R-:W2:Y:S01]  /*20f0*/  LDC.64 R4, c[0x0][0x380] ;  /* 0x0000e000ff047b82 */ /* 0x000ea20000000a00 */
[----:B------:R-:W-:-:S04]  /*2100*/  IMAD R13, R0, UR14, R3 ;  /* 0x0000000e000d7c24 */ /* 0x000fc8000f8e0203 */
[----:B--2---:R-:W-:-:S05]  /*2110*/  IMAD.WIDE R12, R13, 0x4, R4 ;  /* 0x000000040d0c7825 */ /* 0x004fca00078e0204 */
[----:B0-----:R-:W1:Y:S04]  /*2120*/  LDG.E.128 R4, desc[UR12][R12.64] ;  /* 0x0000000c0c047981 */ /* 0x001e68000c1e1d00 */
[----:B------:R0:W2:Y:S01]  /*2130*/  LDG.E.128 R8, desc[UR12][R12.64+0x200] ;  /* 0x0002000c0c087981 */ /* 0x0000a2000c1e1d00 */
[----:B------:R-:W-:Y:S01]  /*2140*/  IADD3 R3, PT, PT, R3, 0x100, RZ ;  /* 0x0000010003037810 */ /* 0x000fe20007ffe0ff */
[C---:B-1----:R-:W-:Y:S01]  /*2150*/  FADD R4, -R20.reuse, R4 ;  /* 0x0000000414047221 */ /* 0x042fe20000000100 */
[C---:B------:R-:W-:Y:S01]  /*2160*/  FADD R5, -R20.reuse, R5 ;  /* 0x0000000514057221 */ /* 0x040fe20000000100 */
[C---:B------:R-:W-:Y:S01]  /*2170*/  FADD R6, -R20.reuse, R6 ;  /* 0x0000000614067221 */ /* 0x040fe20000000100 */
[----:B------:R-:W-:Y:S01]  /*2180*/  FADD R7, -R20, R7 ;  /* 0x0000000714077221 */ /* 0x000fe20000000100 */
[----:B------:R-:W-:Y:S01]  /*2190*/  FMUL R4, R4, 1.4426950216293334961 ;  /* 0x3fb8aa3b04047820 */ /* 0x000fe20000400000 */
[----:B------:R-:W-:Y:S01]  /*21a0*/  FMUL R2, R5, 1.4426950216293334961 ;  /* 0x3fb8aa3b05027820 */ /* 0x000fe20000400000 */
[----:B------:R-:W-:Y:S01]  /*21b0*/  FMUL R6, R6, 1.4426950216293334961 ;  /* 0x3fb8aa3b06067820 */ /* 0x000fe20000400000 */
[----:B0-----:R-:W-:Y:S01]  /*21c0*/  FMUL R12, R7, 1.4426950216293334961 ;  /* 0x3fb8aa3b070c7820 */ /* 0x001fe20000400000 */
[----:B--2---:R-:W-:Y:S01]  /*21d0*/  FADD R9, -R20, R9 ;  /* 0x0000000914097221 */ /* 0x004fe20000000100 */
[----:B------:R-:W-:Y:S01]  /*21e0*/  FSETP.GEU.AND P3, PT, R4, -126, PT ;  /* 0xc2fc00000400780b */ /* 0x000fe20003f6e000 */
[----:B------:R-:W-:Y:S01]  /*21f0*/  FADD R8, -R20, R8 ;  /* 0x0000000814087221 */ /* 0x000fe20000000100 */
[----:B------:R-:W-:Y:S01]  /*2200*/  FSETP.GEU.AND P6, PT, R2, -126, PT ;  /* 0xc2fc00000200780b */ /* 0x000fe20003fce000 */
[----:B------:R-:W-:Y:S01]  /*2210*/  FADD R10, -R20, R10 ;  /* 0x0000000a140a7221 */ /* 0x000fe20000000100 */
[----:B------:R-:W-:Y:S01]  /*2220*/  FSETP.GEU.AND P5, PT, R6, -126, PT ;  /* 0xc2fc00000600780b */ /* 0x000fe20003fae000 */
[----:B------:R-:W-:Y:S01]  /*2230*/  FADD R11, -R20, R11 ;  /* 0x0000000b140b7221 */ /* 0x000fe20000000100 */
[----:B------:R-:W-:Y:S01]  /*2240*/  FSETP.GEU.AND P2, PT, R12, -126, PT ;  /* 0xc2fc00000c00780b */ /* 0x000fe20003f4e000 */
[----:B------:R-:W-:Y:S01]  /*2250*/  FMUL R8, R8, 1.4426950216293334961 ;  /* 0x3fb8aa3b08087820 */ /* 0x000fe20000400000 */
[----:B------:R-:W-:Y:S01]  /*2260*/  FMUL R10, R10, 1.4426950216293334961 ;  /* 0x3fb8aa3b0a0a7820 */ /* 0x000fe20000400000 */
[----:B------:R-:W-:-:S03]  /*2270*/  FMUL R13, R11, 1.4426950216293334961 ;  /* 0x3fb8aa3b0b0d7820 */ /* 0x000fc60000400000 */
[----:B------:R-:W-:Y:S01]  /*2280*/  FSETP.GEU.AND P4, PT, R8, -126, PT ;  /* 0xc2fc00000800780b */ /* 0x000fe20003f8e000 */
[----:B------:R-:W-:Y:S02]  /*2290*/  @!P3 FMUL R4, R4, 0.5 ;  /* 0x3f0000000404b820 */ /* 0x000fe40000400000 */
[----:B------:R-:W-:Y:S02]  /*22a0*/  @!P6 FMUL R2, R2, 0.5 ;  /* 0x3f0000000202e820 */ /* 0x000fe40000400000 */
[----:B------:R-:W-:Y:S01]  /*22b0*/  @!P5 FMUL R6, R6, 0.5 ;  /* 0x3f0000000606d820 */ /* 0x000fe20000400000 */
[----:B------:R0:W1:Y:S01]  /*22c0*/  MUFU.EX2 R5, R4 ;  /* 0x0000000400057308 */ /* 0x0000620000000800 */
[----:B------:R-:W-:-:S06]  /*22d0*/  @!P2 FMUL R12, R12, 0.5 ;  /* 0x3f0000000c0ca820 */ /* 0x000fcc0000400000 */
[----:B------:R-:W-:Y:S01]  /*22e0*/  @!P4 FMUL R8, R8, 0.5 ;  /* 0x3f0000000808c820 */ /* 0x000fe20000400000 */
[----:B------:R-:W2:Y:S01]  /*22f0*/  MUFU.EX2 R2, R2 ;  /* 0x0000000200027308 */ /* 0x000ea20000000800 */
[----:B0-----:R-:W-:-:S07]  /*2300*/  FMUL R4, R9, 1.4426950216293334961 ;  /* 0x3fb8aa3b09047820 */ /* 0x001fce0000400000 */
[----:B------:R-:W0:Y:S01]  /*2310*/  MUFU.EX2 R7, R6 ;  /* 0x0000000600077308 */ /* 0x000e220000000800 */
[----:B-1----:R-:W-:Y:S01]  /*2320*/  @!P3 FMUL R5, R5, R5 ;  /* 0x000000050505b220 */ /* 0x002fe20000400000 */
[----:B------:R-:W-:-:S03]  /*2330*/  FSETP.GEU.AND P3, PT, R4, -126, PT ;  /* 0xc2fc00000400780b */ /* 0x000fc60003f6e000 */
[----:B------:R-:W-:-:S03]  /*2340*/  FADD R24, R24, R5 ;  /* 0x0000000518187221 */ /* 0x000fc60000000000 */
        /* <DEDUP_REMOVED lines=11> */
[----:B-1----:R-:W-:-:S04]  /*2400*/  @!P2 FMUL R12, R12, R12 ;  /* 0x0000000c0c0ca220 */ /* 0x002fc80000400000 */
[----:B------:R-:W-:Y:S02]  /*2410*/  FADD R23, R23, R12 ;  /* 0x0000000c17177221 */ /* 0x000fe40000000000 */
[----:B------:R-:W-:Y:S01]  /*2420*/  @!P5 FMUL R13, R13, 0.5 ;  /* 0x3f0000000d0dd820 */ /* 0x000fe20000400000 */
[----:B------:R-:W1:Y:S01]  /*2430*/  MUFU.EX2 R11, R10 ;  /* 0x0000000a000b7308 */ /* 0x000e620000000800 */
[----:B--2---:R-:W-:-:S04]  /*2440*/  @!P4 FMUL R9, R9, R9 ;  /* 0x000000090909c220 */ /* 0x004fc80000400000 */
[----:B------:R-:W-:-:S03]  /*2450*/  FADD R24, R24, R9 ;  /* 0x0000000918187221 */ /* 0x000fc60000000000 */
[----:B------:R-:W2:Y:S01]  /*2460*/  MUFU.EX2 R6, R13 ;  /* 0x0000000d00067308 */ /* 0x000ea20000000800 */
[----:B0-----:R-:W-:-:S04]  /*2470*/  @!P3 FMUL R4, R4, R4 ;  /* 0x000000040404b220 */ /* 0x001fc80000400000 */
[----:B------:R-:W-:Y:S01]  /*2480*/  FADD R25, R25, R4 ;  /* 0x0000000419197221 */ /* 0x000fe20000000000 */
[----:B-1----:R-:W-:-:S04]  /*2490*/  @!P6 FMUL R11, R11, R11 ;  /* 0x0000000b0b0be220 */ /* 0x002fc80000400000 */
[----:B------:R-:W-:Y:S01]  /*24a0*/  FADD R22, R22, R11 ;  /* 0x0000000b16167221 */ /* 0x000fe20000000000 */
[----:B--2---:R-:W-:-:S04]  /*24b0*/  @!P5 FMUL R6, R6, R6 ;  /* 0x000000060606d220 */ /* 0x004fc80000400000 */
[----:B------:R-:W-:-:S07]  /*24c0*/  FADD R23, R23, R6 ;  /* 0x0000000617177221 */ /* 0x000fce0000000000 */
.L_x_282:
[----:B------:R-:W-:Y:S05]  /*24d0*/  BSYNC.RECONVERGENT B2 ;  /* 0x0000000000027941 */ /* 0x000fea0003800200 */
.L_x_281:
[----:B------:R-:W-:Y:S05]  /*24e0*/  @P1 BRA `(.L_x_278) ;  /* 0x0000000000801947 */ /* 0x000fea0003800000 */
[----:B------:R-:W2:Y:S01]  /*24f0*/  LDC.64 R4, c[0x0][0x380] ;  /* 0x0000e000ff047b82 */ /* 0x000ea20000000a00 */
[----:B------:R-:W-:-:S04]  /*2500*/  IMAD R3, R0, UR14, R3 ;  /* 0x0000000e00037c24 */ /* 0x000fc8000f8e0203 */
[----:B--2---:R-:W-:-:S06]  /*2510*/  IMAD.WIDE R4, R3, 0x4, R4 ;  /* 0x0000000403047825 */ /* 0x004fcc00078e0204 */
[----:B0-----:R-:W1:Y:S02]  /*2520*/  LDG.E.128 R4, desc[UR12][R4.64] ;  /* 0x0000000c04047981 */ /* 0x001e64000c1e1d00 */
[C---:B-1----:R-:W-:Y:S01]  /*2530*/  FADD R2, -R20.reuse, R4 ;  /* 0x0000000414027221 */ /* 0x042fe20000000100 */
        /* <DEDUP_REMOVED lines=27> */
.L_x_278:
[----:B------:R-:W-:Y:S05]  /*26f0*/  BSYNC.RECONVERGENT B1 ;  /* 0x0000000000017941 */ /* 0x000fea0003800200 */
.L_x_277:
[----:B------:R-:W-:-:S04]  /*2700*/  FADD R25, R24, R25 ;  /* 0x0000001918197221 */ /* 0x000fc80000000000 */
[----:B------:R-:W-:-:S04]  /*2710*/  FADD R22, R25, R22 ;  /* 0x0000001619167221 */ /* 0x000fc80000000000 */
[----:B------:R-:W-:-:S07]  /*2720*/  FADD R23, R22, R23 ;  /* 0x0000001716177221 */ /* 0x000fce0000000000 */
.L_x_273:
[----:B------:R-:W-:Y:S05]  /*2730*/  BSYNC.RECONVERGENT B0 ;  /* 0x0000000000007941 */ /* 0x000fea0003800200 */
.L_x_272:
[----:B------:R-:W2:Y:S01]  /*2740*/  SHFL.DOWN PT, R2, R23, 0x10, 0x1f ;  /* 0x0a001f0017027f89 */ /* 0x000ea200000e0000 */
[----:B0-----:R-:W-:Y:S02]  /*2750*/  @!P0 MOV R7, 0x400 ;  /* 0x0000040000078802 */ /* 0x001fe40000000f00 */
[----:B------:R-:W-:Y:S01]  /*2760*/  ISETP.GE.AND P1, PT, R21, R0, PT ;  /* 0x000000001500720c */ /* 0x000fe20003f26270 */
[----:B------:R-:W0:Y:S01]  /*2770*/  @!P0 S2R R8, SR_CgaCtaId ;  /* 0x0000000000088919 */ /* 0x000e220000008800 */
[----:B--2---:R-:W-:-:S05]  /*2780*/  FADD R2, R2, R23 ;  /* 0x0000001702027221 */ /* 0x004fca0000000000 */
[----:B------:R-:W2:Y:S01]  /*2790*/  SHFL.DOWN PT, R3, R2, 0x8, 0x1f ;  /* 0x09001f0002037f89 */ /* 0x000ea200000e0000 */
[----:B0-----:R-:W-:Y:S01]  /*27a0*/  @!P0 LEA R7, R8, R7, 0x18 ;  /* 0x0000000708078211 */ /* 0x001fe200078ec0ff */
[----:B--2---:R-:W-:-:S05]  /*27b0*/  FADD R3, R2, R3 ;  /* 0x0000000302037221 */ /* 0x004fca0000000000 */
[----:B------:R-:W0:Y:S02]  /*27c0*/  SHFL.DOWN PT, R4, R3, 0x4, 0x1f ;  /* 0x08801f0003047f89 */ /* 0x000e2400000e0000 */
[----:B0-----:R-:W-:-:S05]  /*27d0*/  FADD R4, R3, R4 ;  /* 0x0000000403047221 */ /* 0x001fca0000000000 */
[----:B------:R-:W0:Y:S02]  /*27e0*/  SHFL.DOWN PT, R5, R4, 0x2, 0x1f ;  /* 0x08401f0004057f89 */ /* 0x000e2400000e0000 */
[----:B0-----:R-:W-:-:S05]  /*27f0*/  FADD R5, R4, R5 ;  /* 0x0000000504057221 */ /* 0x001fca0000000000 */
[----:B------:R-:W0:Y:S02]  /*2800*/  SHFL.DOWN PT, R6, R5, 0x1, 0x1f ;  /* 0x08201f0005067f89 */ /* 0x000e2400000e0000 */
[----:B0-----:R-:W-:-:S05]  /*2810*/  FADD R6, R5, R6 ;  /* 0x0000000605067221 */ /* 0x001fca0000000000 */
[----:B------:R0:W-:Y:S01]  /*2820*/  @!P0 STS [R7+0x4], R6 ;  /* 0x0000040607008388 */ /* 0x0001e20000000800 */
[----:B------:R-:W-:Y:S06]  /*2830*/  BAR.SYNC.DEFER_BLOCKING 0x0 ;  /* 0x0000000000007b1d */ /* 0x000fec0000010000 */
[----:B------:R-:W-:Y:S05]  /*2840*/  @P1 EXIT ;  /* 0x000000000000194d */ /* 0x000fea0003800000 */
[----:B------:R-:W2:Y:S01]  /*2850*/  S2UR UR5, SR_CgaCtaId ;  /* 0x00000000000579c3 */ /* 0x000ea20000008800 */
[----:B------:R-:W-:Y:S01]  /*2860*/  LOP3.LUT R13, RZ, R21, RZ, 0x33, !PT ;  /* 0x00000015ff0d7212 */ /* 0x000fe200078e33ff */
[----:B------:R-:W-:Y:S01]  /*2870*/  UMOV UR4, 0x400 ;  /* 0x0000040000047882 */ /* 0x000fe20000000000 */
[----:B------:R-:W-:Y:S02]  /*2880*/  BSSY.RECONVERGENT B2, `(.L_x_283) ;  /* 0x0000063000027945 */ /* 0x000fe40003800200 */
[----:B------:R-:W-:-:S04]  /*2890*/  IADD3 R13, PT, PT, R13, R0, RZ ;  /* 0x000000000d0d7210 */ /* 0x000fc80007ffe0ff */
[----:B------:R-:W-:-:S04]  /*28a0*/  LOP3.LUT R4, R13, 0x180, RZ, 0xc0, !PT ;  /* 0x000001800d047812 */ /* 0x000fc800078ec0ff */
[----:B------:R-:W-:Y:S01]  /*28b0*/  ISETP.NE.AND P0, PT, R4, 0x180, PT ;  /* 0x000001800400780c */ /* 0x000fe20003f05270 */
[----:B--2---:R-:W-:-:S09]  /*28c0*/  ULEA UR4, UR5, UR4, 0x18 ;  /* 0x0000000405047291 */ /* 0x004fd2000f8ec0ff */
[----:B------:R-:W2:Y:S03]  /*28d0*/  LDS.64 R2, [UR4] ;  /* 0x00000004ff027984 */ /* 0x000ea60008000a00 */
[----:B------:R-:W-:Y:S05]  /*28e0*/  @!P0 BRA `(.L_x_284) ;  /* 0x0000000400708947 */ /* 0x000fea0003800000 */
[----:B------:R-:W3:Y:S01]  /*28f0*/  LDC.64 R24, c[0x0][0x380] ;  /* 0x0000e000ff187b82 */ /* 0x000ee20000000a00 */
[----:B------:R-:W-:Y:S01]  /*2900*/  LEA.HI R4, R13, 0x1, RZ, 0x19 ;  /* 0x000000010d047811 */ /* 0x000fe200078fc8ff */
[----:B------:R-:W-:-:S03]  /*2910*/  IMAD R14, R0, UR14, R21 ;  /* 0x0000000e000e7c24 */ /* 0x000fc6000f8e0215 */
[C---:B0-----:R-:W-:Y:S02]  /*2920*/  SHF.L.U32 R6, R4.reuse, 0x7, RZ ;  /* 0x0000000704067819 */ /* 0x041fe400000006ff */
[----:B------:R-:W-:Y:S01]  /*2930*/  LOP3.LUT R4, R4, 0x3, RZ, 0xc0, !PT ;  /* 0x0000000304047812 */ /* 0x000fe200078ec0ff */
[----:B------:R-:W0:Y:S01]  /*2940*/  LDC.64 R26, c[0x0][0x388] ;  /* 0x0000e200ff1a7b82 */ /* 0x000e220000000a00 */
[----:B------:R-:W-:Y:S02]  /*2950*/  LOP3.LUT R21, R21, 0x180, R6, 0xf8, !PT ;  /* 0x0000018015157812 */ /* 0x000fe400078ef806 */
[----:B------:R-:W-:-:S07]  /*2960*/  IADD3 R0, PT, PT, -R4, RZ, RZ ;  /* 0x000000ff04007210 */ /* 0x000fce0007ffe1ff */
.L_x_293:
[----:B---34-:R-:W-:-:S06]  /*2970*/  IMAD.WIDE R8, R14, 0x4, R24 ;  /* 0x000000040e087825 */ /* 0x018fcc00078e0218 */
[----:B------:R-:W3:Y:S01]  /*2980*/  LDG.E.128 R8, desc[UR12][R8.64] ;  /* 0x0000000c08087981 */ /* 0x000ee2000c1e1d00 */
[----:B--2---:R-:W2:Y:S01]  /*2990*/  MUFU.RCP R6, R3 ;  /* 0x0000000300067308 */ /* 0x004ea20000001000 */
[----:B------:R-:W-:Y:S01]  /*29a0*/  IADD3 R0, PT, PT, R0, 0x1, RZ ;  /* 0x0000000100007810 */ /* 0x000fe20007ffe0ff */
[----:B------:R-:W-:Y:S01]  /*29b0*/  BSSY.RECONVERGENT B3, `(.L_x_285) ;  /* 0x0000013000037945 */ /* 0x000fe20003800200 */
[----:B0-----:R-:W-:Y:S02]  /*29c0*/  IMAD.WIDE R28, R14, 0x4, R26 ;  /* 0x000000040e1c7825 */ /* 0x001fe400078e021a */
[----:B------:R-:W-:Y:S02]  /*29d0*/  ISETP.NE.AND P2, PT, R0, RZ, PT ;  /* 0x000000ff0000720c */ /* 0x000fe40003f45270 */
[----:B--2---:R-:W-:-:S04]  /*29e0*/  FFMA R5, R6, -R3, 1 ;  /* 0x3f80000006057423 */ /* 0x004fc80000000803 */
[----:B------:R-:W-:Y:S01]  /*29f0*/  FFMA R5, R6, R5, R6 ;  /* 0x0000000506057223 */ /* 0x000fe20000000006 */
[----:B---3--:R-:W-:-:S04]  /*2a00*/  FADD R4, -R2, R8 ;  /* 0x0000000802047221 */ /* 0x008fc80000000100 */
[----:B------:R-:W-:-:S05]  /*2a10*/  FMUL R4, R4, 1.4426950216293334961 ;  /* 0x3fb8aa3b04047820 */ /* 0x000fca0000400000 */
[----:B------:R-:W-:-:S13]  /*2a20*/  FSETP.GEU.AND P0, PT, R4, -126, PT ;  /* 0xc2fc00000400780b */ /* 0x000fda0003f0e000 */
[----:B------:R-:W-:-:S04]  /*2a30*/  @!P0 FMUL R4, R4, 0.5 ;  /* 0x3f00000004048820 */ /* 0x000fc80000400000 */
[----:B------:R-:W0:Y:S02]  /*2a40*/  MUFU.EX2 R18, R4 ;  /* 0x0000000400127308 */ /* 0x000e240000000800 */
[----:B0-----:R-:W-:-:S06]  /*2a50*/  @!P0 FMUL R18, R18, R18 ;  /* 0x0000001212128220 */ /* 0x001fcc0000400000 */
[----:B------:R-:W0:Y:S01]  /*2a60*/  FCHK P0, R18, R3 ;  /* 0x0000000312007302 */ /* 0x000e220000000000 */
[----:B------:R-:W-:-:S04]  /*2a70*/  FFMA R8, R18, R5, RZ ;  /* 0x0000000512087223 */ /* 0x000fc800000000ff */
[----:B------:R-:W-:-:S04]  /*2a80*/  FFMA R6, R8, -R3, R18 ;  /* 0x8000000308067223 */ /* 0x000fc80000000012 */
[----:B------:R-:W-:Y:S01]  /*2a90*/  FFMA R8, R5, R6, R8 ;  /* 0x0000000605087223 */ /* 0x000fe20000000008 */
[----:B0-----:R-:W-:Y:S06]  /*2aa0*/  @!P0 BRA `(.L_x_286) ;  /* 0x00000000000c8947 */ /* 0x001fec0003800000 */
[----:B------:R-:W-:-:S07]  /*2ab0*/  MOV R6, 0x2ad0 ;  /* 0x00002ad000067802 */ /* 0x000fce0000000f00 */
[----:B-1----:R-:W-:Y:S05]  /*2ac0*/  CALL.REL.NOINC `($__internal_4_$__cuda_sm3x_div_rn_noftz_f32_slowpath) ;  /* 0x0000001800307944 */ /* 0x002fea0003c00000 */
[----:B------:R-:W-:-:S07]  /*2ad0*/  MOV R8, R4 ;  /* 0x0000000400087202 */ /* 0x000fce0000000f00 */
.L_x_286:
[----:B------:R-:W-:Y:S05]  /*2ae0*/  BSYNC.RECONVERGENT B3 ;  /* 0x0000000000037941 */ /* 0x000fea0003800200 */
.L_x_285:
[----:B------:R-:W-:Y:S01]  /*2af0*/  FADD R9, -R2, R9 ;  /* 0x0000000902097221 */ /* 0x000fe20000000100 */
[----:B------:R-:W0:Y:S01]  /*2b00*/  MUFU.RCP R6, R3 ;  /* 0x0000000300067308 */ /* 0x000e220000001000 */
[----:B------:R-:W-:Y:S02]  /*2b10*/  BSSY.RECONVERGENT B3, `(.L_x_287) ;  /* 0x0000010000037945 */ /* 0x000fe40003800200 */
[----:B------:R-:W-:-:S05]  /*2b20*/  FMUL R4, R9, 1.4426950216293334961 ;  /* 0x3fb8aa3b09047820 */ /* 0x000fca0000400000 */
[----:B------:R-:W-:Y:S01]  /*2b30*/  FSETP.GEU.AND P0, PT, R4, -126, PT ;  /* 0xc2fc00000400780b */ /* 0x000fe20003f0e000 */
[----:B0-----:R-:W-:-:S12]  /*2b40*/  FFMA R9, R6, -R3, 1 ;  /* 0x3f80000006097423 */ /* 0x001fd80000000803 */
[----:B------:R-:W-:Y:S01]  /*2b50*/  @!P0 FMUL R4, R4, 0.5 ;  /* 0x3f00000004048820 */ /* 0x000fe20000400000 */
[----:B------:R-:W-:-:S03]  /*2b60*/  FFMA R9, R6, R9, R6 ;  /* 0x0000000906097223 */ /* 0x000fc60000000006 */
        /* <DEDUP_REMOVED lines=10> */
.L_x_288:
[----:B------:R-:W-:Y:S05]  /*2c10*/  BSYNC.RECONVERGENT B3 ;  /* 0x0000000000037941 */ /* 0x000fea0003800200 */
.L_x_287:
[----:B------:R-:W-:Y:S01]  /*2c20*/  FADD R10, -R2, R10 ;  /* 0x0000000a020a7221 */ /* 0x000fe20000000100 */
[----:B------:R-:W-:Y:S03]  /*2c30*/  BSSY.RECONVERGENT B3, `(.L_x_289) ;  /* 0x0000011000037945 */ /* 0x000fe60003800200 */
[----:B------:R-:W-:Y:S02]  /*2c40*/  FMUL R4, R10, 1.4426950216293334961 ;  /* 0x3fb8aa3b0a047820 */ /* 0x000fe40000400000 */
[----:B------:R-:W0:Y:S03]  /*2c50*/  MUFU.RCP R10, R3 ;  /* 0x00000003000a7308 */ /* 0x000e260000001000 */
[----:B------:R-:W-:-:S13]  /*2c60*/  FSETP.GEU.AND P0, PT, R4, -126, PT ;  /* 0xc2fc00000400780b */ /* 0x000fda0003f0e000 */
[----:B------:R-:W-:Y:S01]  /*2c70*/  @!P0 FMUL R4, R4, 0.5 ;  /* 0x3f00000004048820 */ /* 0x000fe20000400000 */
[----:B0-----:R-:W-:-:S03]  /*2c80*/  FFMA R5, R10, -R3, 1 ;  /* 0x3f8000000a057423 */ /* 0x001fc60000000803 */
[----:B------:R-:W0:Y:S01]  /*2c90*/  MUFU.EX2 R18, R4 ;  /* 0x0000000400127308 */ /* 0x000e220000000800 */
[----:B------:R-:W-:Y:S01]  /*2ca0*/  FFMA R10, R10, R5, R10 ;  /* 0x000000050a0a7223 */ /* 0x000fe2000000000a */
        /* <DEDUP_REMOVED lines=9> */
.L_x_290:
[----:B------:R-:W-:Y:S05]  /*2d40*/  BSYNC.RECONVERGENT B3 ;  /* 0x0000000000037941 */ /* 0x000fea0003800200 */
.L_x_289:
        /* <DEDUP_REMOVED lines=18> */
.L_x_292:
[----:B------:R-:W-:Y:S05]  /*2e70*/  BSYNC.RECONVERGENT B3 ;  /* 0x0000000000037941 */ /* 0x000fea0003800200 */
.L_x_291:
[----:B------:R4:W-:Y:S01]  /*2e80*/  STG.E.128 desc[UR12][R28.64], R8 ;  /* 0x000000081c007986 */ /* 0x0009e2000c101d0c */
[----:B------:R-:W-:Y:S01]  /*2e90*/  IADD3 R14, PT, PT, R14, 0x80, RZ ;  /* 0x000000800e0e7810 */ /* 0x000fe20007ffe0ff */
[----:B------:R-:W-:Y:S06]  /*2ea0*/  @P2 BRA `(.L_x_293) ;  /* 0xfffffff800b02947 */ /* 0x000fec000383ffff */
.L_x_284:
[----:B------:R-:W-:Y:S05]  /*2eb0*/  BSYNC.RECONVERGENT B2 ;  /* 0x0000000000027941 */ /* 0x000fea0003800200 */
.L_x_283:
[----:B------:R-:W-:-:S13]  /*2ec0*/  ISETP.GE.U32.AND P0, PT, R13, 0x180, PT ;  /* 0x000001800d00780c */ /* 0x000fda0003f06070 */
[----:B------:R-:W-:Y:S05]  /*2ed0*/  @!P0 EXIT ;  /* 0x000000000000894d */ /* 0x000fea0003800000 */
[----:B------:R-:W3:Y:S01]  /*2ee0*/  LDC R0, c[0x0][0x394] ;  /* 0x0000e500ff007b82 */ /* 0x000ee20000000800 */
[----:B------:R-:W5:Y:S01]  /*2ef0*/  LDCU.128 UR8, c[0x0][0x380] ;  /* 0x00007000ff0877ac */ /* 0x000f620008000c00 */
[----:B------:R-:W0:Y:S01]  /*2f00*/  LDCU UR15, c[0x0][0x394] ;  /* 0x00007280ff0f77ac */ /* 0x000e220008000800 */
[----:B-----5:R-:W-:Y:S02]  /*2f10*/  UIADD3 UR6, UP0, UPT, UR8, 0x400, URZ ;  /* 0x0000040008067890 */ /* 0x020fe4000ff1e0ff */
[----:B------:R-:W-:Y:S02]  /*2f20*/  UIADD3 UR4, UP1, UPT, UR10, 0x400, URZ ;  /* 0x000004000a047890 */ /* 0x000fe4000ff3e0ff */
[----:B------:R-:W-:Y:S01]  /*2f30*/  UIADD3.X UR7, UPT, UPT, URZ, UR9, URZ, UP0, !UPT ;  /* 0x00000009ff077290 */ /* 0x000fe200087fe4ff */
[----:B---3--:R-:W-:Y:S01]  /*2f40*/  IMAD R0, R0, UR14, R21 ;  /* 0x0000000e00007c24 */ /* 0x008fe2000f8e0215 */
[----:B0-----:R-:W-:-:S12]  /*2f50*/  UIADD3.X UR5, UPT, UPT, URZ, UR11, URZ, UP1, !UPT ;  /* 0x0000000bff057290 */ /* 0x001fd80008ffe4ff */
.L_x_326:
[----:B------:R-:W-:Y:S02]  /*2f60*/  MOV R26, UR6 ;  /* 0x00000006001a7c02 */ /* 0x000fe40008000f00 */
[----:B------:R-:W-:-:S03]  /*2f70*/  MOV R27, UR7 ;  /* 0x00000007001b7c02 */ /* 0x000fc60008000f00 */
[----:B------:R-:W-:-:S05]  /*2f80*/  IMAD.WIDE R26, R0, 0x4, R26 ;  /* 0x00000004001a7825 */ /* 0x000fca00078e021a */
[----:B----4-:R-:W2:Y:S01]  /*2f90*/  LDG.E.128 R8, desc[UR12][R26.64+-0x400] ;  /* 0xfffc000c1a087981 */ /* 0x010ea2000c1e1d00 */
[----:B------:R-:W-:Y:S01]  /*2fa0*/  MOV R24, UR4 ;  /* 0x0000000400187c02 */ /* 0x000fe20008000f00 */
[----:B------:R-:W-:Y:S01]  /*2fb0*/  BSSY.RECONVERGENT B2, `(.L_x_294) ;  /* 0x0000014000027945 */ /* 0x000fe20003800200 */
[----:B------:R-:W-:-:S03]  /*2fc0*/  MOV R25, UR5 ;  /* 0x0000000500197c02 */ /* 0x000fc60008000f00 */
[----:B------:R-:W-:-:S04]  /*2fd0*/  IMAD.WIDE R24, R0, 0x4, R24 ;  /* 0x0000000400187825 */ /* 0x000fc800078e0218 */
[----:B--2---:R-:W-:-:S04]  /*2fe0*/  FADD R8, -R2, R8 ;  /* 0x0000000802087221 */ /* 0x004fc80000000100 */
        /* <DEDUP_REMOVED lines=16> */
.L_x_295:
[----:B------:R-:W-:Y:S05]  /*30f0*/  BSYNC.RECONVERGENT B2 ;  /* 0x0000000000027941 */ /* 0x000fea0003800200 */
.L_x_294:
        /* <DEDUP_REMOVED lines=18> */
.L_x_297:
[----:B------:R-:W-:Y:S05]  /*3220*/  BSYNC.RECONVERGENT B2 ;  /* 0x0000000000027941 */ /* 0x000fea0003800200 */
.L_x_296:
        /* <DEDUP_REMOVED lines=18> */
.L_x_299:
[----:B------:R-:W-:Y:S05]  /*3350*/  BSYNC.RECONVERGENT B2 ;  /* 0x0000000000027941 */ /* 0x000fea0003800200 */
.L_x_298:
        /* <DEDUP_REMOVED lines=18> */
.L_x_301:
[----:B------:R-:W-:Y:S05]  /*3480*/  BSYNC.RECONVERGENT B2 ;  /* 0x0000000000027941 */ /* 0x000fea0003800200 */
.L_x_300:
[----:B------:R0:W-:Y:S04]  /*3490*/  STG.E.128 desc[UR12][R24.64+-0x400], R8 ;  /* 0xfffc000818007986 */ /* 0x0001e8000c101d0c */
[----:B------:R-:W2:Y:S01]  /*34a0*/  LDG.E.128 R12, desc[UR12][R26.64+-0x200] ;  /* 0xfffe000c1a0c7981 */ /* 0x000ea2000c1e1d00 */
[----:B------:R-:W3:Y:S01]  /*34b0*/  MUFU.RCP R4, R3 ;  /* 0x0000000300047308 */ /* 0x000ee20000001000 */
[----:B------:R-:W-:Y:S01]  /*34c0*/  BSSY.RECONVERGENT B2, `(.L_x_302) ;  /* 0x0000011000027945 */ /* 0x000fe20003800200 */
[----:B---3--:R-:W-:-:S04]  /*34d0*/  FFMA R5, R4, -R3, 1 ;  /* 0x3f80000004057423 */ /* 0x008fc80000000803 */
[----:B------:R-:W-:Y:S01]  /*34e0*/  FFMA R4, R4, R5, R4 ;  /* 0x0000000504047223 */ /* 0x000fe20000000004 */
[----:B--2---:R-:W-:-:S04]  /*34f0*/  FADD R12, -R2, R12 ;  /* 0x0000000c020c7221 */ /* 0x004fc80000000100 */
[----:B------:R-:W-:-:S05]  /*3500*/  FMUL R12, R12, 1.4426950216293334961 ;  /* 0x3fb8aa3b0c0c7820 */ /* 0x000fca0000400000 */
[----:B------:R-:W-:-:S13]  /*3510*/  FSETP.GEU.AND P0, PT, R12, -126, PT ;  /* 0xc2fc00000c00780b */ /* 0x000fda0003f0e000 */
[----:B------:R-:W-:-:S04]  /*3520*/  @!P0 FMUL R12, R12, 0.5 ;  /* 0x3f0000000c0c8820 */ /* 0x000fc80000400000 */
[----:B------:R-:W2:Y:S02]  /*3530*/  MUFU.EX2 R18, R12 ;  /* 0x0000000c00127308 */ /* 0x000ea40000000800 */
[----:B--2---:R-:W-:-:S06]  /*3540*/  @!P0 FMUL R18, R18, R18 ;  /* 0x0000001212128220 */ /* 0x004fcc0000400000 */
[----:B------:R-:W2:Y:S01]  /*3550*/  FCHK P0, R18, R3 ;  /* 0x0000000312007302 */ /* 0x000ea20000000000 */
[----:B------:R-:W-:-:S04]  /*3560*/  FFMA R5, R4, R18, RZ ;  /* 0x0000001204057223 */ /* 0x000fc800000000ff */
[----:B0-----:R-:W-:-:S04]  /*3570*/  FFMA R8, R5, -R3, R18 ;  /* 0x8000000305087223 */ /* 0x001fc80000000012 */
[----:B------:R-:W-:Y:S01]  /*3580*/  FFMA R8, R4, R8, R5 ;  /* 0x0000000804087223 */ /* 0x000fe20000000005 */
[----:B--2---:R-:W-:Y:S06]  /*3590*/  @!P0 BRA `(.L_x_303) ;  /* 0x00000000000c8947 */ /* 0x004fec0003800000 */
[----:B------:R-:W-:-:S07]  /*35a0*/  MOV R6, 0x35c0 ;  /* 0x000035c000067802 */ /* 0x000fce0000000f00 */
[----:B-1----:R-:W-:Y:S05]  /*35b0*/  CALL.REL.NOINC `($__internal_4_$__cuda_sm3x_div_rn_noftz_f32_slowpath) ;  /* 0x0000000c00747944 */ /* 0x002fea0003c00000 */
[----:B------:R-:W-:-:S07]  /*35c0*/  MOV R8, R4 ;  /* 0x0000000400087202 */ /* 0x000fce0000000f00 */
.L_x_303:
[----:B------:R-:W-:Y:S05]  /*35d0*/  BSYNC.RECONVERGENT B2 ;  /* 0x0000000000027941 */ /* 0x000fea0003800200 */
.L_x_302:
        /* <DEDUP_REMOVED lines=18> */
.L_x_305:
[----:B------:R-:W-:Y:S05]  /*3700*/  BSYNC.RECONVERGENT B2 ;  /* 0x0000000000027941 */ /* 0x000fea0003800200 */
.L_x_304:
        /* <DEDUP_REMOVED lines=18> */
.L_x_307:
[----:B------:R-:W-:Y:S05]  /*3830*/  BSYNC.RECONVERGENT B2 ;  /* 0x0000000000027941 */ /* 0x000fea0003800200 */
.L_x_306:
        /* <DEDUP_REMOVED lines=18> */
.L_x_309:
[----:B------:R-:W-:Y:S05]  /*3960*/  BSYNC.RECONVERGENT B2 ;  /* 0x0000000000027941 */ /* 0x000fea0003800200 */
.L_x_308:
        /* <DEDUP_REMOVED lines=20> */
.L_x_311:
[----:B------:R-:W-:Y:S05]  /*3ab0*/  BSYNC.RECONVERGENT B2 ;  /* 0x0000000000027941 */ /* 0x000fea0003800200 */
.L_x_310:
        /* <DEDUP_REMOVED lines=18> */
.L_x_313:
[----:B------:R-:W-:Y:S05]  /*3be0*/  BSYNC.RECONVERGENT B2 ;  /* 0x0000000000027941 */ /* 0x000fea0003800200 */
.L_x_312:
        /* <DEDUP_REMOVED lines=18> */
.L_x_315:
[----:B------:R-:W-:Y:S05]  /*3d10*/  BSYNC.RECONVERGENT B2 ;  /* 0x0000000000027941 */ /* 0x000fea0003800200 */
.L_x_314:
        /* <DEDUP_REMOVED lines=18> */
.L_x_317:
[----:B------:R-:W-:Y:S05]  /*3e40*/  BSYNC.RECONVERGENT B2 ;  /* 0x0000000000027941 */ /* 0x000fea0003800200 */
.L_x_316:
        /* <DEDUP_REMOVED lines=20> */
.L_x_319:
[----:B------:R-:W-:Y:S05]  /*3f90*/  BSYNC.RECONVERGENT B2 ;  /* 0x0000000000027941 */ /* 0x000fea0003800200 */
.L_x_318:
        /* <DEDUP_REMOVED lines=18> */
.L_x_321:
[----:B------:R-:W-:Y:S05]  /*40c0*/  BSYNC.RECONVERGENT B2 ;  /* 0x0000000000027941 */ /* 0x000fea0003800200 */
.L_x_320:
        /* <DEDUP_REMOVED lines=18> */
.L_x_323:
[----:B------:R-:W-:Y:S05]  /*41f0*/  BSYNC.RECONVERGENT B2 ;  /* 0x0000000000027941 */ /* 0x000fea0003800200 */
.L_x_322:
        /* <DEDUP_REMOVED lines=18> */
.L_x_325:
[----:B------:R-:W-:Y:S05]  /*4320*/  BSYNC.RECONVERGENT B2 ;  /* 0x0000000000027941 */ /* 0x000fea0003800200 */
.L_x_324:
[----:B------:R0:W-:Y:S01]  /*4330*/  STG.E.128 desc[UR12][R24.64+0x200], R8 ;  /* 0x0002000818007986 */ /* 0x0001e2000c101d0c */
[----:B------:R-:W-:Y:S02]  /*4340*/  IADD3 R21, PT, PT, R21, 0x200, RZ ;  /* 0x0000020015157810 */ /* 0x000fe40007ffe0ff */
[----:B------:R-:W-:Y:S02]  /*4350*/  IADD3 R0, PT, PT, R0, 0x200, RZ ;  /* 0x0000020000007810 */ /* 0x000fe40007ffe0ff */
[----:B------:R-:W-:-:S13]  /*4360*/  ISETP.GE.AND P0, PT, R21, UR15, PT ;  /* 0x0000000f15007c0c */ /* 0x000fda000bf06270 */
[----:B0-----:R-:W-:Y:S05]  /*4370*/  @!P0 BRA `(.L_x_326) ;  /* 0xffffffe800f88947 */ /* 0x001fea000383ffff */
[----:B------:R-:W-:Y:S05]  /*4380*/  EXIT ;  /* 0x000000000000794d */ /* 0x000fea0003800000 */
        .weak           $__internal_4_$__cuda_sm3x_div_rn_noftz_f32_slowpath
        .type           $__internal_4_$__cuda_sm3x_div_rn_noftz_f32_slowpath,@function
        .size           $__internal_4_$__cuda_sm3x_div_rn_noftz_f32_slowpath,(.L_x_389 - $__internal_4_$__cuda_sm3x_div_rn_noftz_f32_slowpath)
$__internal_4_$__cuda_sm3x_div_rn_noftz_f32_slowpath:
        /* <DEDUP_REMOVED lines=35> */
.L_x_328:
[----:B------:R-:W-:Y:S01]  /*45c0*/  LEA R12, R4, 0xc0800000, 0x17 ;  /* 0xc0800000040c7811 */ /* 0x000fe200078eb8ff */
[----:B------:R-:W-:Y:S01]  /*45d0*/  BSSY.RECONVERGENT B1, `(.L_x_333) ;  /* 0x0000036000017945 */ /* 0x000fe20003800200 */
[----:B------:R-:W-:Y:S02]  /*45e0*/  IADD3 R17, PT, PT, R17, -0x7f, RZ ;  /* 0xffffff8111117810 */ /* 0x000fe40007ffe0ff */
[----:B------:R-:W-:-:S03]  /*45f0*/  IADD3 R23, PT, PT, -R12, R23, RZ ;  /* 0x000000170c177210 */ /* 0x000fc60007ffe1ff */
[----:B------:R-:W-:Y:S01]  /*4600*/  IMAD R18, R17, -0x800000, R18 ;  /* 0xff80000011127824 */ /* 0x000fe200078e0212 */
[----:B------:R-:W0:Y:S01]  /*4610*/  MUFU.RCP R12, R23 ;  /* 0x00000017000c7308 */ /* 0x000e220000001000 */
[----:B------:R-:W-:-:S04]  /*4620*/  FADD.FTZ R7, -R23, -RZ ;  /* 0x800000ff17077221 */ /* 0x000fc80000010100 */
[----:B0-----:R-:W-:-:S04]  /*4630*/  FFMA R5, R12, R7, 1 ;  /* 0x3f8000000c057423 */ /* 0x001fc80000000007 */
[----:B------:R-:W-:-:S04]  /*4640*/  FFMA R5, R12, R5, R12 ;  /* 0x000000050c057223 */ /* 0x000fc8000000000c */
[----:B------:R-:W-:-:S04]  /*4650*/  FFMA R16, R18, R5, RZ ;  /* 0x0000000512107223 */ /* 0x000fc800000000ff */
[----:B------:R-:W-:-:S04]  /*4660*/  FFMA R12, R7, R16, R18 ;  /* 0x00000010070c7223 */ /* 0x000fc80000000012 */
[----:B------:R-:W-:-:S04]  /*4670*/  FFMA R12, R5, R12, R16 ;  /* 0x0000000c050c7223 */ /* 0x000fc80000000010 */
[----:B------:R-:W-:Y:S01]  /*4680*/  FFMA R7, R7, R12, R18 ;  /* 0x0000000c07077223 */ /* 0x000fe20000000012 */
[----:B------:R-:W-:-:S03]  /*4690*/  IADD3 R18, PT, PT, R17, 0x7f, -R4 ;  /* 0x0000007f11127810 */ /* 0x000fc60007ffe804 */
[----:B------:R-:W-:Y:S01]  /*46a0*/  FFMA R16, R5, R7, R12 ;  /* 0x0000000705107223 */ /* 0x000fe2000000000c */
[----:B------:R-:W-:-:S04]  /*46b0*/  IADD3 R19, PT, PT, R18, R19, RZ ;  /* 0x0000001312137210 */ /* 0x000fc80007ffe0ff */
        /* <DEDUP_REMOVED lines=35> */
.L_x_335:
[----:B------:R-:W-:-:S04]  /*48f0*/  LOP3.LUT R16, R16, 0x80000000, RZ, 0xc0, !PT ;  /* 0x8000000010107812 */ /* 0x000fc800078ec0ff */
[----:B------:R-:W-:Y:S01]  /*4900*/  LOP3.LUT R16, R16, 0x7f800000, RZ, 0xfc, !PT ;  /* 0x7f80000010107812 */ /* 0x000fe200078efcff */
[----:B------:R-:W-:Y:S06]  /*4910*/  BRA `(.L_x_336) ;  /* 0x0000000000047947 */ /* 0x000fec0003800000 */
.L_x_334:
[----:B------:R-:W-:-:S07]  /*4920*/  LEA R16, R19, R16, 0x17 ;  /* 0x0000001013107211 */ /* 0x000fce00078eb8ff */
.L_x_336:
[----:B------:R-:W-:Y:S05]  /*4930*/  BSYNC.RECONVERGENT B1 ;  /* 0x0000000000017941 */ /* 0x000fea0003800200 */
.L_x_333:
[----:B------:R-:W-:Y:S01]  /*4940*/  MOV R4, R16 ;  /* 0x0000001000047202 */ /* 0x000fe20000000f00 */
[----:B------:R-:W-:Y:S06]  /*4950*/  BRA `(.L_x_337) ;  /* 0x0000000000207947 */ /* 0x000fec0003800000 */
.L_x_332:
[----:B------:R-:W-:-:S04]  /*4960*/  LOP3.LUT R18, R23, 0x80000000, R18, 0x48, !PT ;  /* 0x8000000017127812 */ /* 0x000fc800078e4812 */
[----:B------:R-:W-:Y:S01]  /*4970*/  LOP3.LUT R4, R18, 0x7f800000, RZ, 0xfc, !PT ;  /* 0x7f80000012047812 */ /* 0x000fe200078efcff */
[----:B------:R-:W-:Y:S06]  /*4980*/  BRA `(.L_x_337) ;  /* 0x0000000000147947 */ /* 0x000fec0003800000 */
.L_x_331:
[----:B------:R-:W-:Y:S01]  /*4990*/  LOP3.LUT R4, R23, 0x80000000, R18, 0x48, !PT ;  /* 0x8000000017047812 */ /* 0x000fe200078e4812 */
[----:B------:R-:W-:Y:S06]  /*49a0*/  BRA `(.L_x_337) ;  /* 0x00000000000c7947 */ /* 0x000fec0003800000 */
.L_x_330:
[----:B------:R-:W0:Y:S01]  /*49b0*/  MUFU.RSQ R4, -QNAN ;  /* 0xffc0000000047908 */ /* 0x000e220000001400 */
[----:B------:R-:W-:Y:S05]  /*49c0*/  BRA `(.L_x_337) ;  /* 0x0000000000047947 */ /* 0x000fea0003800000 */
.L_x_329:
[----:B------:R-:W-:-:S07]  /*49d0*/  FADD.FTZ R4, R18, R3 ;  /* 0x0000000312047221 */ /* 0x000fce0000010000 */
.L_x_337:
[----:B------:R-:W-:Y:S05]  /*49e0*/  BSYNC.RECONVERGENT B0 ;  /* 0x0000000000007941 */ /* 0x000fea0003800200 */
.L_x_327:
[----:B------:R-:W-:-:S04]  /*49f0*/  HFMA2 R7, -RZ, RZ, 0, 0 ;  /* 0x00000000ff077431 */ /* 0x000fc800000001ff */
[----:B0-----:R-:W-:Y:S05]  /*4a00*/  RET.REL.NODEC R6 `(_Z31softmax_one_warp_one_row_float4PfS_ii) ;  /* 0xffffffb4067c7950 */ /* 0x001fea0003c3ffff */
.L_x_338:
        /* <DEDUP_REMOVED lines=15> */
.L_x_389:


//--------------------- .text._Z24softmax_one_warp_one_rowPfS_ii --------------------------
	.section	.text._Z24softmax_one_warp_one_rowPfS_ii,"ax",@progbits
	.align	128
        .global         _Z24softmax_one_warp_one_rowPfS_ii
        .type           _Z24softmax_one_warp_one_rowPfS_ii,@function
        .size           _Z24softmax_one_warp_one_rowPfS_ii,(.L_x_390 - _Z24softmax_one_warp_one_rowPfS_ii)
        .other          _Z24softmax_one_warp_one_rowPfS_ii,@"STO_CUDA_ENTRY STV_DEFAULT"
_Z24softmax_one_warp_one_rowPfS_ii:
.text._Z24softmax_one_warp_one_rowPfS_ii:
        /* <DEDUP_REMOVED lines=27> */
.L_x_343:
        /* <DEDUP_REMOVED lines=30> */
.L_x_342:
[----:B------:R-:W-:Y:S05]  /*0390*/  BSYNC.RECONVERGENT B1 ;  /* 0x0000000000017941 */ /* 0x000fea0003800200 */
.L_x_341:
        /* <DEDUP_REMOVED lines=22> */
.L_x_345:
[----:B------:R-:W-:Y:S05]  /*0500*/  BSYNC.RECONVERGENT B1 ;  /* 0x0000000000017941 */ /* 0x000fea0003800200 */
.L_x_344:
        /* <DEDUP_REMOVED lines=16> */
.L_x_347:
[----:B------:R-:W-:Y:S05]  /*0610*/  BSYNC.RECONVERGENT B1 ;  /* 0x0000000000017941 */ /* 0x000fea0003800200 */
.L_x_346:
[----:B------:R-:W-:Y:S05]  /*0620*/  @!P1 BRA `(.L_x_340) ;  /* 0x0000000000289947 */ /* 0x000fea0003800000 */
[----:B------:R-:W0:Y:S01]  /*0630*/  LDC.64 R4, c[0x0][0x380] ;  /* 0x0000e000ff047b82 */ /* 0x000e220000000a00 */
[----:B------:R-:W-:Y:S01]  /*0640*/  IMAD R9, R0, UR14, R9 ;  /* 0x0000000e00097c24 */ /* 0x000fe2000f8e0209 */
[----:B------:R-:W-:-:S07]  /*0650*/  IADD3 R8, PT, PT, -R8, RZ, RZ ;  /* 0x000000ff08087210 */ /* 0x000fce0007ffe1ff */
.L_x_348:
[----:B0-----:R-:W-:-:S06]  /*0660*/  IMAD.WIDE R2, R9, 0x4, R4 ;  /* 0x0000000409027825 */ /* 0x001fcc00078e0204 */
[----:B------:R-:W2:Y:S01]  /*0670*/  LDG.E R3, desc[UR12][R2.64] ;  /* 0x0000000c02037981 */ /* 0x000ea2000c1e1900 */
[----:B------:R-:W-:Y:S02]  /*0680*/  IADD3 R8, PT, PT, R8, 0x1, RZ ;  /* 0x0000000108087810 */ /* 0x000fe40007ffe0ff */
[----:B------:R-:W-:Y:S02]  /*0690*/  IADD3 R9, PT, PT, R9, 0x20, RZ ;  /* 0x0000002009097810 */ /* 0x000fe40007ffe0ff */
[----:B------:R-:W-:Y:S02]  /*06a0*/  ISETP.NE.AND P0, PT, R8, RZ, PT ;  /* 0x000000ff0800720c */ /* 0x000fe40003f05270 */
[----:B--2---:R-:W-:-:S11]  /*06b0*/  FMNMX R6, R3, R6, !PT ;  /* 0x0000000603067209 */ /* 0x004fd60007800000 */
[----:B------:R-:W-:Y:S05]  /*06c0*/  @P0 BRA `(.L_x_348) ;  /* 0xfffffffc00e40947 */ /* 0x000fea000383ffff */
.L_x_340:
[----:B------:R-:W-:Y:S05]  /*06d0*/  BSYNC.RECONVERGENT B0 ;  /* 0x0000000000007941 */ /* 0x000fea0003800200 */
.L_x_339:
[----:B------:R-:W0:Y:S01]  /*06e0*/  SHFL.DOWN PT, R3, R6, 0x10, 0x1f ;  /* 0x0a001f0006037f89 */ /* 0x000e2200000e0000 */
[----:B------:R-:W-:Y:S01]  /*06f0*/  BAR.SYNC.DEFER_BLOCKING 0x0 ;  /* 0x0000000000007b1d */ /* 0x000fe20000010000 */
[----:B------:R-:W-:Y:S01]  /*0700*/  ISETP.GE.AND P0, PT, R7, R0, PT ;  /* 0x000000000700720c */ /* 0x000fe20003f06270 */
[----:B------:R-:W-:-:S04]  /*0710*/  HFMA2 R12, -RZ, RZ, 0, 0 ;  /* 0x00000000ff0c7431 */ /* 0x000fc800000001ff */
[----:B------:R-:W-:Y:S01]  /*0720*/  BSSY.RECONVERGENT B0, `(.L_x_349) ;  /* 0x000012c000007945 */ /* 0x000fe20003800200 */
[----:B0-----:R-:W-:-:S05]  /*0730*/  FMNMX R3, R3, R6, !PT ;  /* 0x0000000603037209 */ /* 0x001fca0007800000 */
[----:B------:R-:W0:Y:S02]  /*0740*/  SHFL.DOWN PT, R2, R3, 0x8, 0x1f ;  /* 0x09001f0003027f89 */ /* 0x000e2400000e0000 */
[----:B0-----:R-:W-:-:S05]  /*0750*/  FMNMX R2, R3, R2, !PT ;  /* 0x0000000203027209 */ /* 0x001fca0007800000 */
[----:B------:R-:W0:Y:S02]  /*0760*/  SHFL.DOWN PT, R5, R2, 0x4, 0x1f ;  /* 0x08801f0002057f89 */ /* 0x000e2400000e0000 */
[----:B0-----:R-:W-:-:S05]  /*0770*/  FMNMX R5, R2, R5, !PT ;  /* 0x0000000502057209 */ /* 0x001fca0007800000 */
[----:B------:R-:W0:Y:S02]  /*0780*/  SHFL.DOWN PT, R4, R5, 0x2, 0x1f ;  /* 0x08401f0005047f89 */ /* 0x000e2400000e0000 */
[----:B0-----:R-:W-:-:S05]  /*0790*/  FMNMX R4, R5, R4, !PT ;  /* 0x0000000405047209 */ /* 0x001fca0007800000 */
[----:B------:R-:W0:Y:S02]  /*07a0*/  SHFL.DOWN PT, R9, R4, 0x1, 0x1f ;  /* 0x08201f0004097f89 */ /* 0x000e2400000e0000 */
[----:B0-----:R-:W-:-:S05]  /*07b0*/  FMNMX R9, R4, R9, !PT ;  /* 0x0000000904097209 */ /* 0x001fca0007800000 */
[----:B------:R0:W1:Y:S01]  /*07c0*/  SHFL.IDX PT, R6, R9, RZ, 0x1f ;  /* 0x00001fff09067589 */ /* 0x00006200000e0000 */
[----:B------:R-:W-:Y:S05]  /*07d0*/  @P0 BRA `(.L_x_350) ;  /* 0x0000001000800947 */ /* 0x000fea0003800000 */
[-C--:B------:R-:W-:Y:S01]  /*07e0*/  LOP3.LUT R3, RZ, R7.reuse, RZ, 0x33, !PT ;  /* 0x00000007ff037212 */ /* 0x080fe200078e33ff */
        /* <DEDUP_REMOVED lines=9> */
[----:B------:R-:W2:Y:S01]  /*0880*/  LDC.64 R2, c[0x0][0x380] ;  /* 0x0000e000ff027b82 */ /* 0x000ea20000000a00 */
[----:B------:R-:W-:Y:S01]  /*0890*/  LOP3.LUT R10, R8, 0xffffff0, RZ, 0xc0, !PT ;  /* 0x0ffffff0080a7812 */ /* 0x000fe200078ec0ff */
[----:B0-----:R-:W-:Y:S01]  /*08a0*/  IMAD R9, R0, UR14, R7 ;  /* 0x0000000e00097c24 */ /* 0x001fe2000f8e0207 */
[----:B------:R-:W-:Y:S02]  /*08b0*/  MOV R12, RZ ;  /* 0x000000ff000c7202 */ /* 0x000fe40000000f00 */
[----:B------:R-:W-:Y:S02]  /*08c0*/  MOV R11, R7 ;  /* 0x00000007000b7202 */ /* 0x000fe40000000f00 */
[----:B------:R-:W-:Y:S02]  /*08d0*/  IADD3 R10, PT, PT, -R10, RZ, RZ ;  /* 0x000000ff0a0a7210 */ /* 0x000fe40007ffe1ff */
[----:B--2---:R-:W-:-:S04]  /*08e0*/  IADD3 R2, P1, PT, R2, 0x400, RZ ;  /* 0x0000040002027810 */ /* 0x004fc80007f3e0ff */
[----:B------:R-:W-:-:S09]  /*08f0*/  IADD3.X R3, PT, PT, RZ, R3, RZ, P1, !PT ;  /* 0x00000003ff037210 */ /* 0x000fd20000ffe4ff */
.L_x_353:
        /* <DEDUP_REMOVED lines=15> */
[----:B--2---:R-:W-:-:S04]  /*09f0*/  FADD R17, -R6, R17 ;  /* 0x0000001106117221 */ /* 0x004fc80000000100 */
[----:B------:R-:W-:Y:S01]  /*0a00*/  FSETP.GEU.AND P1, PT, R15, -126, PT ;  /* 0xc2fc00000f00780b */ /* 0x000fe20003f2e000 */
[----:B------:R-:W-:Y:S02]  /*0a10*/  FMUL R28, R17, 1.4426950216293334961 ;  /* 0x3fb8aa3b111c7820 */ /* 0x000fe40000400000 */
[----:B------:R-:W2:Y:S03]  /*0a20*/  LDG.E R17, desc[UR12][R4.64+0x200] ;  /* 0x0002000c04117981 */ /* 0x000ea6000c1e1900 */
[----:B------:R-:W-:-:S07]  /*0a30*/  FSETP.GEU.AND P2, PT, R28, -126, PT ;  /* 0xc2fc00001c00780b */ /* 0x000fce0003f4e000 */
[----:B------:R-:W-:-:S04]  /*0a40*/  @!P1 FMUL R15, R15, 0.5 ;  /* 0x3f0000000f0f9820 */ /* 0x000fc80000400000 */
[----:B------:R0:W1:Y:S02]  /*0a50*/  MUFU.EX2 R13, R15 ;  /* 0x0000000f000d7308 */ /* 0x0000640000000800 */
[----:B------:R-:W-:-:S06]  /*0a60*/  @!P2 FMUL R28, R28, 0.5 ;  /* 0x3f0000001c1ca820 */ /* 0x000fcc0000400000 */
[----:B------:R-:W3:Y:S01]  /*0a70*/  MUFU.EX2 R27, R28 ;  /* 0x0000001c001b7308 */ /* 0x000ee20000000800 */
[----:B0-----:R-:W2:Y:S01]  /*0a80*/  LDG.E R15, desc[UR12][R4.64+0x300] ;  /* 0x0003000c040f7981 */ /* 0x001ea2000c1e1900 */
[----:B-1----:R-:W-:-:S04]  /*0a90*/  @!P1 FMUL R13, R13, R13 ;  /* 0x0000000d0d0d9220 */ /* 0x002fc80000400000 */
[----:B------:R-:W-:Y:S02]  /*0aa0*/  FADD R12, R13, R12 ;  /* 0x0000000c0d0c7221 */ /* 0x000fe40000000000 */
[----:B------:R-:W2:Y:S01]  /*0ab0*/  LDG.E R13, desc[UR12][R4.64+0x280] ;  /* 0x0002800c040d7981 */ /* 0x000ea2000c1e1900 */
[----:B---3--:R-:W-:-:S04]  /*0ac0*/  @!P2 FMUL R27, R27, R27 ;  /* 0x0000001b1b1ba220 */ /* 0x008fc80000400000 */
[----:B------:R-:W-:Y:S02]  /*0ad0*/  FADD R12, R12, R27 ;  /* 0x0000001b0c0c7221 */ /* 0x000fe40000000000 */
[----:B------:R0:W3:Y:S01]  /*0ae0*/  LDG.E R27, desc[UR12][R4.64+0x380] ;  /* 0x0003800c041b7981 */ /* 0x0000e2000c1e1900 */
[----:B------:R-:W-:-:S04]  /*0af0*/  FADD R24, -R6, R24 ;  /* 0x0000001806187221 */ /* 0x000fc80000000100 */
[----:B------:R-:W-:-:S05]  /*0b00*/  FMUL R26, R24, 1.4426950216293334961 ;  /* 0x3fb8aa3b181a7820 */ /* 0x000fca0000400000 */
[----:B------:R-:W-:Y:S01]  /*0b10*/  FSETP.GEU.AND P3, PT, R26, -126, PT ;  /* 0xc2fc00001a00780b */ /* 0x000fe20003f6e000 */
[----:B----4-:R-:W-:-:S04]  /*0b20*/  FADD R22, -R6, R22 ;  /* 0x0000001606167221 */ /* 0x010fc80000000100 */
[----:B------:R-:W-:-:S08]  /*0b30*/  FMUL R24, R22, 1.4426950216293334961 ;  /* 0x3fb8aa3b16187820 */ /* 0x000fd00000400000 */
[----:B------:R-:W-:Y:S01]  /*0b40*/  @!P3 FMUL R26, R26, 0.5 ;  /* 0x3f0000001a1ab820 */ /* 0x000fe20000400000 */
[----:B------:R-:W-:Y:S01]  /*0b50*/  FSETP.GEU.AND P2, PT, R24, -126, PT ;  /* 0xc2fc00001800780b */ /* 0x000fe20003f4e000 */
[----:B-----5:R-:W-:-:S04]  /*0b60*/  FADD R18, -R6, R18 ;  /* 0x0000001206127221 */ /* 0x020fc80000000100 */
[----:B------:R-:W1:Y:S01]  /*0b70*/  MUFU.EX2 R26, R26 ;  /* 0x0000001a001a7308 */ /* 0x000e620000000800 */
[----:B------:R-:W-:Y:S01]  /*0b80*/  FMUL R22, R18, 1.4426950216293334961 ;  /* 0x3fb8aa3b12167820 */ /* 0x000fe20000400000 */
[C---:B------:R-:W-:Y:S01]  /*0b90*/  FADD R16, -R6.reuse, R16 ;  /* 0x0000001006107221 */ /* 0x040fe20000000100 */
[C---:B------:R-:W-:Y:S01]  /*0ba0*/  FADD R14, -R6.reuse, R14 ;  /* 0x0000000e060e7221 */ /* 0x040fe20000000100 */
[----:B------:R-:W-:Y:S02]  /*0bb0*/  FADD R29, -R6, R29 ;  /* 0x0000001d061d7221 */ /* 0x000fe40000000100 */
[----:B------:R-:W-:Y:S01]  /*0bc0*/  FSETP.GEU.AND P1, PT, R22, -126, PT ;  /* 0xc2fc00001600780b */ /* 0x000fe20003f2e000 */
[----:B------:R-:W-:Y:S01]  /*0bd0*/  FMUL R16, R16, 1.4426950216293334961 ;  /* 0x3fb8aa3b10107820 */ /* 0x000fe20000400000 */
[----:B------:R-:W-:Y:S01]  /*0be0*/  @!P2 FMUL R24, R24, 0.5 ;  /* 0x3f0000001818a820 */ /* 0x000fe20000400000 */
[----:B------:R-:W-:Y:S01]  /*0bf0*/  FMUL R14, R14, 1.4426950216293334961 ;  /* 0x3fb8aa3b0e0e7820 */ /* 0x000fe20000400000 */
[----:B------:R-:W-:Y:S01]  /*0c00*/  FMUL R18, R29, 1.4426950216293334961 ;  /* 0x3fb8aa3b1d127820 */ /* 0x000fe20000400000 */
[----:B------:R-:W-:Y:S01]  /*0c10*/  FADD R25, -R6, R25 ;  /* 0x0000001906197221 */ /* 0x000fe20000000100 */
[----:B------:R-:W-:Y:S01]  /*0c20*/  FSETP.GEU.AND P4, PT, R16, -126, PT ;  /* 0xc2fc00001000780b */ /* 0x000fe20003f8e000 */
[----:B0-----:R-:W0:Y:S01]  /*0c30*/  MUFU.EX2 R4, R24 ;  /* 0x0000001800047308 */ /* 0x001e220000000800 */
[----:B------:R-:W-:Y:S01]  /*0c40*/  FSETP.GEU.AND P6, PT, R14, -126, PT ;  /* 0xc2fc00000e00780b */ /* 0x000fe20003fce000 */
[----:B-1----:R-:W-:Y:S01]  /*0c50*/  @!P3 FMUL R26, R26, R26 ;  /* 0x0000001a1a1ab220 */ /* 0x002fe20000400000 */
[----:B------:R-:W-:-:S03]  /*0c60*/  FSETP.GEU.AND P5, PT, R18, -126, PT ;  /* 0xc2fc00001200780b */ /* 0x000fc60003fae000 */
[----:B------:R-:W-:Y:S01]  /*0c70*/  FADD R29, R12, R26 ;  /* 0x0000001a0c1d7221 */ /* 0x000fe20000000000 */
[----:B------:R-:W-:Y:S01]  /*0c80*/  FMUL R12, R25, 1.4426950216293334961 ;  /* 0x3fb8aa3b190c7820 */ /* 0x000fe20000400000 */
[----:B------:R-:W-:Y:S01]  /*0c90*/  @!P1 FMUL R22, R22, 0.5 ;  /* 0x3f00000016169820 */ /* 0x000fe20000400000 */
[----:B------:R-:W-:-:S03]  /*0ca0*/  FADD R23, -R6, R23 ;  /* 0x0000001706177221 */ /* 0x000fc60000000100 */
[----:B------:R-:W-:Y:S01]  /*0cb0*/  FSETP.GEU.AND P3, PT, R12, -126, PT ;  /* 0xc2fc00000c00780b */ /* 0x000fe20003f6e000 */
[----:B------:R1:W4:Y:S01]  /*0cc0*/  MUFU.EX2 R5, R22 ;  /* 0x0000001600057308 */ /* 0x0003220000000800 */
[----:B------:R-:W-:Y:S01]  /*0cd0*/  @!P4 FMUL R16, R16, 0.5 ;  /* 0x3f0000001010c820 */ /* 0x000fe20000400000 */
[----:B------:R-:W-:Y:S01]  /*0ce0*/  @!P6 FMUL R14, R14, 0.5 ;  /* 0x3f0000000e0ee820 */ /* 0x000fe20000400000 */
[----:B0-----:R-:W-:Y:S01]  /*0cf0*/  @!P2 FMUL R4, R4, R4 ;  /* 0x000000040404a220 */ /* 0x001fe20000400000 */
[----:B-1----:R-:W-:-:S04]  /*0d00*/  FMUL R22, R23, 1.4426950216293334961 ;  /* 0x3fb8aa3b17167820 */ /* 0x002fc80000400000 */
[----:B------:R-:W0:Y:S01]  /*0d10*/  MUFU.EX2 R16, R16 ;  /* 0x0000001000107308 */ /* 0x000e220000000800 */
[----:B------:R-:W-:Y:S01]  /*0d20*/  @!P5 FMUL R18, R18, 0.5 ;  /* 0x3f0000001212d820 */ /* 0x000fe20000400000 */
[----:B------:R-:W-:Y:S02]  /*0d30*/  FSETP.GEU.AND P2, PT, R22, -126, PT ;  /* 0xc2fc00001600780b */ /* 0x000fe40003f4e000 */
[----:B------:R-:W-:-:S04]  /*0d40*/  @!P3 FMUL R12, R12, 0.5 ;  /* 0x3f0000000c0cb820 */ /* 0x000fc80000400000 */
[----:B------:R-:W1:Y:S01]  /*0d50*/  MUFU.EX2 R14, R14 ;  /* 0x0000000e000e7308 */ /* 0x000e620000000800 */
[C---:B------:R-:W-:Y:S01]  /*0d60*/  FADD R19, -R6.reuse, R19 ;  /* 0x0000001306137221 */ /* 0x040fe20000000100 */
[----:B------:R-:W-:-:S03]  /*0d70*/  FADD R21, -R6, R21 ;  /* 0x0000001506157221 */ /* 0x000fc60000000100 */
[----:B------:R-:W-:-:S03]  /*0d80*/  FMUL R24, R19, 1.4426950216293334961 ;  /* 0x3fb8aa3b13187820 */ /* 0x000fc60000400000 */
[----:B------:R-:W5:Y:S01]  /*0d90*/  MUFU.EX2 R18, R18 ;  /* 0x0000001200127308 */ /* 0x000f620000000800 */
[----:B------:R-:W-:Y:S01]  /*0da0*/  @!P2 FMUL R22, R22, 0.5 ;  /* 0x3f0000001616a820 */ /* 0x000fe20000400000 */
[----:B----4-:R-:W-:Y:S01]  /*0db0*/  @!P1 FMUL R5, R5, R5 ;  /* 0x0000000505059220 */ /* 0x010fe20000400000 */
[----:B------:R-:W-:Y:S01]  /*0dc0*/  FMUL R23, R21, 1.4426950216293334961 ;  /* 0x3fb8aa3b15177820 */ /* 0x000fe20000400000 */
[----:B------:R-:W-:-:S04]  /*0dd0*/  FSETP.GEU.AND P1, PT, R24, -126, PT ;  /* 0xc2fc00001800780b */ /* 0x000fc80003f2e000 */
[----:B------:R-:W4:Y:S01]  /*0de0*/  MUFU.EX2 R12, R12 ;  /* 0x0000000c000c7308 */ /* 0x000f220000000800 */
[----:B0-----:R-:W-:Y:S01]  /*0df0*/  @!P4 FMUL R16, R16, R16 ;  /* 0x000000101010c220 */ /* 0x001fe20000400000 */
[----:B------:R-:W-:Y:S01]  /*0e00*/  FSETP.GEU.AND P4, PT, R23, -126, PT ;  /* 0xc2fc00001700780b */ /* 0x000fe20003f8e000 */
[----:B-1----:R-:W-:Y:S01]  /*0e10*/  @!P6 FMUL R14, R14, R14 ;  /* 0x0000000e0e0ee220 */ /* 0x002fe20000400000 */
[----:B------:R-:W-:Y:S01]  /*0e20*/  FADD R26, R29, R4 ;  /* 0x000000041d1a7221 */ /* 0x000fe20000000000 */
[----:B-----5:R-:W-:-:S04]  /*0e30*/  @!P5 FMUL R18, R18, R18 ;  /* 0x000000121212d220 */ /* 0x020fc80000400000 */
[----:B------:R-:W-:Y:S01]  /*0e40*/  @!P1 FMUL R24, R24, 0.5 ;  /* 0x3f00000018189820 */ /* 0x000fe20000400000 */
[----:B------:R-:W-:Y:S01]  /*0e50*/  FADD R5, R26, R5 ;  /* 0x000000051a057221 */ /* 0x000fe20000000000 */
[----:B----4-:R-:W-:Y:S02]  /*0e60*/  @!P3 FMUL R12, R12, R12 ;  /* 0x0000000c0c0cb220 */ /* 0x010fe40000400000 */
[----:B------:R-:W0:Y:S02]  /*0e70*/  MUFU.EX2 R21, R24 ;  /* 0x0000001800157308 */ /* 0x000e240000000800 */
[----:B------:R-:W-:Y:S01]  /*0e80*/  @!P4 FMUL R23, R23, 0.5 ;  /* 0x3f0000001717c820 */ /* 0x000fe20000400000 */
[----:B------:R-:W-:-:S04]  /*0e90*/  FADD R5, R5, R16 ;  /* 0x0000001005057221 */ /* 0x000fc80000000000 */
[----:B------:R-:W-:Y:S01]  /*0ea0*/  FADD R5, R5, R14 ;  /* 0x0000000e05057221 */ /* 0x000fe20000000000 */
[----:B------:R-:W1:Y:S03]  /*0eb0*/  MUFU.EX2 R4, R23 ;  /* 0x0000001700047308 */ /* 0x000e660000000800 */
[----:B------:R-:W-:-:S04]  /*0ec0*/  FADD R5, R5, R18 ;  /* 0x0000001205057221 */ /* 0x000fc80000000000 */
[----:B------:R-:W-:Y:S01]  /*0ed0*/  FADD R12, R5, R12 ;  /* 0x0000000c050c7221 */ /* 0x000fe20000000000 */
[----:B0-----:R-:W-:Y:S01]  /*0ee0*/  @!P1 FMUL R21, R21, R21 ;  /* 0x0000001515159220 */ /* 0x001fe20000400000 */
[----:B------:R-:W-:Y:S01]  /*0ef0*/  IADD3 R10, PT, PT, R10, 0x10, RZ ;  /* 0x000000100a0a7810 */ /* 0x000fe20007ffe0ff */
[----:B-1----:R-:W-:-:S03]  /*0f00*/  @!P4 FMUL R4, R4, R4 ;  /* 0x000000040404c220 */ /* 0x002fc60000400000 */
[----:B------:R-:W-:Y:S02]  /*0f10*/  ISETP.NE.AND P1, PT, R10, RZ, PT ;  /* 0x000000ff0a00720c */ /* 0x000fe40003f25270 */
[----:B------:R-:W-:Y:S02]  /*0f20*/  IADD3 R11, PT, PT, R11, 0x200, RZ ;  /* 0x000002000b0b7810 */ /* 0x000fe40007ffe0ff */
[----:B------:R-:W-:Y:S01]  /*0f30*/  IADD3 R9, PT, PT, R9, 0x200, RZ ;  /* 0x0000020009097810 */ /* 0x000fe20007ffe0ff */
[----:B--2---:R-:W-:Y:S02]  /*0f40*/  FADD R19, -R6, R17 ;  /* 0x0000001106137221 */ /* 0x004fe40000000100 */
[----:B------:R-:W0:Y:S02]  /*0f50*/  MUFU.EX2 R17, R22 ;  /* 0x0000001600117308 */ /* 0x000e240000000800 */
[----:B------:R-:W-:-:S05]  /*0f60*/  FMUL R19, R19, 1.4426950216293334961 ;  /* 0x3fb8aa3b13137820 */ /* 0x000fca0000400000 */
[----:B------:R-:W-:Y:S01]  /*0f70*/  FSETP.GEU.AND P6, PT, R19, -126, PT ;  /* 0xc2fc00001300780b */ /* 0x000fe20003fce000 */
[----:B------:R-:W-:-:S04]  /*0f80*/  FADD R15, -R6, R15 ;  /* 0x0000000f060f7221 */ /* 0x000fc80000000100 */
[----:B------:R-:W-:Y:S01]  /*0f90*/  FMUL R15, R15, 1.4426950216293334961 ;  /* 0x3fb8aa3b0f0f7820 */ /* 0x000fe20000400000 */
[----:B------:R-:W-:-:S04]  /*0fa0*/  FADD R13, -R6, R13 ;  /* 0x0000000d060d7221 */ /* 0x000fc80000000100 */
[----:B------:R-:W-:Y:S01]  /*0fb0*/  FMUL R13, R13, 1.4426950216293334961 ;  /* 0x3fb8aa3b0d0d7820 */ /* 0x000fe20000400000 */
[----:B------:R-:W-:Y:S01]  /*0fc0*/  FSETP.GEU.AND P3, PT, R15, -126, PT ;  /* 0xc2fc00000f00780b */ /* 0x000fe20003f6e000 */
[----:B---3--:R-:W-:-:S03]  /*0fd0*/  FADD R27, -R6, R27 ;  /* 0x0000001b061b7221 */ /* 0x008fc60000000100 */
[----:B------:R-:W-:Y:S01]  /*0fe0*/  FSETP.GEU.AND P5, PT, R13, -126, PT ;  /* 0xc2fc00000d00780b */ /* 0x000fe20003fae000 */
[----:B------:R-:W-:Y:S01]  /*0ff0*/  FMUL R27, R27, 1.4426950216293334961 ;  /* 0x3fb8aa3b1b1b7820 */ /* 0x000fe20000400000 */
[----:B------:R-:W-:Y:S01]  /*1000*/  @!P6 FMUL R19, R19, 0.5 ;  /* 0x3f0000001313e820 */ /* 0x000fe20000400000 */
[----:B0-----:R-:W-:-:S03]  /*1010*/  @!P2 FMUL R17, R17, R17 ;  /* 0x000000111111a220 */ /* 0x001fc60000400000 */
[----:B------:R-:W-:Y:S02]  /*1020*/  FSETP.GEU.AND P2, PT, R27, -126, PT ;  /* 0xc2fc00001b00780b */ /* 0x000fe40003f4e000 */
[----:B------:R-:W0:Y:S05]  /*1030*/  MUFU.EX2 R19, R19 ;  /* 0x0000001300137308 */ /* 0x000e2a0000000800 */
[----:B------:R-:W-:Y:S01]  /*1040*/  @!P5 FMUL R13, R13, 0.5 ;  /* 0x3f0000000d0dd820 */ /* 0x000fe20000400000 */
[----:B------:R-:W-:-:S05]  /*1050*/  @!P3 FMUL R15, R15, 0.5 ;  /* 0x3f0000000f0fb820 */ /* 0x000fca0000400000 */
[----:B------:R-:W1:Y:S01]  /*1060*/  MUFU.EX2 R13, R13 ;  /* 0x0000000d000d7308 */ /* 0x000e620000000800 */
[----:B------:R-:W-:Y:S01]  /*1070*/  FADD R12, R12, R17 ;  /* 0x000000110c0c7221 */ /* 0x000fe20000000000 */
[----:B------:R-:W-:-:S06]  /*1080*/  @!P2 FMUL R27, R27, 0.5 ;  /* 0x3f0000001b1ba820 */ /* 0x000fcc0000400000 */
[----:B------:R-:W2:Y:S01]  /*1090*/  MUFU.EX2 R15, R15 ;  /* 0x0000000f000f7308 */ /* 0x000ea20000000800 */
[----:B------:R-:W-:Y:S01]  /*10a0*/  FADD R21, R12, R21 ;  /* 0x000000150c157221 */ /* 0x000fe20000000000 */
[----:B0-----:R-:W-:-:S06]  /*10b0*/  @!P6 FMUL R19, R19, R19 ;  /* 0x000000131313e220 */ /* 0x001fcc0000400000 */
[----:B------:R-:W0:Y:S01]  /*10c0*/  MUFU.EX2 R5, R27 ;  /* 0x0000001b00057308 */ /* 0x000e220000000800 */
[----:B------:R-:W-:Y:S01]  /*10d0*/  FADD R4, R21, R4 ;  /* 0x0000000415047221 */ /* 0x000fe20000000000 */
[----:B-1----:R-:W-:-:S03]  /*10e0*/  @!P5 FMUL R13, R13, R13 ;  /* 0x0000000d0d0dd220 */ /* 0x002fc60000400000 */
[----:B------:R-:W-:-:S04]  /*10f0*/  FADD R4, R4, R19 ;  /* 0x0000001304047221 */ /* 0x000fc80000000000 */
[----:B------:R-:W-:Y:S01]  /*1100*/  FADD R4, R4, R13 ;  /* 0x0000000d04047221 */ /* 0x000fe20000000000 */
[----:B--2---:R-:W-:-:S04]  /*1110*/  @!P3 FMUL R15, R15, R15 ;  /* 0x0000000f0f0fb220 */ /* 0x004fc80000400000 */
[----:B------:R-:W-:Y:S01]  /*1120*/  FADD R4, R4, R15 ;  /* 0x0000000f04047221 */ /* 0x000fe20000000000 */
[----:B0-----:R-:W-:-:S04]  /*1130*/  @!P2 FMUL R5, R5, R5 ;  /* 0x000000050505a220 */ /* 0x001fc80000400000 */
[----:B------:R-:W-:Y:S01]  /*1140*/  FADD R12, R4, R5 ;  /* 0x00000005040c7221 */ /* 0x000fe20000000000 */
[----:B------:R-:W-:Y:S06]  /*1150*/  @P1 BRA `(.L_x_353) ;  /* 0xfffffff400e81947 */ /* 0x000fec000383ffff */
.L_x_352:
[----:B------:R-:W-:Y:S05]  /*1160*/  BSYNC.RECONVERGENT B1 ;  /* 0x0000000000017941 */ /* 0x000fea0003800200 */
.L_x_351:
[----:B------:R-:W-:Y:S05]  /*1170*/  @!P0 BRA `(.L_x_350) ;  /* 0x0000000800188947 */ /* 0x000fea0003800000 */
[----:B------:R-:W-:Y:S01]  /*1180*/  ISETP.GE.U32.AND P1, PT, R20, 0x8, PT ;  /* 0x000000081400780c */ /* 0x000fe20003f26070 */
[----:B------:R-:W-:Y:S01]  /*1190*/  BSSY.RECONVERGENT B1, `(.L_x_354) ;  /* 0x0000048000017945 */ /* 0x000fe20003800200 */
[----:B------:R-:W-:-:S04]  /*11a0*/  LOP3.LUT R4, R8, 0x7, RZ, 0xc0, !PT ;  /* 0x0000000708047812 */ /* 0x000fc800078ec0ff */
[----:B------:R-:W-:-:S07]  /*11b0*/  ISETP.NE.AND P0, PT, R4, RZ, PT ;  /* 0x000000ff0400720c */ /* 0x000fce0003f05270 */
[----:B------:R-:W-:Y:S06]  /*11c0*/  @!P1 BRA `(.L_x_355) ;  /* 0x0000000400109947 */ /* 0x000fec0003800000 */
[----:B------:R-:W2:Y:S01]  /*11d0*/  LDC.64 R2, c[0x0][0x380] ;  /* 0x0000e000ff027b82 */ /* 0x000ea20000000a00 */
[----:B------:R-:W-:-:S04]  /*11e0*/  IMAD R5, R0, UR14, R11 ;  /* 0x0000000e00057c24 */ /* 0x000fc8000f8e020b */
[----:B--2---:R-:W-:-:S05]  /*11f0*/  IMAD.WIDE R2, R5, 0x4, R2 ;  /* 0x0000000405027825 */ /* 0x004fca00078e0202 */
[----:B------:R-:W1:Y:S04]  /*1200*/  LDG.E R13, desc[UR12][R2.64] ;  /* 0x0000000c020d7981 */ /* 0x000e68000c1e1900 */
[----:B------:R-:W2:Y:S04]  /*1210*/  LDG.E R15, desc[UR12][R2.64+0x80] ;  /* 0x0000800c020f7981 */ /* 0x000ea8000c1e1900 */
[----:B------:R-:W3:Y:S04]  /*1220*/  LDG.E R17, desc[UR12][R2.64+0x100] ;  /* 0x0001000c02117981 */ /* 0x000ee8000c1e1900 */
[----:B------:R-:W4:Y:S04]  /*1230*/  LDG.E R19, desc[UR12][R2.64+0x180] ;  /* 0x0001800c02137981 */ /* 0x000f28000c1e1900 */
[----:B------:R-:W5:Y:S04]  /*1240*/  LDG.E R21, desc[UR12][R2.64+0x200] ;  /* 0x0002000c02157981 */ /* 0x000f68000c1e1900 */
[----:B------:R-:W5:Y:S04]  /*1250*/  LDG.E R23, desc[UR12][R2.64+0x280] ;  /* 0x0002800c02177981 */ /* 0x000f68000c1e1900 */
[----:B0-----:R-:W5:Y:S04]  /*1260*/  LDG.E R9, desc[UR12][R2.64+0x300] ;  /* 0x0003000c02097981 */ /* 0x001f68000c1e1900 */
[----:B------:R-:W5:Y:S01]  /*1270*/  LDG.E R5, desc[UR12][R2.64+0x380] ;  /* 0x0003800c02057981 */ /* 0x000f62000c1e1900 */
        /* <DEDUP_REMOVED lines=17> */
[----:B------:R-:W-:Y:S01]  /*1390*/  FADD R9, -R6, R9 ;  /* 0x0000000906097221 */ /* 0x000fe20000000100 */
[----:B------:R-:W-:Y:S01]  /*13a0*/  FMUL R23, R23, 1.4426950216293334961 ;  /* 0x3fb8aa3b17177820 */ /* 0x000fe20000400000 */
[----:B------:R-:W-:-:S02]  /*13b0*/  FSETP.GEU.AND P4, PT, R21, -126, PT ;  /* 0xc2fc00001500780b */ /* 0x000fc40003f8e000 */
[----:B------:R-:W0:Y:S01]  /*13c0*/  MUFU.EX2 R13, R13 ;  /* 0x0000000d000d7308 */ /* 0x000e220000000800 */
[----:B------:R-:W-:Y:S01]  /*13d0*/  @!P1 FMUL R15, R15, 0.5 ;  /* 0x3f0000000f0f9820 */ /* 0x000fe20000400000 */
[----:B------:R-:W-:Y:S01]  /*13e0*/  FMUL R9, R9, 1.4426950216293334961 ;  /* 0x3fb8aa3b09097820 */ /* 0x000fe20000400000 */
[----:B------:R-:W-:Y:S01]  /*13f0*/  FSETP.GEU.AND P5, PT, R23, -126, PT ;  /* 0xc2fc00001700780b */ /* 0x000fe20003fae000 */
[----:B------:R-:W-:Y:S01]  /*1400*/  @!P2 FMUL R17, R17, 0.5 ;  /* 0x3f0000001111a820 */ /* 0x000fe20000400000 */
[----:B------:R-:W-:-:S03]  /*1410*/  FADD R5, -R6, R5 ;  /* 0x0000000506057221 */ /* 0x000fc60000000100 */
[----:B------:R-:W1:Y:S01]  /*1420*/  MUFU.EX2 R15, R15 ;  /* 0x0000000f000f7308 */ /* 0x000e620000000800 */
[----:B------:R-:W-:Y:S01]  /*1430*/  @!P3 FMUL R19, R19, 0.5 ;  /* 0x3f0000001313b820 */ /* 0x000fe20000400000 */
[----:B------:R-:W-:Y:S01]  /*1440*/  FMUL R5, R5, 1.4426950216293334961 ;  /* 0x3fb8aa3b05057820 */ /* 0x000fe20000400000 */
[----:B------:R-:W-:-:S05]  /*1450*/  @!P4 FMUL R21, R21, 0.5 ;  /* 0x3f0000001515c820 */ /* 0x000fca0000400000 */
        /* <DEDUP_REMOVED lines=27> */
.L_x_355:
[----:B------:R-:W-:Y:S05]  /*1610*/  BSYNC.RECONVERGENT B1 ;  /* 0x0000000000017941 */ /* 0x000fea0003800200 */
.L_x_354:
        /* <DEDUP_REMOVED lines=10> */
[----:B0-----:R-:W2:Y:S04]  /*16c0*/  LDG.E R9, desc[UR12][R2.64+0x80] ;  /* 0x0000800c02097981 */ /* 0x001ea8000c1e1900 */
        /* <DEDUP_REMOVED lines=31> */
.L_x_357:
[----:B------:R-:W-:Y:S05]  /*18c0*/  BSYNC.RECONVERGENT B1 ;  /* 0x0000000000017941 */ /* 0x000fea0003800200 */
.L_x_356:
[----:B------:R-:W-:Y:S05]  /*18d0*/  @!P1 BRA `(.L_x_350) ;  /* 0x0000000000409947 */ /* 0x000fea0003800000 */
[----:B------:R-:W2:Y:S01]  /*18e0*/  LDC.64 R4, c[0x0][0x380] ;  /* 0x0000e000ff047b82 */ /* 0x000ea20000000a00 */
[----:B0-----:R-:W-:Y:S01]  /*18f0*/  IMAD R9, R0, UR14, R11 ;  /* 0x0000000e00097c24 */ /* 0x001fe2000f8e020b */
[----:B------:R-:W-:-:S07]  /*1900*/  IADD3 R8, PT, PT, -R8, RZ, RZ ;  /* 0x000000ff08087210 */ /* 0x000fce0007ffe1ff */
.L_x_358:
[----:B--2---:R-:W-:-:S06]  /*1910*/  IMAD.WIDE R2, R9, 0x4, R4 ;  /* 0x0000000409027825 */ /* 0x004fcc00078e0204 */
        /* <DEDUP_REMOVED lines=12> */
.L_x_350:
[----:B------:R-:W-:Y:S05]  /*19e0*/  BSYNC.RECONVERGENT B0 ;  /* 0x0000000000007941 */ /* 0x000fea0003800200 */
.L_x_349:
[----:B------:R-:W2:Y:S01]  /*19f0*/  SHFL.DOWN PT, R3, R12, 0x10, 0x1f ;  /* 0x0a001f000c037f89 */ /* 0x000ea200000e0000 */
[----:B------:R-:W-:Y:S01]  /*1a00*/  BAR.SYNC.DEFER_BLOCKING 0x0 ;  /* 0x0000000000007b1d */ /* 0x000fe20000010000 */
[----:B------:R-:W-:Y:S01]  /*1a10*/  ISETP.GE.AND P0, PT, R7, R0, PT ;  /* 0x000000000700720c */ /* 0x000fe20003f06270 */
[----:B--2---:R-:W-:-:S05]  /*1a20*/  FADD R2, R3, R12 ;  /* 0x0000000c03027221 */ /* 0x004fca0000000000 */
[----:B------:R-:W2:Y:S02]  /*1a30*/  SHFL.DOWN PT, R3, R2, 0x8, 0x1f ;  /* 0x09001f0002037f89 */ /* 0x000ea400000e0000 */
[----:B--2---:R-:W-:-:S05]  /*1a40*/  FADD R4, R2, R3 ;  /* 0x0000000302047221 */ /* 0x004fca0000000000 */
[----:B------:R-:W2:Y:S02]  /*1a50*/  SHFL.DOWN PT, R3, R4, 0x4, 0x1f ;  /* 0x08801f0004037f89 */ /* 0x000ea400000e0000 */
[----:B--2---:R-:W-:-:S05]  /*1a60*/  FADD R5, R4, R3 ;  /* 0x0000000304057221 */ /* 0x004fca0000000000 */
[----:B------:R-:W2:Y:S02]  /*1a70*/  SHFL.DOWN PT, R8, R5, 0x2, 0x1f ;  /* 0x08401f0005087f89 */ /* 0x000ea400000e0000 */
[----:B--2---:R-:W-:-:S05]  /*1a80*/  FADD R8, R5, R8 ;  /* 0x0000000805087221 */ /* 0x004fca0000000000 */
[----:B------:R-:W2:Y:S02]  /*1a90*/  SHFL.DOWN PT, R3, R8, 0x1, 0x1f ;  /* 0x08201f0008037f89 */ /* 0x000ea400000e0000 */
[----:B--2---:R-:W-:-:S06]  /*1aa0*/  FADD R3, R8, R3 ;  /* 0x0000000308037221 */ /* 0x004fcc0000000000 */
[----:B------:R-:W2:Y:S01]  /*1ab0*/  SHFL.IDX PT, R3, R3, RZ, 0x1f ;  /* 0x00001fff03037589 */ /* 0x000ea200000e0000 */
[----:B------:R-:W-:Y:S05]  /*1ac0*/  @P0 EXIT ;  /* 0x000000000000094d */ /* 0x000fea0003800000 */
[----:B------:R-:W-:Y:S01]  /*1ad0*/  LOP3.LUT R13, RZ, R7, RZ, 0x33, !PT ;  /* 0x00000007ff0d7212 */ /* 0x000fe200078e33ff */
[----:B------:R-:W-:Y:S03]  /*1ae0*/  BSSY.RECONVERGENT B0, `(.L_x_359) ;  /* 0x0000029000007945 */ /* 0x000fe60003800200 */
[----:B------:R-:W-:-:S04]  /*1af0*/  IADD3 R13, PT, PT, R13, R0, RZ ;  /* 0x000000000d0d7210 */ /* 0x000fc80007ffe0ff */
[----:B------:R-:W-:-:S04]  /*1b00*/  LOP3.LUT R2, R13, 0x60, RZ, 0xc0, !PT ;  /* 0x000000600d027812 */ /* 0x000fc800078ec0ff */
[----:B------:R-:W-:-:S13]  /*1b10*/  ISETP.NE.AND P0, PT, R2, 0x60, PT ;  /* 0x000000600200780c */ /* 0x000fda0003f05270 */
[----:B------:R-:W-:Y:S05]  /*1b20*/  @!P0 BRA `(.L_x_360) ;  /* 0x0000000000908947 */ /* 0x000fea0003800000 */
[----:B------:R-:W3:Y:S01]  /*1b30*/  LDC.64 R4, c[0x0][0x380] ;  /* 0x0000e000ff047b82 */ /* 0x000ee20000000a00 */
[----:B------:R-:W-:Y:S01]  /*1b40*/  LEA.HI R2, R13, 0x1, RZ, 0x1b ;  /* 0x000000010d027811 */ /* 0x000fe200078fd8ff */
[----:B------:R-:W-:-:S03]  /*1b50*/  IMAD R15, R0, UR14, R7 ;  /* 0x0000000e000f7c24 */ /* 0x000fc6000f8e0207 */
[C---:B------:R-:W-:Y:S02]  /*1b60*/  SHF.L.U32 R10, R2.reuse, 0x5, RZ ;  /* 0x00000005020a7819 */ /* 0x040fe400000006ff */
[----:B------:R-:W-:Y:S01]  /*1b70*/  LOP3.LUT R2, R2, 0x3, RZ, 0xc0, !PT ;  /* 0x0000000302027812 */ /* 0x000fe200078ec0ff */
[----:B0-----:R-:W0:Y:S01]  /*1b80*/  LDC.64 R8, c[0x0][0x388] ;  /* 0x0000e200ff087b82 */ /* 0x001e220000000a00 */
[----:B------:R-:W-:Y:S02]  /*1b90*/  LOP3.LUT R10, R10, 0x60, RZ, 0xc0, !PT ;  /* 0x000000600a0a7812 */ /* 0x000fe400078ec0ff */
[----:B------:R-:W-:Y:S02]  /*1ba0*/  IADD3 R16, PT, PT, -R2, RZ, RZ ;  /* 0x000000ff02107210 */ /* 0x000fe40007ffe1ff */
[----:B------:R-:W-:-:S07]  /*1bb0*/  IADD3 R7, PT, PT, R7, R10, RZ ;  /* 0x0000000a07077210 */ /* 0x000fce0007ffe0ff */
.L_x_363:
[----:B---34-:R-:W-:-:S06]  /*1bc0*/  IMAD.WIDE R10, R15, 0x4, R4 ;  /* 0x000000040f0a7825 */ /* 0x018fcc00078e0204 */
[----:B------:R-:W1:Y:S01]  /*1bd0*/  LDG.E R11, desc[UR12][R10.64] ;  /* 0x0000000c0a0b7981 */ /* 0x000e62000c1e1900 */
[----:B--2---:R-:W2:Y:S01]  /*1be0*/  MUFU.RCP R12, R3 ;  /* 0x00000003000c7308 */ /* 0x004ea20000001000 */
[----:B------:R-:W-:Y:S01]  /*1bf0*/  IADD3 R16, PT, PT, R16, 0x1, RZ ;  /* 0x0000000110107810 */ /* 0x000fe20007ffe0ff */
[----:B------:R-:W-:Y:S03]  /*1c00*/  BSSY.RECONVERGENT B1, `(.L_x_361) ;  /* 0x0000013000017945 */ /* 0x000fe60003800200 */
[----:B------:R-:W-:Y:S01]  /*1c10*/  ISETP.NE.AND P2, PT, R16, RZ, PT ;  /* 0x000000ff1000720c */ /* 0x000fe20003f45270 */
[----:B--2---:R-:W-:-:S04]  /*1c20*/  FFMA R17, -R3, R12, 1 ;  /* 0x3f80000003117423 */ /* 0x004fc8000000010c */
[----:B------:R-:W-:Y:S01]  /*1c30*/  FFMA R17, R12, R17, R12 ;  /* 0x000000110c117223 */ /* 0x000fe2000000000c */
[----:B-1----:R-:W-:-:S04]  /*1c40*/  FADD R0, -R6, R11 ;  /* 0x0000000b06007221 */ /* 0x002fc80000000100 */
[----:B------:R-:W-:-:S05]  /*1c50*/  FMUL R2, R0, 1.4426950216293334961 ;  /* 0x3fb8aa3b00027820 */ /* 0x000fca0000400000 */
[----:B------:R-:W-:-:S13]  /*1c60*/  FSETP.GEU.AND P0, PT, R2, -126, PT ;  /* 0xc2fc00000200780b */ /* 0x000fda0003f0e000 */
[----:B------:R-:W-:-:S04]  /*1c70*/  @!P0 FMUL R2, R2, 0.5 ;  /* 0x3f00000002028820 */ /* 0x000fc80000400000 */
[----:B------:R-:W1:Y:S02]  /*1c80*/  MUFU.EX2 R0, R2 ;  /* 0x0000000200007308 */ /* 0x000e640000000800 */
[----:B-1----:R-:W-:-:S06]  /*1c90*/  @!P0 FMUL R0, R0, R0 ;  /* 0x0000000000008220 */ /* 0x002fcc0000400000 */
[----:B------:R-:W1:Y:S01]  /*1ca0*/  FCHK P0, R0, R3 ;  /* 0x0000000300007302 */ /* 0x000e620000000000 */
[----:B------:R-:W-:-:S04]  /*1cb0*/  FFMA R10, R0, R17, RZ ;  /* 0x00000011000a7223 */ /* 0x000fc800000000ff */
[----:B------:R-:W-:-:S04]  /*1cc0*/  FFMA R11, -R3, R10, R0 ;  /* 0x0000000a030b7223 */ /* 0x000fc80000000100 */
[----:B------:R-:W-:Y:S01]  /*1cd0*/  FFMA R17, R17, R11, R10 ;  /* 0x0000000b11117223 */ /* 0x000fe2000000000a */
[----:B0-----:R-:W-:Y:S01]  /*1ce0*/  IMAD.WIDE R10, R15, 0x4, R8 ;  /* 0x000000040f0a7825 */ /* 0x001fe200078e0208 */
[----:B-1----:R-:W-:Y:S06]  /*1cf0*/  @!P0 BRA `(.L_x_362) ;  /* 0x00000000000c8947 */ /* 0x002fec0003800000 */
[----:B------:R-:W-:-:S07]  /*1d00*/  MOV R14, 0x1d20 ;  /* 0x00001d20000e7802 */ /* 0x000fce0000000f00 */
[----:B------:R-:W-:Y:S05]  /*1d10*/  CALL.REL.NOINC `($__internal_5_$__cuda_sm3x_div_rn_noftz_f32_slowpath) ;  /* 0x0000000400cc7944 */ /* 0x000fea0003c00000 */
[----:B------:R-:W-:-:S07]  /*1d20*/  MOV R17, R0 ;  /* 0x0000000000117202 */ /* 0x000fce0000000f00 */
.L_x_362:
[----:B------:R-:W-:Y:S05]  /*1d30*/  BSYNC.RECONVERGENT B1 ;  /* 0x0000000000017941 */ /* 0x000fea0003800200 */
.L_x_361:
[----:B------:R4:W-:Y:S01]  /*1d40*/  STG.E desc[UR12][R10.64], R17 ;  /* 0x000000110a007986 */ /* 0x0009e2000c10190c */
[----:B------:R-:W-:Y:S01]  /*1d50*/  IADD3 R15, PT, PT, R15, 0x20, RZ ;  /* 0x000000200f0f7810 */ /* 0x000fe20007ffe0ff */
[----:B------:R-:W-:Y:S06]  /*1d60*/  @P2 BRA `(.L_x_363) ;  /* 0xfffffffc00942947 */ /* 0x000fec000383ffff */
.L_x_360:
[----:B------:R-:W-:Y:S05]  /*1d70*/  BSYNC.RECONVERGENT B0 ;  /* 0x0000000000007941 */ /* 0x000fea0003800200 */
.L_x_359:
[----:B------:R-:W-:-:S13]  /*1d80*/  ISETP.GE.U32.AND P0, PT, R13, 0x60, PT ;  /* 0x000000600d00780c */ /* 0x000fda0003f06070 */
[----:B------:R-:W-:Y:S05]  /*1d90*/  @!P0 EXIT ;  /* 0x000000000000894d */ /* 0x000fea0003800000 */
[----:B----4-:R-:W3:Y:S01]  /*1da0*/  LDC R10, c[0x0][0x394] ;  /* 0x0000e500ff0a7b82 */ /* 0x010ee20000000800 */
[----:B------:R-:W4:Y:S01]  /*1db0*/  LDCU.128 UR8, c[0x0][0x380] ;  /* 0x00007000ff0877ac */ /* 0x000f220008000c00 */
[----:B------:R-:W0:Y:S01]  /*1dc0*/  LDCU UR15, c[0x0][0x394] ;  /* 0x00007280ff0f77ac */ /* 0x000e220008000800 */
[----:B----4-:R-:W-:Y:S02]  /*1dd0*/  UIADD3 UR6, UP0, UPT, UR8, 0x100, URZ ;  /* 0x0000010008067890 */ /* 0x010fe4000ff1e0ff */
[----:B------:R-:W-:Y:S02]  /*1de0*/  UIADD3 UR4, UP1, UPT, UR10, 0x100, URZ ;  /* 0x000001000a047890 */ /* 0x000fe4000ff3e0ff */
[----:B------:R-:W-:Y:S01]  /*1df0*/  UIADD3.X UR7, UPT, UPT, URZ, UR9, URZ, UP0, !UPT ;  /* 0x00000009ff077290 */ /* 0x000fe200087fe4ff */
[----:B---3--:R-:W-:Y:S01]  /*1e00*/  IMAD R10, R10, UR14, R7 ;  /* 0x0000000e0a0a7c24 */ /* 0x008fe2000f8e0207 */
[----:B0-----:R-:W-:-:S12]  /*1e10*/  UIADD3.X UR5, UPT, UPT, URZ, UR11, URZ, UP1, !UPT ;  /* 0x0000000bff057290 */ /* 0x001fd80008ffe4ff */
.L_x_372:
[----:B------:R-:W-:Y:S02]  /*1e20*/  MOV R8, UR6 ;  /* 0x0000000600087c02 */ /* 0x000fe40008000f00 */
[----:B------:R-:W-:-:S03]  /*1e30*/  MOV R9, UR7 ;  /* 0x0000000700097c02 */ /* 0x000fc60008000f00 */
[----:B------:R-:W-:-:S05]  /*1e40*/  IMAD.WIDE R8, R10, 0x4, R8 ;  /* 0x000000040a087825 */ /* 0x000fca00078e0208 */
[----:B------:R-:W1:Y:S01]  /*1e50*/  LDG.E R5, desc[UR12][R8.64+-0x100] ;  /* 0xffff000c08057981 */ /* 0x000e62000c1e1900 */
[----:B--2---:R-:W0:Y:S01]  /*1e60*/  MUFU.RCP R0, R3 ;  /* 0x0000000300007308 */ /* 0x004e220000001000 */
[----:B------:R-:W-:Y:S01]  /*1e70*/  MOV R4, UR4 ;  /* 0x0000000400047c02 */ /* 0x000fe20008000f00 */
[----:B------:R-:W-:Y:S01]  /*1e80*/  BSSY.RECONVERGENT B0, `(.L_x_364) ;  /* 0x0000014000007945 */ /* 0x000fe20003800200 */
[----:B-1----:R-:W-:-:S04]  /*1e90*/  FADD R5, -R6, R5 ;  /* 0x0000000506057221 */ /* 0x002fc80000000100 */
[----:B------:R-:W-:Y:S01]  /*1ea0*/  FMUL R2, R5, 1.4426950216293334961 ;  /* 0x3fb8aa3b05027820 */ /* 0x000fe20000400000 */
[----:B0-----:R-:W-:-:S04]  /*1eb0*/  FFMA R5, -R3, R0, 1 ;  /* 0x3f80000003057423 */ /* 0x001fc80000000100 */
[----:B------:R-:W-:Y:S01]  /*1ec0*/  FSETP.GEU.AND P0, PT, R2, -126, PT ;  /* 0xc2fc00000200780b */ /* 0x000fe20003f0e000 */
[----:B------:R-:W-:Y:S01]  /*1ed0*/  FFMA R0, R0, R5, R0 ;  /* 0x0000000500007223 */ /* 0x000fe20000000000 */
[----:B------:R-:W-:-:S03]  /*1ee0*/  MOV R5, UR5 ;  /* 0x0000000500057c02 */ /* 0x000fc60008000f00 */
[----:B------:R-:W-:-:S08]  /*1ef0*/  IMAD.WIDE R4, R10, 0x4, R4 ;  /* 0x000000040a047825 */ /* 0x000fd000078e0204 */
        /* <DEDUP_REMOVED lines=10> */
[----:B------:R-:W-:Y:S05]  /*1fa0*/  CALL.REL.NOINC `($__internal_5_$__cuda_sm3x_div_rn_noftz_f32_slowpath) ;  /* 0x0000000400287944 */ /* 0x000fea0003c00000 */
[----:B------:R-:W-:-:S07]  /*1fb0*/  MOV R11, R0 ;  /* 0x00000000000b7202 */ /* 0x000fce0000000f00 */
.L_x_365:
[----:B------:R-:W-:Y:S05]  /*1fc0*/  BSYNC.RECONVERGENT B0 ;  /* 0x0000000000007941 */ /* 0x000fea0003800200 */
.L_x_364:
        /* <DEDUP_REMOVED lines=19> */
[----:B------:R-:W-:Y:S05]  /*2100*/  CALL.REL.NOINC `($__internal_5_$__cuda_sm3x_div_rn_noftz_f32_slowpath) ;  /* 0x0000000000d07944 */ /* 0x000fea0003c00000 */
[----:B------:R-:W-:-:S07]  /*2110*/  MOV R11, R0 ;  /* 0x00000000000b7202 */ /* 0x000fce0000000f00 */
.L_x_367:
[----:B------:R-:W-:Y:S05]  /*2120*/  BSYNC.RECONVERGENT B0 ;  /* 0x0000000000007941 */ /* 0x000fea0003800200 */
.L_x_366:
        /* <DEDUP_REMOVED lines=21> */
.L_x_369:
[----:B------:R-:W-:Y:S05]  /*2280*/  BSYNC.RECONVERGENT B0 ;  /* 0x0000000000007941 */ /* 0x000fea0003800200 */
.L_x_368:
        /* <DEDUP_REMOVED lines=19> */
[----:B------:R-:W-:Y:S05]  /*23c0*/  CALL.REL.NOINC `($__internal_5_$__cuda_sm3x_div_rn_noftz_f32_slowpath) ;  /* 0x0000000000207944 */ /* 0x000fea0003c00000 */
[----:B------:R-:W-:-:S07]  /*23d0*/  MOV R9, R0 ;  /* 0x0000000000097202 */ /* 0x000fce0000000f00 */
.L_x_371:
[----:B------:R-:W-:Y:S05]  /*23e0*/  BSYNC.RECONVERGENT B0 ;  /* 0x0000000000007941 */ /* 0x000fea0003800200 */
.L_x_370:
[----:B------:R0:W-:Y:S01]  /*23f0*/  STG.E desc[UR12][R4.64+0x80], R9 ;  /* 0x0000800904007986 */ /* 0x0001e2000c10190c */
[----:B------:R-:W-:Y:S02]  /*2400*/  IADD3 R7, PT, PT, R7, 0x80, RZ ;  /* 0x0000008007077810 */ /* 0x000fe40007ffe0ff */
[----:B------:R-:W-:Y:S02]  /*2410*/  IADD3 R10, PT, PT, R10, 0x80, RZ ;  /* 0x000000800a0a7810 */ /* 0x000fe40007ffe0ff */
[----:B------:R-:W-:-:S13]  /*2420*/  ISETP.GE.AND P0, PT, R7, UR15, PT ;  /* 0x0000000f07007c0c */ /* 0x000fda000bf06270 */
[----:B0-----:R-:W-:Y:S05]  /*2430*/  @!P0 BRA `(.L_x_372) ;  /* 0xfffffff800788947 */ /* 0x001fea000383ffff */
[----:B------:R-:W-:Y:S05]  /*2440*/  EXIT ;  /* 0x000000000000794d */ /* 0x000fea0003800000 */
        .weak           $__internal_5_$__cuda_sm3x_div_rn_noftz_f32_slowpath
        .type           $__internal_5_$__cuda_sm3x_div_rn_noftz_f32_slowpath,@function
        .size           $__internal_5_$__cuda_sm3x_div_rn_noftz_f32_slowpath,(.L_x_390 - $__internal_5_$__cuda_sm3x_div_rn_noftz_f32_slowpath)
$__internal_5_$__cuda_sm3x_div_rn_noftz_f32_slowpath:
        /* <DEDUP_REMOVED lines=35> */
.L_x_374:
[----:B------:R-:W-:Y:S01]  /*2680*/  LEA R18, R12, 0xc0800000, 0x17 ;  /* 0xc08000000c127811 */ /* 0x000fe200078eb8ff */
[----:B------:R-:W-:Y:S01]  /*2690*/  BSSY.RECONVERGENT B3, `(.L_x_379) ;  /* 0x0000036000037945 */ /* 0x000fe20003800200 */
[----:B------:R-:W-:Y:S02]  /*26a0*/  IADD3 R17, PT, PT, R17, -0x7f, RZ ;  /* 0xffffff8111117810 */ /* 0x000fe40007ffe0ff */
[----:B------:R-:W-:-:S03]  /*26b0*/  IADD3 R20, PT, PT, -R18, R19, RZ ;  /* 0x0000001312147210 */ /* 0x000fc60007ffe1ff */
[C---:B------:R-:W-:Y:S01]  /*26c0*/  IMAD R0, R17.reuse, -0x800000, R0 ;  /* 0xff80000011007824 */ /* 0x040fe200078e0200 */
        /* <DEDUP_REMOVED lines=46> */
.L_x_381:
[----:B------:R-:W-:-:S04]  /*29b0*/  LOP3.LUT R0, R0, 0x80000000, RZ, 0xc0, !PT ;  /* 0x8000000000007812 */ /* 0x000fc800078ec0ff */
[----:B------:R-:W-:Y:S01]  /*29c0*/  LOP3.LUT R0, R0, 0x7f800000, RZ, 0xfc, !PT ;  /* 0x7f80000000007812 */ /* 0x000fe200078efcff */
[----:B------:R-:W-:Y:S06]  /*29d0*/  BRA `(.L_x_382) ;  /* 0x0000000000047947 */ /* 0x000fec0003800000 */
.L_x_380:
[----:B------:R-:W-:-:S07]  /*29e0*/  LEA R0, R17, R0, 0x17 ;  /* 0x0000000011007211 */ /* 0x000fce00078eb8ff */
.L_x_382:
[----:B------:R-:W-:Y:S05]  /*29f0*/  BSYNC.RECONVERGENT B3 ;  /* 0x0000000000037941 */ /* 0x000fea0003800200 */
.L_x_379:
[----:B------:R-:W-:Y:S05]  /*2a00*/  BRA `(.L_x_383) ;  /* 0x0000000000207947 */ /* 0x000fea0003800000 */
.L_x_378:
[----:B------:R-:W-:-:S04]  /*2a10*/  LOP3.LUT R0, R19, 0x80000000, R0, 0x48, !PT ;  /* 0x8000000013007812 */ /* 0x000fc800078e4800 */
[----:B------:R-:W-:Y:S01]  /*2a20*/  LOP3.LUT R0, R0, 0x7f800000, RZ, 0xfc, !PT ;  /* 0x7f80000000007812 */ /* 0x000fe200078efcff */
[----:B------:R-:W-:Y:S06]  /*2a30*/  BRA `(.L_x_383) ;  /* 0x0000000000147947 */ /* 0x000fec0003800000 */
.L_x_377:
[----:B------:R-:W-:Y:S01]  /*2a40*/  LOP3.LUT R0, R19, 0x80000000, R0, 0x48, !PT ;  /* 0x8000000013007812 */ /* 0x000fe200078e4800 */
[----:B------:R-:W-:Y:S06]  /*2a50*/  BRA `(.L_x_383) ;  /* 0x00000000000c7947 */ /* 0x000fec0003800000 */
.L_x_376:
[----:B------:R-:W0:Y:S01]  /*2a60*/  MUFU.RSQ R0, -QNAN ;  /* 0xffc0000000007908 */ /* 0x000e220000001400 */
[----:B------:R-:W-:Y:S05]  /*2a70*/  BRA `(.L_x_383) ;  /* 0x0000000000047947 */ /* 0x000fea0003800000 */
.L_x_375:
[----:B------:R-:W-:-:S07]  /*2a80*/  FADD.FTZ R0, R0, R3 ;  /* 0x0000000300007221 */ /* 0x000fce0000010000 */
.L_x_383:
[----:B------:R-:W-:Y:S05]  /*2a90*/  BSYNC.RECONVERGENT B2 ;  /* 0x0000000000027941 */ /* 0x000fea0003800200 */
.L_x_373:
[----:B------:R-:W-:Y:S01]  /*2aa0*/  HFMA2 R19, -RZ, RZ, 0, 0 ;  /* 0x00000000ff137431 */ /* 0x000fe200000001ff */
[----:B------:R-:W-:-:S04]  /*2ab0*/  MOV R18, R14 ;  /* 0x0000000e00127202 */ /* 0x000fc80000000f00 */
[----:B0-----:R-:W-:Y:S05]  /*2ac0*/  RET.REL.NODEC R18 `(_Z24softmax_one_warp_one_rowPfS_ii) ;  /* 0xffffffd4124c7950 */ /* 0x001fea0003c3ffff */
.L_x_384:
        /* <DEDUP_REMOVED lines=11> */
.L_x_390:


//--------------------- .nv.shared._Z7softmaxPfS_ii --------------------------
	.section	.nv.shared._Z7softmaxPfS_ii,"aw",@nobits
	.sectionflags	@""
	.align	4
.nv.shared._Z7softmaxPfS_ii:
	.zero		5128


//--------------------- .nv.shared.reserved.0     --------------------------
	.section	.nv.shared.reserved.0,"aw",@nobits
	.weak		__nv_reservedSMEM_offset_0_alias
	.size		__nv_reservedSMEM_offset_0_alias, 0, 64
	.other		__nv_reservedSMEM_offset_0_alias,@"STO_CUDA_RESERVED_SHARED STV_DEFAULT"
__nv_reservedSMEM_offset_0_alias:
	.zero		0
	.zero		64


//--------------------- .nv.shared._Z24softmax_one_warp_two_rowPfS_ii --------------------------
	.section	.nv.shared._Z24softmax_one_warp_two_rowPfS_ii,"aw",@nobits
	.sectionflags	@""
	.align	4
.nv.shared._Z24softmax_one_warp_two_rowPfS_ii:
	.zero		1040


//--------------------- .nv.shared._Z31softmax_one_warp_two_row_float4PfS_ii --------------------------
	.section	.nv.shared._Z31softmax_one_warp_two_row_float4PfS_ii,"aw",@nobits
	.sectionflags	@""
	.align	4
.nv.shared._Z31softmax_one_warp_two_row_float4PfS_ii:
	.zero		1040


//--------------------- .nv.shared._Z32softmax_one_warp_four_row_float4PfS_ii --------------------------
	.section	.nv.shared._Z32softmax_one_warp_four_row_float4PfS_ii,"aw",@nobits
	.sectionflags	@""
	.align	4
.nv.shared._Z32softmax_one_warp_four_row_float4PfS_ii:
	.zero		1056


//--------------------- .nv.shared._Z25softmax_one_warp_four_rowPfS_ii --------------------------
	.section	.nv.shared._Z25softmax_one_warp_four_rowPfS_ii,"aw",@nobits
	.sectionflags	@""
	.align	4
.nv.shared._Z25softmax_one_warp_four_rowPfS_ii:
	.zero		1056


//--------------------- .nv.shared._Z31softmax_one_warp_one_row_float4PfS_ii --------------------------
	.section	.nv.shared._Z31softmax_one_warp_one_row_float4PfS_ii,"aw",@nobits
	.sectionflags	@""
	.align	4
.nv.shared._Z31softmax_one_warp_one_row_float4PfS_ii:
	.zero		1032


//--------------------- .nv.constant0._Z7softmaxPfS_ii --------------------------
	.section	.nv.constant0._Z7softmaxPfS_ii,"a",@progbits
	.sectionflags	@""
	.align	4
.nv.constant0._Z7softmaxPfS_ii:
	.zero		920


//--------------------- .nv.constant0._Z24softmax_one_warp_two_rowPfS_ii --------------------------
	.section	.nv.constant0._Z24softmax_one_warp_two_rowPfS_ii,"a",@progbits
	.sectionflags	@""
	.align	4
.nv.constant0._Z24softmax_one_warp_two_rowPfS_ii:
	.zero		920


//--------------------- .nv.constant0._Z31softmax_one_warp_two_row_float4PfS_ii --------------------------
	.section	.nv.constant0._Z31softmax_one_warp_two_row_float4PfS_ii,"a",@progbits
	.sectionflags	@""
	.align	4
.nv.constant0._Z31softmax_one_warp_two_row_float4PfS_ii:
	.zero		920


//--------------------- .nv.constant0._Z32softmax_one_warp_four_row_float4PfS_ii --------------------------
	.section	.nv.constant0._Z32softmax_one_warp_four_row_float4PfS_ii,"a",@progbits
	.sectionflags	@""
	.align	4
.nv.constant0._Z32softmax_one_warp_four_row_float4PfS_ii:
	.zero		920


//--------------------- .nv.constant0._Z25softmax_one_warp_four_rowPfS_ii --------------------------
	.section	.nv.constant0._Z25softmax_one_warp_four_rowPfS_ii,"a",@progbits
	.sectionflags	@""
	.align	4
.nv.constant0._Z25softmax_one_warp_four_rowPfS_ii:
	.zero		920


//--------------------- .nv.constant0._Z31softmax_one_warp_one_row_float4PfS_ii --------------------------
	.section	.nv.constant0._Z31softmax_one_warp_one_row_float4PfS_ii,"a",@progbits
	.sectionflags	@""
	.align	4
.nv.constant0._Z31softmax_one_warp_one_row_float4PfS_ii:
	.zero		920


//--------------------- .nv.constant0._Z24softmax_one_warp_one_rowPfS_ii --------------------------
	.section	.nv.constant0._Z24softmax_one_warp_one_rowPfS_ii,"a",@progbits
	.sectionflags	@""
	.align	4
.nv.constant0._Z24softmax_one_warp_one_rowPfS_ii:
	.zero		920


//--------------------- SYMBOLS --------------------------

	.type		.nv.reservedSmem.offset0,@object
	.size		.nv.reservedSmem.offset0,0x4
	.type		.nv.reservedSmem.cap,@object
	.size		.nv.reservedSmem.cap,0x4
